def matmul_kernel(
    a_ptr,
    b_ptr,
    c_ptr,
    M,
    N,
    K,
    stride_am,
    stride_ak,
    stride_bk,
    stride_bn,
    stride_cm,
    stride_cn,
    BLOCK_M: tl.constexpr,
    BLOCK_N: tl.constexpr,
    BLOCK_K: tl.constexpr,
    GROUP_M: tl.constexpr,
):
    pid = tl.program_id(axis=0)
    num_pid_m = tl.cdiv(M, BLOCK_M)
    num_pid_n = tl.cdiv(N, BLOCK_N)
    num_pid_in_group = GROUP_M * num_pid_n
    group_id = pid // num_pid_in_group
    first_pid_m = group_id * GROUP_M
    group_size_m = min(num_pid_m - first_pid_m, GROUP_M)
    pid_m = first_pid_m + ((pid % num_pid_in_group) % group_size_m)
    pid_n = (pid % num_pid_in_group) // group_size_m

    offs_am = (pid_m * BLOCK_M + tl.arange(0, BLOCK_M)) % M
    offs_bn = (pid_n * BLOCK_N + tl.arange(0, BLOCK_N)) % N
    offs_k = tl.arange(0, BLOCK_K)
    a_ptrs = a_ptr + offs_am[:, None] * stride_am + offs_k[None, :] * stride_ak
    b_ptrs = b_ptr + offs_k[:, None] * stride_bk + offs_bn[None, :] * stride_bn

    acc = tl.zeros((BLOCK_M, BLOCK_N), dtype=tl.float32)
    for kk in range(0, tl.cdiv(K, BLOCK_K)):
        a = tl.load(a_ptrs, mask=offs_k[None, :] < K - kk * BLOCK_K, other=0.0)
        b = tl.load(b_ptrs, mask=offs_k[:, None] < K - kk * BLOCK_K, other=0.0)
        acc = tl.dot(a, b, acc)
        a_ptrs += BLOCK_K * stride_ak
        b_ptrs += BLOCK_K * stride_bk

    c = acc.to(c_ptr.dtype.element_ty)
    offs_cm = pid_m * BLOCK_M + tl.arange(0, BLOCK_M)
    offs_cn = pid_n * BLOCK_N + tl.arange(0, BLOCK_N)
    c_ptrs = c_ptr + offs_cm[:, None] * stride_cm + offs_cn[None, :] * stride_cn
    mask = (offs_cm[:, None] < M) & (offs_cn[None, :] < N)
    tl.store(c_ptrs, c, mask=mask)

# config = {"BLOCK_K": 32, "BLOCK_M": 16, "BLOCK_N": 256, "GROUP_M": 8, "arch": "sm_100", "dtype": "fp8e4m3", "num_ctas": 1, "num_stages": 2, "num_warps": 2}
# arch = sm_100


// ===== COMPILED SASS (sm_100a) =====

	.target	sm_100a

	.elftype	@"ET_EXEC"


//--------------------- .note.nv.tkinfo           --------------------------
	.section	.note.nv.tkinfo,"",@"SHT_NOTE"
	.sectionflags	@"SHF_NOTE_NV_TKINFO"
	.tkinfo
        /*0018*/ 	.word	0x00000081
        /*0030*/ 	.string	""
        /*0030*/ 	.string	"ptxas-blackwell"
        /*0030*/ 	.string	"Cuda compilation tools, release 12.9, V12.9.86"
        /*0030*/ 	.string	"Build cuda_12.9.r12.9/compiler.36037853_0"
        /*0030*/ 	.string	"-v  -suppress-debug-info  -lineinfo  -arch sm_100a "



//--------------------- .note.nv.cuver            --------------------------
	.section	.note.nv.cuver,"",@"SHT_NOTE"
	.sectionflags	@"SHF_NOTE_NV_CUVER"
        /*0018*/ 	.short	0x0001
        /*001a*/ 	.short	0x0064
        /*001c*/ 	.short	0x0001
        /*001e*/ 	.short	0x0000
        /*0020*/ 	.short	0x0001
        /*0022*/ 	.short	0x0000


//--------------------- .nv.info                  --------------------------
	.section	.nv.info,"",@"SHT_CUDA_INFO"
	.align	4


	//----- nvinfo : EIATTR_REGCOUNT
	.align		4
        /*0000*/ 	.byte	0x04, 0x2f
        /*0002*/ 	.short	(.L_1 - .L_0)
	.align		4
.L_0:
        /*0004*/ 	.word	index@(matmul_kernel)
        /*0008*/ 	.word	0x00000020


	//----- nvinfo : EIATTR_FRAME_SIZE
	.align		4
.L_1:
        /*000c*/ 	.byte	0x04, 0x11
        /*000e*/ 	.short	(.L_3 - .L_2)
	.align		4
.L_2:
        /*0010*/ 	.word	index@(matmul_kernel)
        /*0014*/ 	.word	0x00000880


	//----- nvinfo : EIATTR_MIN_STACK_SIZE
	.align		4
.L_3:
        /*0018*/ 	.byte	0x04, 0x12
        /*001a*/ 	.short	(.L_5 - .L_4)
	.align		4
.L_4:
        /*001c*/ 	.word	index@(matmul_kernel)
        /*0020*/ 	.word	0x00000880
.L_5:


//--------------------- .nv.info.matmul_kernel    --------------------------
	.section	.nv.info.matmul_kernel,"",@"SHT_CUDA_INFO"
	.sectionflags	@""
	.align	4


	//----- nvinfo : EIATTR_CUDA_API_VERSION
	.align		4
        /*0000*/ 	.byte	0x04, 0x37
        /*0002*/ 	.short	(.L_7 - .L_6)
.L_6:
        /*0004*/ 	.word	0x00000081


	//----- nvinfo : EIATTR_KPARAM_INFO
	.align		4
.L_7:
        /*0008*/ 	.byte	0x04, 0x17
        /*000a*/ 	.short	(.L_9 - .L_8)
.L_8:
        /*000c*/ 	.word	0x00000000
        /*0010*/ 	.short	0x000d
        /*0012*/ 	.short	0x0048
        /*0014*/ 	.byte	0x00, 0xf4, 0x21, 0x00


	//----- nvinfo : EIATTR_KPARAM_INFO
	.align		4
.L_9:
        /*0018*/ 	.byte	0x04, 0x17
        /*001a*/ 	.short	(.L_11 - .L_10)
.L_10:
        /*001c*/ 	.word	0x00000000
        /*0020*/ 	.short	0x000c
        /*0022*/ 	.short	0x0040
        /*0024*/ 	.byte	0x00, 0xf4, 0x21, 0x00


	//----- nvinfo : EIATTR_KPARAM_INFO
	.align		4
.L_11:
        /*0028*/ 	.byte	0x04, 0x17
        /*002a*/ 	.short	(.L_13 - .L_12)
.L_12:
        /*002c*/ 	.word	0x00000000
        /*0030*/ 	.short	0x000b
        /*0032*/ 	.short	0x0038
        /*0034*/ 	.byte	0x00, 0xf0, 0x11, 0x00


	//----- nvinfo : EIATTR_KPARAM_INFO
	.align		4
.L_13:
        /*0038*/ 	.byte	0x04, 0x17
        /*003a*/ 	.short	(.L_15 - .L_14)
.L_14:
        /*003c*/ 	.word	0x00000000
        /*0040*/ 	.short	0x000a
        /*0042*/ 	.short	0x0034
        /*0044*/ 	.byte	0x00, 0xf0, 0x11, 0x00


	//----- nvinfo : EIATTR_KPARAM_INFO
	.align		4
.L_15:
        /*0048*/ 	.byte	0x04, 0x17
        /*004a*/ 	.short	(.L_17 - .L_16)
.L_16:
        /*004c*/ 	.word	0x00000000
        /*0050*/ 	.short	0x0009
        /*0052*/ 	.short	0x0030
        /*0054*/ 	.byte	0x00, 0xf0, 0x11, 0x00


	//----- nvinfo : EIATTR_KPARAM_INFO
	.align		4
.L_17:
        /*0058*/ 	.byte	0x04, 0x17
        /*005a*/ 	.short	(.L_19 - .L_18)
.L_18:
        /*005c*/ 	.word	0x00000000
        /*0060*/ 	.short	0x0008
        /*0062*/ 	.short	0x002c
        /*0064*/ 	.byte	0x00, 0xf0, 0x11, 0x00


	//----- nvinfo : EIATTR_KPARAM_INFO
	.align		4
.L_19:
        /*0068*/ 	.byte	0x04, 0x17
        /*006a*/ 	.short	(.L_21 - .L_20)
.L_20:
        /*006c*/ 	.word	0x00000000
        /*0070*/ 	.short	0x0007
        /*0072*/ 	.short	0x0028
        /*0074*/ 	.byte	0x00, 0xf0, 0x11, 0x00


	//----- nvinfo : EIATTR_KPARAM_INFO
	.align		4
.L_21:
        /*0078*/ 	.byte	0x04, 0x17
        /*007a*/ 	.short	(.L_23 - .L_22)
.L_22:
        /*007c*/ 	.word	0x00000000
        /*0080*/ 	.short	0x0006
        /*0082*/ 	.short	0x0024
        /*0084*/ 	.byte	0x00, 0xf0, 0x11, 0x00


	//----- nvinfo : EIATTR_KPARAM_INFO
	.align		4
.L_23:
        /*0088*/ 	.byte	0x04, 0x17
        /*008a*/ 	.short	(.L_25 - .L_24)
.L_24:
        /*008c*/ 	.word	0x00000000
        /*0090*/ 	.short	0x0005
        /*0092*/ 	.short	0x0020
        /*0094*/ 	.byte	0x00, 0xf0, 0x11, 0x00


	//----- nvinfo : EIATTR_KPARAM_INFO
	.align		4
.L_25:
        /*0098*/ 	.byte	0x04, 0x17
        /*009a*/ 	.short	(.L_27 - .L_26)
.L_26:
        /*009c*/ 	.word	0x00000000
        /*00a0*/ 	.short	0x0004
        /*00a2*/ 	.short	0x001c
        /*00a4*/ 	.byte	0x00, 0xf0, 0x11, 0x00


	//----- nvinfo : EIATTR_KPARAM_INFO
	.align		4
.L_27:
        /*00a8*/ 	.byte	0x04, 0x17
        /*00aa*/ 	.short	(.L_29 - .L_28)
.L_28:
        /*00ac*/ 	.word	0x00000000
        /*00b0*/ 	.short	0x0003
        /*00b2*/ 	.short	0x0018
        /*00b4*/ 	.byte	0x00, 0xf0, 0x11, 0x00


	//----- nvinfo : EIATTR_KPARAM_INFO
	.align		4
.L_29:
        /*00b8*/ 	.byte	0x04, 0x17
        /*00ba*/ 	.short	(.L_31 - .L_30)
.L_30:
        /*00bc*/ 	.word	0x00000000
        /*00c0*/ 	.short	0x0002
        /*00c2*/ 	.short	0x0010
        /*00c4*/ 	.byte	0x00, 0xf4, 0x21, 0x00


	//----- nvinfo : EIATTR_KPARAM_INFO
	.align		4
.L_31:
        /*00c8*/ 	.byte	0x04, 0x17
        /*00ca*/ 	.short	(.L_33 - .L_32)
.L_32:
        /*00cc*/ 	.word	0x00000000
        /*00d0*/ 	.short	0x0001
        /*00d2*/ 	.short	0x0008
        /*00d4*/ 	.byte	0x00, 0xf4, 0x21, 0x00


	//----- nvinfo : EIATTR_KPARAM_INFO
	.align		4
.L_33:
        /*00d8*/ 	.byte	0x04, 0x17
        /*00da*/ 	.short	(.L_35 - .L_34)
.L_34:
        /*00dc*/ 	.word	0x00000000
        /*00e0*/ 	.short	0x0000
        /*00e2*/ 	.short	0x0000
        /*00e4*/ 	.byte	0x00, 0xf4, 0x21, 0x00


	//----- nvinfo : EIATTR_SPARSE_MMA_MASK
	.align		4
.L_35:
        /*00e8*/ 	.byte	0x03, 0x50
        /*00ea*/ 	.short	0x0000


	//----- nvinfo : EIATTR_MAXREG_COUNT
	.align		4
        /*00ec*/ 	.byte	0x03, 0x1b
        /*00ee*/ 	.short	0x00ff


	//----- nvinfo : EIATTR_NUM_BARRIERS
	.align		4
        /*00f0*/ 	.byte	0x02, 0x4c
        /*00f2*/ 	.byte	0x01
	.zero		1


	//----- nvinfo : EIATTR_ANNOTATIONS
	.align		4
        /*00f4*/ 	.byte	0x04, 0x55
        /*00f6*/ 	.short	(.L_37 - .L_36)


	//   ....[0]....
.L_36:
        /*00f8*/ 	.word	0x00000001
        /*00fc*/ 	.byte	0x30, 0x05, 0x00, 0x00, 0x01, 0x00, 0x00, 0x00, 0x60, 0x05, 0x00, 0x00, 0x01, 0x00, 0x00, 0x00
        /* <DEDUP_REMOVED lines=1289> */
        /*519c*/ 	.byte	0x00, 0xae, 0x01, 0x00


	//----- nvinfo : EIATTR_VRC_CTA_INIT_COUNT
	.align		4
.L_37:
        /*51a0*/ 	.byte	0x02, 0x4a
	.zero		1
	.zero		1


	//----- nvinfo : EIATTR_EXIT_INSTR_OFFSETS
	.align		4
        /*51a4*/ 	.byte	0x04, 0x1c
        /*51a6*/ 	.short	(.L_39 - .L_38)


	//   ....[0]....
.L_38:
        /*51a8*/ 	.word	0x0001b150


	//   ....[1]....
        /*51ac*/ 	.word	0x0001b170


	//----- nvinfo : EIATTR_REQNTID
	.align		4
.L_39:
        /*51b0*/ 	.byte	0x04, 0x10
        /*51b2*/ 	.short	(.L_41 - .L_40)
.L_40:
        /*51b4*/ 	.word	0x00000040
        /*51b8*/ 	.word	0x00000001
        /*51bc*/ 	.word	0x00000001


	//----- nvinfo : EIATTR_CBANK_PARAM_SIZE
	.align		4
.L_41:
        /*51c0*/ 	.byte	0x03, 0x19
        /*51c2*/ 	.short	0x0050


	//----- nvinfo : EIATTR_PARAM_CBANK
	.align		4
        /*51c4*/ 	.byte	0x04, 0x0a
        /*51c6*/ 	.short	(.L_43 - .L_42)
	.align		4
.L_42:
        /*51c8*/ 	.word	index@(.nv.constant0.matmul_kernel)
        /*51cc*/ 	.short	0x0380
        /*51ce*/ 	.short	0x0050


	//----- nvinfo : EIATTR_SW_WAR
	.align		4
.L_43:
        /*51d0*/ 	.byte	0x04, 0x36
        /*51d2*/ 	.short	(.L_45 - .L_44)
.L_44:
        /*51d4*/ 	.word	0x00000008
.L_45:


//--------------------- .nv.compat                --------------------------
	.section	.nv.compat,"",@"SHT_CUDA_COMPAT_INFO"
	.align	4
        /*0000*/ 	.byte	0x02, 0x02, 0x02, 0x00, 0x02, 0x05, 0x05, 0x00, 0x02, 0x03, 0x00, 0x00, 0x02, 0x06, 0x01, 0x00


//--------------------- .nv.callgraph             --------------------------
	.section	.nv.callgraph,"",@"SHT_CUDA_CALLGRAPH"
	.align	4
	.sectionentsize	8
	.align		4
        /*0000*/ 	.word	0x00000000
	.align		4
        /*0004*/ 	.word	0xffffffff
	.align		4
        /*0008*/ 	.word	0x00000000
	.align		4
        /*000c*/ 	.word	0xfffffffe
	.align		4
        /*0010*/ 	.word	0x00000000
	.align		4
        /*0014*/ 	.word	0xfffffffd
	.align		4
        /*0018*/ 	.word	0x00000000
	.align		4
        /*001c*/ 	.word	0xfffffffc


//--------------------- .text.matmul_kernel       --------------------------
	.section	.text.matmul_kernel,"ax",@progbits
	.align	128
        .global         matmul_kernel
        .type           matmul_kernel,@function
        .size           matmul_kernel,(.L_x_4 - matmul_kernel)
        .other          matmul_kernel,@"STO_CUDA_ENTRY STV_DEFAULT"
matmul_kernel:
.text.matmul_kernel:
[----:B------:R-:W0:Y:S08]  /*0000*/  LDC R1, c[0x0][0x37c] ;  /* 0x0000df00ff017b82 */ /* 0x000e300000000800 */
[----:B------:R-:W1:Y:S01]  /*0010*/  LDC.64 R2, c[0x0][0x398] ;  /* 0x0000e600ff027b82 */ /* 0x000e620000000a00 */
[----:B------:R-:W2:Y:S01]  /*0020*/  S2R R16, SR_TID.X ;  /* 0x0000000000107919 */ /* 0x000ea20000002100 */
[----:B------:R-:W3:Y:S01]  /*0030*/  LDCU UR4, c[0x0][0x3a0] ;  /* 0x00007400ff0477ac */ /* 0x000ee20008000800 */
[----:B0-----:R-:W-:Y:S01]  /*0040*/  VIADD R1, R1, 0xfffff780 ;  /* 0xfffff78001017836 */ /* 0x001fe20000000000 */
[----:B------:R-:W0:Y:S01]  /*0050*/  LDCU.64 UR6, c[0x0][0x358] ;  /* 0x00006b00ff0677ac */ /* 0x000e220008000a00 */
[----:B------:R-:W4:Y:S01]  /*0060*/  LDCU UR12, c[0x0][0x3a0] ;  /* 0x00007400ff0c77ac */ /* 0x000f220008000800 */
[----:B---3--:R-:W-:Y:S01]  /*0070*/  UIADD3 UR4, UPT, UPT, UR4, 0x1f, URZ ;  /* 0x0000001f04047890 */ /* 0x008fe2000fffe0ff */
[----:B-1----:R-:W-:-:S03]  /*0080*/  VIADD R0, R3, 0xff ;  /* 0x000000ff03007836 */ /* 0x002fc60000000000 */
[----:B------:R-:W-:Y:S02]  /*0090*/  UISETP.GT.AND UP0, UPT, UR4, 0x1f, UPT ;  /* 0x0000001f0400788c */ /* 0x000fe4000bf04270 */
[----:B------:R-:W-:-:S04]  /*00a0*/  SHF.R.S32.HI R5, RZ, 0x1f, R0 ;  /* 0x0000001fff057819 */ /* 0x000fc80000011400 */
[----:B------:R-:W-:-:S04]  /*00b0*/  LEA.HI R5, R5, R0, RZ, 0x8 ;  /* 0x0000000005057211 */ /* 0x000fc800078f40ff */
[----:B------:R-:W-:Y:S02]  /*00c0*/  SHF.R.S32.HI R0, RZ, 0x8, R5 ;  /* 0x00000008ff007819 */ /* 0x000fe40000011405 */
[----:B------:R-:W1:Y:S03]  /*00d0*/  S2R R5, SR_CTAID.X ;  /* 0x0000000000057919 */ /* 0x000e660000002500 */
[----:B------:R-:W-:-:S05]  /*00e0*/  IMAD.SHL.U32 R0, R0, 0x8, RZ ;  /* 0x0000000800007824 */ /* 0x000fca00078e00ff */
[-C--:B------:R-:W-:Y:S02]  /*00f0*/  IABS R9, R0.reuse ;  /* 0x0000000000097213 */ /* 0x080fe40000000000 */
[----:B------:R-:W-:Y:S02]  /*0100*/  IABS R12, R0 ;  /* 0x00000000000c7213 */ /* 0x000fe40000000000 */
[----:B------:R-:W3:Y:S08]  /*0110*/  I2F.RP R4, R9 ;  /* 0x0000000900047306 */ /* 0x000ef00000209400 */
[----:B---3--:R-:W3:Y:S01]  /*0120*/  MUFU.RCP R4, R4 ;  /* 0x0000000400047308 */ /* 0x008ee20000001000 */
[----:B-1----:R-:W-:Y:S01]  /*0130*/  IABS R10, R5 ;  /* 0x00000005000a7213 */ /* 0x002fe20000000000 */
[----:B---3--:R-:W-:-:S02]  /*0140*/  VIADD R6, R4, 0xffffffe ;  /* 0x0ffffffe04067836 */ /* 0x008fc40000000000 */
[----:B------:R-:W-:-:S04]  /*0150*/  IMAD.MOV R4, RZ, RZ, -R12 ;  /* 0x000000ffff047224 */ /* 0x000fc800078e0a0c */
[----:B------:R1:W3:Y:S02]  /*0160*/  F2I.FTZ.U32.TRUNC.NTZ R7, R6 ;  /* 0x0000000600077305 */ /* 0x0002e4000021f000 */
[----:B-1----:R-:W-:Y:S02]  /*0170*/  IMAD.MOV.U32 R6, RZ, RZ, RZ ;  /* 0x000000ffff067224 */ /* 0x002fe400078e00ff */
[----:B---3--:R-:W-:-:S04]  /*0180*/  IMAD.MOV R8, RZ, RZ, -R7 ;  /* 0x000000ffff087224 */ /* 0x008fc800078e0a07 */
[----:B------:R-:W-:Y:S02]  /*0190*/  IMAD R11, R8, R9, RZ ;  /* 0x00000009080b7224 */ /* 0x000fe400078e02ff */
[----:B------:R-:W-:Y:S02]  /*01a0*/  IMAD.MOV.U32 R8, RZ, RZ, R10 ;  /* 0x000000ffff087224 */ /* 0x000fe400078e000a */
[----:B------:R-:W-:-:S06]  /*01b0*/  IMAD.HI.U32 R7, R7, R11, R6 ;  /* 0x0000000b07077227 */ /* 0x000fcc00078e0006 */
[----:B------:R-:W-:-:S04]  /*01c0*/  IMAD.HI.U32 R7, R7, R8, RZ ;  /* 0x0000000807077227 */ /* 0x000fc800078e00ff */
[----:B------:R-:W-:-:S05]  /*01d0*/  IMAD R4, R7, R4, R8 ;  /* 0x0000000407047224 */ /* 0x000fca00078e0208 */
[----:B------:R-:W-:-:S13]  /*01e0*/  ISETP.GT.U32.AND P1, PT, R9, R4, PT ;  /* 0x000000040900720c */ /* 0x000fda0003f24070 */
[----:B------:R-:W-:Y:S02]  /*01f0*/  @!P1 IMAD.IADD R4, R4, 0x1, -R9 ;  /* 0x0000000104049824 */ /* 0x000fe400078e0a09 */
[----:B------:R-:W-:Y:S01]  /*0200*/  @!P1 VIADD R7, R7, 0x1 ;  /* 0x0000000107079836 */ /* 0x000fe20000000000 */
[----:B------:R-:W-:Y:S02]  /*0210*/  ISETP.NE.AND P1, PT, R0, RZ, PT ;  /* 0x000000ff0000720c */ /* 0x000fe40003f25270 */
[----:B------:R-:W-:Y:S02]  /*0220*/  ISETP.GE.U32.AND P0, PT, R4, R9, PT ;  /* 0x000000090400720c */ /* 0x000fe40003f06070 */
[----:B------:R-:W-:-:S04]  /*0230*/  LOP3.LUT R4, R5, R0, RZ, 0x3c, !PT ;  /* 0x0000000005047212 */ /* 0x000fc800078e3cff */
[----:B------:R-:W-:Y:S01]  /*0240*/  ISETP.GE.AND P2, PT, R4, RZ, PT ;  /* 0x000000ff0400720c */ /* 0x000fe20003f46270 */
[----:B------:R-:W-:-:S06]  /*0250*/  VIADD R4, R2, 0xf ;  /* 0x0000000f02047836 */ /* 0x000fcc0000000000 */
[----:B------:R-:W-:-:S04]  /*0260*/  @P0 VIADD R7, R7, 0x1 ;  /* 0x0000000107070836 */ /* 0x000fc80000000000 */
[----:B------:R-:W-:Y:S01]  /*0270*/  IMAD.MOV.U32 R6, RZ, RZ, R7 ;  /* 0x000000ffff067224 */ /* 0x000fe200078e0007 */
[----:B------:R-:W-:-:S03]  /*0280*/  SHF.R.S32.HI R7, RZ, 0x1f, R4 ;  /* 0x0000001fff077819 */ /* 0x000fc60000011404 */
[----:B------:R-:W-:Y:S01]  /*0290*/  @!P2 IMAD.MOV R6, RZ, RZ, -R6 ;  /* 0x000000ffff06a224 */ /* 0x000fe200078e0a06 */
[----:B------:R-:W-:Y:S02]  /*02a0*/  @!P1 LOP3.LUT R6, RZ, R0, RZ, 0x33, !PT ;  /* 0x00000000ff069212 */ /* 0x000fe400078e33ff */
[----:B------:R-:W-:-:S03]  /*02b0*/  LEA.HI R7, R7, R4, RZ, 0x4 ;  /* 0x0000000407077211 */ /* 0x000fc600078f20ff */
[----:B------:R-:W-:Y:S02]  /*02c0*/  IMAD.SHL.U32 R4, R6, 0x8, RZ ;  /* 0x0000000806047824 */ /* 0x000fe400078e00ff */
[----:B------:R-:W-:-:S03]  /*02d0*/  IMAD.MOV R6, RZ, RZ, -R6 ;  /* 0x000000ffff067224 */ /* 0x000fc600078e0a06 */
[----:B------:R-:W-:Y:S01]  /*02e0*/  LEA.HI.SX32 R7, R7, -R4, 0x1c ;  /* 0x8000000407077211 */ /* 0x000fe200078fe2ff */
[----:B------:R-:W-:Y:S02]  /*02f0*/  IMAD R15, R0, R6, R5 ;  /* 0x00000006000f7224 */ /* 0x000fe400078e0205 */
[----:B------:R-:W-:Y:S01]  /*0300*/  IMAD.MOV.U32 R6, RZ, RZ, RZ ;  /* 0x000000ffff067224 */ /* 0x000fe200078e00ff */
[----:B------:R-:W-:Y:S02]  /*0310*/  VIMNMX R8, PT, PT, R7, 0x8, PT ;  /* 0x0000000807087848 */ /* 0x000fe40003fe0100 */
[----:B------:R-:W-:Y:S02]  /*0320*/  IABS R13, R15 ;  /* 0x0000000f000d7213 */ /* 0x000fe40000000000 */
[----:B------:R-:W-:-:S04]  /*0330*/  IABS R11, R8 ;  /* 0x00000008000b7213 */ /* 0x000fc80000000000 */
[----:B------:R-:W1:Y:S08]  /*0340*/  I2F.RP R9, R11 ;  /* 0x0000000b00097306 */ /* 0x000e700000209400 */
[----:B-1----:R-:W1:Y:S02]  /*0350*/  MUFU.RCP R9, R9 ;  /* 0x0000000900097308 */ /* 0x002e640000001000 */
[----:B-1----:R-:W-:-:S06]  /*0360*/  VIADD R7, R9, 0xffffffe ;  /* 0x0ffffffe09077836 */ /* 0x002fcc0000000000 */
[----:B------:R-:W1:Y:S02]  /*0370*/  F2I.FTZ.U32.TRUNC.NTZ R7, R7 ;  /* 0x0000000700077305 */ /* 0x000e64000021f000 */
[----:B-1----:R-:W-:-:S04]  /*0380*/  IMAD.MOV R10, RZ, RZ, -R7 ;  /* 0x000000ffff0a7224 */ /* 0x002fc800078e0a07 */
[----:B------:R-:W-:-:S04]  /*0390*/  IMAD.MOV.U32 R0, RZ, RZ, R10 ;  /* 0x000000ffff007224 */ /* 0x000fc800078e000a */
[----:B------:R-:W-:Y:S01]  /*03a0*/  IMAD R5, R0, R11, RZ ;  /* 0x0000000b00057224 */ /* 0x000fe200078e02ff */
[----:B------:R-:W-:-:S03]  /*03b0*/  IABS R0, R8 ;  /* 0x0000000800007213 */ /* 0x000fc60000000000 */
[----:B------:R-:W-:-:S04]  /*03c0*/  IMAD.HI.U32 R6, R7, R5, R6 ;  /* 0x0000000507067227 */ /* 0x000fc800078e0006 */
[----:B------:R-:W-:Y:S02]  /*03d0*/  IMAD.MOV R0, RZ, RZ, -R0 ;  /* 0x000000ffff007224 */ /* 0x000fe400078e0a00 */
        /* <DEDUP_REMOVED lines=8> */
[----:B------:R-:W-:Y:S02]  /*0460*/  ISETP.GE.AND P2, PT, R0, RZ, PT ;  /* 0x000000ff0000720c */ /* 0x000fe40003f46270 */
[----:B--2---:R-:W-:-:S05]  /*0470*/  LOP3.LUT R0, R16, 0xf, RZ, 0xc0, !PT ;  /* 0x0000000f10007812 */ /* 0x004fca00078ec0ff */
[----:B------:R-:W-:-:S06]  /*0480*/  @P0 VIADD R6, R6, 0x1 ;  /* 0x0000000106060836 */ /* 0x000fcc0000000000 */
[----:B------:R-:W-:Y:S01]  /*0490*/  @!P2 IMAD.MOV R6, RZ, RZ, -R6 ;  /* 0x000000ffff06a224 */ /* 0x000fe200078e0a06 */
[----:B------:R-:W-:-:S05]  /*04a0*/  @!P1 LOP3.LUT R6, RZ, R8, RZ, 0x33, !PT ;  /* 0x00000008ff069212 */ /* 0x000fca00078e33ff */
[----:B------:R-:W-:Y:S02]  /*04b0*/  IMAD.MOV R5, RZ, RZ, -R6 ;  /* 0x000000ffff057224 */ /* 0x000fe400078e0a06 */
[----:B------:R-:W-:Y:S02]  /*04c0*/  IMAD.SHL.U32 R12, R6, 0x100, RZ ;  /* 0x00000100060c7824 */ /* 0x000fe400078e00ff */
[----:B------:R-:W-:-:S04]  /*04d0*/  IMAD R5, R8, R5, R15 ;  /* 0x0000000508057224 */ /* 0x000fc800078e020f */
[----:B------:R-:W-:Y:S01]  /*04e0*/  IMAD.IADD R5, R4, 0x1, R5 ;  /* 0x0000000104057824 */ /* 0x000fe200078e0205 */
[----:B------:R-:W-:-:S03]  /*04f0*/  SHF.R.U32.HI R4, RZ, 0x4, R16 ;  /* 0x00000004ff047819 */ /* 0x000fc60000011610 */
[----:B------:R-:W-:Y:S01]  /*0500*/  IMAD R14, R5, 0x10, R0 ;  /* 0x00000010050e7824 */ /* 0x000fe200078e0200 */
[----:B------:R-:W-:Y:S02]  /*0510*/  SGXT.U32 R4, R4, 0x2 ;  /* 0x000000020404781a */ /* 0x000fe40000000000 */
[----:B------:R-:W-:Y:S02]  /*0520*/  LOP3.LUT R5, R16, 0x20, RZ, 0xc0, !PT ;  /* 0x0000002010057812 */ /* 0x000fe400078ec0ff */
[----:B------:R1:W-:Y:S01]  /*0530*/  STL [R1+0x5dc], R14 ;  /* 0x0005dc0e01007387 */ /* 0x0003e20000100800 */
[C---:B------:R-:W-:Y:S02]  /*0540*/  LOP3.LUT R7, R4.reuse, 0x4, RZ, 0xfc, !PT ;  /* 0x0000000404077812 */ /* 0x040fe400078efcff */
[----:B------:R-:W-:Y:S01]  /*0550*/  LOP3.LUT R0, R4, 0x8, RZ, 0xfc, !PT ;  /* 0x0000000804007812 */ /* 0x000fe200078efcff */
[----:B------:R1:W-:Y:S01]  /*0560*/  STL [R1+0x2cc], R12 ;  /* 0x0002cc0c01007387 */ /* 0x0003e20000100800 */
[----:B0---4-:R-:W-:Y:S05]  /*0570*/  BRA.U UP0, `(.L_x_0) ;  /* 0x00000005000c7547 */ /* 0x011fea000b800000 */
[----:B------:R-:W-:Y:S01]  /*0580*/  IMAD.SHL.U32 R0, R16, 0x20, RZ ;  /* 0x0000002010007824 */ /* 0x000fe200078e00ff */
[----:B------:R0:W-:Y:S04]  /*0590*/  STL [R1+0x120], RZ ;  /* 0x000120ff01007387 */ /* 0x0001e80000100800 */
[----:B------:R0:W-:Y:S04]  /*05a0*/  STL [R1+0x5d4], R0 ;  /* 0x0005d40001007387 */ /* 0x0001e80000100800 */
[----:B------:R0:W-:Y:S04]  /*05b0*/  STL [R1+0x124], RZ ;  /* 0x000124ff01007387 */ /* 0x0001e80000100800 */
        /* <DEDUP_REMOVED lines=61> */
[----:B------:R0:W-:Y:S01]  /*0990*/  STL [R1+0x14c], RZ ;  /* 0x00014cff01007387 */ /* 0x0001e20000100800 */
[----:B------:R-:W-:Y:S05]  /*09a0*/  BRA `(.L_x_1) ;  /* 0x0000016400dc7947 */ /* 0x000fea0003800000 */
.L_x_0:
[----:B------:R-:W-:Y:S01]  /*09b0*/  IABS R4, R2 ;  /* 0x0000000200047213 */ /* 0x000fe20000000000 */
[----:B------:R0:W-:Y:S01]  /*09c0*/  STL [R1+0x6dc], R3 ;  /* 0x0006dc0301007387 */ /* 0x0001e20000100800 */
[----:B------:R-:W-:Y:S01]  /*09d0*/  IABS R0, R3 ;  /* 0x0000000300007213 */ /* 0x000fe20000000000 */
[----:B------:R-:W2:Y:S01]  /*09e0*/  LDCU UR5, c[0x0][0x3b0] ;  /* 0x00007600ff0577ac */ /* 0x000ea20008000800 */
[----:B------:R-:W3:Y:S01]  /*09f0*/  I2F.RP R11, R4 ;  /* 0x00000004000b7306 */ /* 0x000ee20000209400 */
[----:B------:R-:W-:Y:S01]  /*0a00*/  ISETP.GE.AND P3, PT, R14, RZ, PT ;  /* 0x000000ff0e00720c */ /* 0x000fe20003f66270 */
[----:B------:R-:W4:Y:S01]  /*0a10*/  LDCU.128 UR8, c[0x0][0x380] ;  /* 0x00007000ff0877ac */ /* 0x000f220008000c00 */
[----:B------:R-:W1:Y:S05]  /*0a20*/  LDCU UR18, c[0x0][0x3a4] ;  /* 0x00007480ff1277ac */ /* 0x000e6a0008000800 */
[----:B------:R-:W0:Y:S01]  /*0a30*/  I2F.RP R10, R0 ;  /* 0x00000000000a7306 */ /* 0x000e220000209400 */
[----:B------:R-:W1:Y:S01]  /*0a40*/  LDCU UR76, c[0x0][0x3a8] ;  /* 0x00007500ff4c77ac */ /* 0x000e620008000800 */
[----:B------:R-:W1:Y:S06]  /*0a50*/  LDCU UR72, c[0x0][0x3a8] ;  /* 0x00007500ff4877ac */ /* 0x000e6c0008000800 */
[----:B---3--:R-:W3:Y:S08]  /*0a60*/  MUFU.RCP R11, R11 ;  /* 0x0000000b000b7308 */ /* 0x008ef00000001000 */
[----:B0-----:R-:W0:Y:S01]  /*0a70*/  MUFU.RCP R10, R10 ;  /* 0x0000000a000a7308 */ /* 0x001e220000001000 */
[----:B---3--:R-:W-:Y:S01]  /*0a80*/  VIADD R8, R11, 0xffffffe ;  /* 0x0ffffffe0b087836 */ /* 0x008fe20000000000 */
[----:B------:R-:W-:-:S06]  /*0a90*/  IABS R11, R14 ;  /* 0x0000000e000b7213 */ /* 0x000fcc0000000000 */
[----:B------:R3:W1:Y:S01]  /*0aa0*/  F2I.FTZ.U32.TRUNC.NTZ R9, R8 ;  /* 0x0000000800097305 */ /* 0x000662000021f000 */
[----:B0-----:R-:W-:-:S07]  /*0ab0*/  VIADD R6, R10, 0xffffffe ;  /* 0x0ffffffe0a067836 */ /* 0x001fce0000000000 */
[----:B------:R0:W2:Y:S01]  /*0ac0*/  F2I.FTZ.U32.TRUNC.NTZ R7, R6 ;  /* 0x0000000600077305 */ /* 0x0000a2000021f000 */
[----:B---3--:R-:W-:Y:S02]  /*0ad0*/  IMAD.MOV.U32 R8, RZ, RZ, RZ ;  /* 0x000000ffff087224 */ /* 0x008fe400078e00ff */
[----:B-1----:R-:W-:Y:S02]  /*0ae0*/  IMAD.MOV R13, RZ, RZ, -R9 ;  /* 0x000000ffff0d7224 */ /* 0x002fe400078e0a09 */
[----:B0-----:R-:W-:Y:S02]  /*0af0*/  IMAD.MOV.U32 R6, RZ, RZ, RZ ;  /* 0x000000ffff067224 */ /* 0x001fe400078e00ff */
[----:B------:R-:W-:-:S04]  /*0b00*/  IMAD R13, R13, R4, RZ ;  /* 0x000000040d0d7224 */ /* 0x000fc800078e02ff */
[----:B------:R-:W-:Y:S01]  /*0b10*/  IMAD.HI.U32 R9, R9, R13, R8 ;  /* 0x0000000d09097227 */ /* 0x000fe200078e0008 */
[----:B------:R-:W-:-:S03]  /*0b20*/  LEA.HI R8, R5, R12, RZ, 0x1b ;  /* 0x0000000c05087211 */ /* 0x000fc600078fd8ff */
[----:B--2---:R-:W-:Y:S02]  /*0b30*/  IMAD.MOV R10, RZ, RZ, -R7 ;  /* 0x000000ffff0a7224 */ /* 0x004fe400078e0a07 */
[----:B------:R-:W-:-:S04]  /*0b40*/  IMAD.HI.U32 R9, R9, R11, RZ ;  /* 0x0000000b09097227 */ /* 0x000fc800078e00ff */
[----:B------:R-:W-:Y:S02]  /*0b50*/  IMAD.MOV R9, RZ, RZ, -R9 ;  /* 0x000000ffff097224 */ /* 0x000fe400078e0a09 */
[----:B------:R-:W-:Y:S01]  /*0b60*/  IMAD.MOV.U32 R5, RZ, RZ, R10 ;  /* 0x000000ffff057224 */ /* 0x000fe200078e000a */
[----:B------:R-:W-:Y:S01]  /*0b70*/  IABS R10, R8 ;  /* 0x00000008000a7213 */ /* 0x000fe20000000000 */
[C---:B------:R-:W-:Y:S02]  /*0b80*/  IMAD R11, R4.reuse, R9, R11 ;  /* 0x00000009040b7224 */ /* 0x040fe400078e020b */
[----:B------:R-:W-:Y:S02]  /*0b90*/  IMAD R5, R5, R0, RZ ;  /* 0x0000000005057224 */ /* 0x000fe400078e02ff */
[----:B------:R-:W-:Y:S01]  /*0ba0*/  IMAD.MOV.U32 R9, RZ, RZ, R10 ;  /* 0x000000ffff097224 */ /* 0x000fe200078e000a */
[----:B------:R-:W-:Y:S01]  /*0bb0*/  ISETP.GT.U32.AND P0, PT, R4, R11, PT ;  /* 0x0000000b0400720c */ /* 0x000fe20003f04070 */
[----:B------:R-:W-:-:S04]  /*0bc0*/  IMAD.HI.U32 R5, R7, R5, R6 ;  /* 0x0000000507057227 */ /* 0x000fc800078e0006 */
[----:B------:R-:W-:Y:S02]  /*0bd0*/  VIADD R7, R8, 0xfe ;  /* 0x000000fe08077836 */ /* 0x000fe40000000000 */
[----:B------:R-:W-:-:S03]  /*0be0*/  IMAD.HI.U32 R6, R5, R9, RZ ;  /* 0x0000000905067227 */ /* 0x000fc600078e00ff */
[----:B------:R-:W-:Y:S01]  /*0bf0*/  IABS R18, R7 ;  /* 0x0000000700127213 */ /* 0x000fe20000000000 */
[----:B------:R-:W-:Y:S01]  /*0c00*/  IMAD.MOV R6, RZ, RZ, -R6 ;  /* 0x000000ffff067224 */ /* 0x000fe200078e0a06 */
[----:B------:R-:W-:Y:S01]  /*0c10*/  ISETP.GE.AND P5, PT, R7, RZ, PT ;  /* 0x000000ff0700720c */ /* 0x000fe20003fa6270 */
[----:B------:R-:W-:Y:S02]  /*0c20*/  @!P0 IMAD.IADD R11, R11, 0x1, -R4 ;  /* 0x000000010b0b8824 */ /* 0x000fe400078e0a04 */
[----:B------:R-:W-:Y:S02]  /*0c30*/  IMAD R9, R0, R6, R9 ;  /* 0x0000000600097224 */ /* 0x000fe400078e0209 */
[----:B------:R-:W-:Y:S01]  /*0c40*/  IMAD.HI.U32 R6, R5, R18, RZ ;  /* 0x0000001205067227 */ /* 0x000fe200078e00ff */
[----:B------:R-:W-:Y:S02]  /*0c50*/  ISETP.GT.U32.AND P0, PT, R4, R11, PT ;  /* 0x0000000b0400720c */ /* 0x000fe40003f04070 */
[----:B------:R-:W-:Y:S01]  /*0c60*/  ISETP.GT.U32.AND P1, PT, R0, R9, PT ;  /* 0x000000090000720c */ /* 0x000fe20003f24070 */
[----:B------:R-:W-:-:S02]  /*0c70*/  VIADD R12, R8, 0xfa ;  /* 0x000000fa080c7836 */ /* 0x000fc40000000000 */
[----:B------:R-:W-:Y:S02]  /*0c80*/  IMAD.MOV R7, RZ, RZ, -R6 ;  /* 0x000000ffff077224 */ /* 0x000fe400078e0a06 */
[----:B------:R-:W-:Y:S01]  /*0c90*/  VIADD R10, R8, 0xfc ;  /* 0x000000fc080a7836 */ /* 0x000fe20000000000 */
[----:B------:R-:W-:Y:S01]  /*0ca0*/  IABS R23, R12 ;  /* 0x0000000c00177213 */ /* 0x000fe20000000000 */
[----:B------:R-:W-:Y:S02]  /*0cb0*/  IMAD R18, R0, R7, R18 ;  /* 0x0000000700127224 */ /* 0x000fe400078e0212 */
[----:B------:R-:W-:Y:S01]  /*0cc0*/  VIADD R13, R8, 0xf4 ;  /* 0x000000f4080d7836 */ /* 0x000fe20000000000 */
[----:B------:R-:W-:Y:S01]  /*0cd0*/  IABS R19, R10 ;  /* 0x0000000a00137213 */ /* 0x000fe20000000000 */
[----:B------:R-:W-:Y:S01]  /*0ce0*/  @!P0 IMAD.IADD R11, R11, 0x1, -R4 ;  /* 0x000000010b0b8824 */ /* 0x000fe200078e0a04 */
[----:B------:R-:W-:Y:S01]  /*0cf0*/  ISETP.GT.U32.AND P2, PT, R0, R18, PT ;  /* 0x000000120000720c */ /* 0x000fe20003f44070 */
[----:B------:R-:W-:Y:S01]  /*0d00*/  IMAD.HI.U32 R4, R5, R23, RZ ;  /* 0x0000001705047227 */ /* 0x000fe200078e00ff */
[----:B------:R-:W-:-:S02]  /*0d10*/  ISETP.NE.AND P0, PT, R2, RZ, PT ;  /* 0x000000ff0200720c */ /* 0x000fc40003f05270 */
[----:B------:R-:W-:Y:S01]  /*0d20*/  ISETP.GE.AND P4, PT, R10, RZ, PT ;  /* 0x000000ff0a00720c */ /* 0x000fe20003f86270 */
[----:B------:R-:W-:Y:S01]  /*0d30*/  @!P1 IMAD.IADD R9, R9, 0x1, -R0 ;  /* 0x0000000109099824 */ /* 0x000fe200078e0a00 */
[----:B------:R-:W-:Y:S01]  /*0d40*/  IABS R25, R13 ;  /* 0x0000000d00197213 */ /* 0x000fe20000000000 */
[----:B------:R-:W-:Y:S02]  /*0d50*/  IMAD.MOV R4, RZ, RZ, -R4 ;  /* 0x000000ffff047224 */ /* 0x000fe400078e0a04 */
[----:B------:R-:W-:Y:S01]  /*0d60*/  VIADD R10, R8, 0xf8 ;  /* 0x000000f8080a7836 */ /* 0x000fe20000000000 */
[C---:B------:R-:W-:Y:S01]  /*0d70*/  ISETP.GT.U32.AND P1, PT, R0.reuse, R9, PT ;  /* 0x000000090000720c */ /* 0x040fe20003f24070 */
[----:B------:R-:W-:Y:S02]  /*0d80*/  IMAD R23, R0, R4, R23 ;  /* 0x0000000400177224 */ /* 0x000fe400078e0217 */
[----:B------:R-:W-:Y:S01]  /*0d90*/  IMAD.MOV.U32 R3, RZ, RZ, R11 ;  /* 0x000000ffff037224 */ /* 0x000fe200078e000b */
[----:B------:R-:W-:Y:S01]  /*0da0*/  IABS R7, R10 ;  /* 0x0000000a00077213 */ /* 0x000fe20000000000 */
[----:B------:R-:W-:Y:S01]  /*0db0*/  @!P2 IMAD.IADD R18, R18, 0x1, -R0 ;  /* 0x000000011212a824 */ /* 0x000fe200078e0a00 */
[----:B------:R-:W-:Y:S01]  /*0dc0*/  ISETP.GT.U32.AND P6, PT, R0, R23, PT ;  /* 0x000000170000720c */ /* 0x000fe20003fc4070 */
[----:B------:R-:W-:-:S03]  /*0dd0*/  IMAD.HI.U32 R6, R5, R19, RZ ;  /* 0x0000001305067227 */ /* 0x000fc600078e00ff */
[----:B------:R-:W-:Y:S01]  /*0de0*/  ISETP.GT.U32.AND P2, PT, R0, R18, PT ;  /* 0x000000120000720c */ /* 0x000fe20003f44070 */
[----:B------:R-:W-:Y:S01]  /*0df0*/  @!P3 IMAD.MOV R3, RZ, RZ, -R3 ;  /* 0x000000ffff03b224 */ /* 0x000fe200078e0a03 */
[----:B------:R-:W-:Y:S01]  /*0e00*/  @!P0 LOP3.LUT R3, RZ, R2, RZ, 0x33, !PT ;  /* 0x00000002ff038212 */ /* 0x000fe200078e33ff */
[----:B------:R-:W-:Y:S01]  /*0e10*/  IMAD.HI.U32 R2, R5, R7, RZ ;  /* 0x0000000705027227 */ /* 0x000fe200078e00ff */
[----:B------:R-:W-:-:S03]  /*0e20*/  ISETP.GE.AND P3, PT, R8, RZ, PT ;  /* 0x000000ff0800720c */ /* 0x000fc60003f66270 */
[----:B------:R-:W-:Y:S01]  /*0e30*/  IMAD.MOV R6, RZ, RZ, -R6 ;  /* 0x000000ffff067224 */ /* 0x000fe200078e0a06 */
[----:B------:R0:W-:Y:S01]  /*0e40*/  STL [R1+0x1b0], R3 ;  /* 0x0001b00301007387 */ /* 0x0001e20000100800 */
[----:B------:R-:W-:Y:S02]  /*0e50*/  VIADD R11, R8, 0xf6 ;  /* 0x000000f6080b7836 */ /* 0x000fe40000000000 */
[----:B------:R-:W-:Y:S02]  /*0e60*/  IMAD.MOV R4, RZ, RZ, -R2 ;  /* 0x000000ffff047224 */ /* 0x000fe400078e0a02 */
[----:B------:R-:W-:Y:S01]  /*0e70*/  IMAD R19, R0, R6, R19 ;  /* 0x0000000600137224 */ /* 0x000fe200078e0213 */
[----:B------:R-:W-:Y:S01]  /*0e80*/  IABS R6, R11 ;  /* 0x0000000b00067213 */ /* 0x000fe20000000000 */
[----:B------:R-:W-:Y:S01]  /*0e90*/  @!P1 IMAD.IADD R9, R9, 0x1, -R0 ;  /* 0x0000000109099824 */ /* 0x000fe200078e0a00 */
[----:B------:R-:W-:Y:S01]  /*0ea0*/  ISETP.GE.AND P1, PT, R12, RZ, PT ;  /* 0x000000ff0c00720c */ /* 0x000fe20003f26270 */
[C---:B------:R-:W-:Y:S01]  /*0eb0*/  IMAD R7, R0.reuse, R4, R7 ;  /* 0x0000000400077224 */ /* 0x040fe200078e0207 */
[----:B------:R-:W-:Y:S01]  /*0ec0*/  ISETP.GT.U32.AND P0, PT, R0, R19, PT ;  /* 0x000000130000720c */ /* 0x000fe20003f04070 */
[----:B------:R-:W-:-:S02]  /*0ed0*/  IMAD.MOV.U32 R4, RZ, RZ, R9 ;  /* 0x000000ffff047224 */ /* 0x000fc400078e0009 */
[----:B------:R-:W-:Y:S01]  /*0ee0*/  @!P6 IMAD.IADD R23, R23, 0x1, -R0 ;  /* 0x000000011717e824 */ /* 0x000fe200078e0a00 */
[----:B------:R-:W-:Y:S01]  /*0ef0*/  ISETP.GE.AND P6, PT, R10, RZ, PT ;  /* 0x000000ff0a00720c */ /* 0x000fe20003fc6270 */
[----:B------:R-:W-:Y:S02]  /*0f00*/  IMAD.MOV.U32 R2, RZ, RZ, R6 ;  /* 0x000000ffff027224 */ /* 0x000fe400078e0006 */
[----:B------:R-:W-:Y:S01]  /*0f10*/  @!P2 IMAD.IADD R18, R18, 0x1, -R0 ;  /* 0x000000011212a824 */ /* 0x000fe200078e0a00 */
[C---:B------:R-:W-:Y:S01]  /*0f20*/  ISETP.GT.U32.AND P2, PT, R0.reuse, R7, PT ;  /* 0x000000070000720c */ /* 0x040fe20003f44070 */
[----:B------:R-:W-:Y:S01]  /*0f30*/  @!P3 IMAD.MOV R4, RZ, RZ, -R4 ;  /* 0x000000ffff04b224 */ /* 0x000fe200078e0a04 */
[----:B------:R-:W-:Y:S01]  /*0f40*/  ISETP.GT.U32.AND P3, PT, R0, R23, PT ;  /* 0x000000170000720c */ /* 0x000fe20003f64070 */
[----:B------:R-:W-:-:S03]  /*0f50*/  IMAD.HI.U32 R6, R5, R2, RZ ;  /* 0x0000000205067227 */ /* 0x000fc600078e00ff */
[----:B------:R-:W-:Y:S01]  /*0f60*/  STL [R1+0x6e0], R4 ;  /* 0x0006e00401007387 */ /* 0x000fe20000100800 */
[----:B------:R-:W-:Y:S01]  /*0f70*/  @!P5 IMAD.MOV R18, RZ, RZ, -R18 ;  /* 0x000000ffff12d224 */ /* 0x000fe200078e0a12 */
[----:B------:R-:W-:Y:S01]  /*0f80*/  ISETP.GE.AND P5, PT, R11, RZ, PT ;  /* 0x000000ff0b00720c */ /* 0x000fe20003fa6270 */
[----:B------:R-:W-:-:S03]  /*0f90*/  IMAD.HI.U32 R9, R5, R25, RZ ;  /* 0x0000001905097227 */ /* 0x000fc600078e00ff */
[----:B------:R-:W-:Y:S01]  /*0fa0*/  STL [R1+0x6e4], R18 ;  /* 0x0006e41201007387 */ /* 0x000fe20000100800 */
[----:B------:R-:W-:Y:S02]  /*0fb0*/  IMAD.MOV R11, RZ, RZ, -R6 ;  /* 0x000000ffff0b7224 */ /* 0x000fe400078e0a06 */
[----:B------:R-:W-:Y:S02]  /*0fc0*/  IMAD.MOV R6, RZ, RZ, -R9 ;  /* 0x000000ffff067224 */ /* 0x000fe400078e0a09 */
[----:B------:R-:W-:Y:S02]  /*0fd0*/  @!P0 IMAD.IADD R19, R19, 0x1, -R0 ;  /* 0x0000000113138824 */ /* 0x000fe400078e0a00 */
[C---:B------:R-:W-:Y:S02]  /*0fe0*/  IMAD R9, R0.reuse, R11, R2 ;  /* 0x0000000b00097224 */ /* 0x040fe400078e0202 */
[--C-:B------:R-:W-:Y:S01]  /*0ff0*/  @!P3 IMAD.IADD R23, R23, 0x1, -R0.reuse ;  /* 0x000000011717b824 */ /* 0x100fe200078e0a00 */
[----:B------:R-:W-:Y:S01]  /*1000*/  ISETP.GT.U32.AND P0, PT, R0, R19, PT ;  /* 0x000000130000720c */ /* 0x000fe20003f04070 */
[----:B------:R-:W-:Y:S01]  /*1010*/  VIADD R2, R8, 0xf2 ;  /* 0x000000f208027836 */ /* 0x000fe20000000000 */
[----:B------:R-:W-:Y:S01]  /*1020*/  ISETP.GT.U32.AND P3, PT, R0, R9, PT ;  /* 0x000000090000720c */ /* 0x000fe20003f64070 */
[----:B------:R-:W-:-:S02]  /*1030*/  @!P2 IMAD.IADD R7, R7, 0x1, -R0 ;  /* 0x000000010707a824 */ /* 0x000fc400078e0a00 */
[----:B------:R-:W-:Y:S01]  /*1040*/  IMAD R25, R0, R6, R25 ;  /* 0x0000000600197224 */ /* 0x000fe200078e0219 */
[----:B------:R-:W-:Y:S01]  /*1050*/  IABS R26, R2 ;  /* 0x00000002001a7213 */ /* 0x000fe20000000000 */
[----:B------:R-:W-:Y:S01]  /*1060*/  VIADD R6, R8, 0xf0 ;  /* 0x000000f008067836 */ /* 0x000fe20000000000 */
[----:B------:R-:W-:Y:S01]  /*1070*/  ISETP.GT.U32.AND P2, PT, R0, R7, PT ;  /* 0x000000070000720c */ /* 0x000fe20003f44070 */
[----:B------:R-:W-:Y:S02]  /*1080*/  @!P1 IMAD.MOV R23, RZ, RZ, -R23 ;  /* 0x000000ffff179224 */ /* 0x000fe400078e0a17 */
[----:B------:R-:W-:Y:S01]  /*1090*/  VIADD R10, R8, 0xee ;  /* 0x000000ee080a7836 */ /* 0x000fe20000000000 */
[----:B------:R-:W-:Y:S01]  /*10a0*/  IABS R27, R6 ;  /* 0x00000006001b7213 */ /* 0x000fe20000000000 */
[--C-:B------:R-:W-:Y:S01]  /*10b0*/  @!P0 IMAD.IADD R19, R19, 0x1, -R0.reuse ;  /* 0x0000000113138824 */ /* 0x100fe200078e0a00 */
[----:B------:R-:W-:Y:S01]  /*10c0*/  ISETP.GE.AND P1, PT, R6, RZ, PT ;  /* 0x000000ff0600720c */ /* 0x000fe20003f26270 */
[----:B------:R-:W-:Y:S01]  /*10d0*/  @!P3 IMAD.IADD R9, R9, 0x1, -R0 ;  /* 0x000000010909b824 */ /* 0x000fe200078e0a00 */
[----:B------:R-:W-:Y:S01]  /*10e0*/  ISETP.GE.AND P0, PT, R13, RZ, PT ;  /* 0x000000ff0d00720c */ /* 0x000fe20003f06270 */
[----:B------:R-:W-:Y:S01]  /*10f0*/  @!P4 IMAD.MOV R19, RZ, RZ, -R19 ;  /* 0x000000ffff13c224 */ /* 0x000fe200078e0a13 */
[----:B------:R-:W-:Y:S01]  /*1100*/  ISETP.GE.AND P4, PT, R2, RZ, PT ;  /* 0x000000ff0200720c */ /* 0x000fe20003f86270 */
[----:B------:R-:W-:Y:S01]  /*1110*/  IMAD.HI.U32 R2, R5, R26, RZ ;  /* 0x0000001a05027227 */ /* 0x000fe200078e00ff */
[----:B------:R-:W-:-:S02]  /*1120*/  ISETP.GT.U32.AND P3, PT, R0, R9, PT ;  /* 0x000000090000720c */ /* 0x000fc40003f64070 */
[----:B------:R-:W-:Y:S01]  /*1130*/  IABS R13, R10 ;  /* 0x0000000a000d7213 */ /* 0x000fe20000000000 */
[----:B------:R-:W-:Y:S01]  /*1140*/  IMAD.MOV R15, RZ, RZ, -R2 ;  /* 0x000000ffff0f7224 */ /* 0x000fe200078e0a02 */
[----:B------:R-:W-:Y:S01]  /*1150*/  STL [R1+0x6e8], R19 ;  /* 0x0006e81301007387 */ /* 0x000fe20000100800 */
[----:B------:R-:W-:-:S03]  /*1160*/  IMAD.HI.U32 R6, R5, R27, RZ ;  /* 0x0000001b05067227 */ /* 0x000fc600078e00ff */
[----:B------:R-:W-:Y:S01]  /*1170*/  STL [R1+0x6ec], R23 ;  /* 0x0006ec1701007387 */ /* 0x000fe20000100800 */
[C---:B------:R-:W-:Y:S02]  /*1180*/  IMAD R26, R0.reuse, R15, R26 ;  /* 0x0000000f001a7224 */ /* 0x040fe400078e021a */
[--C-:B------:R-:W-:Y:S01]  /*1190*/  @!P2 IMAD.IADD R7, R7, 0x1, -R0.reuse ;  /* 0x000000010707a824 */ /* 0x100fe200078e0a00 */
[C---:B------:R-:W-:Y:S01]  /*11a0*/  ISETP.GT.U32.AND P2, PT, R0.reuse, R25, PT ;  /* 0x000000190000720c */ /* 0x040fe20003f44070 */
[----:B------:R-:W-:Y:S01]  /*11b0*/  @!P3 IMAD.IADD R9, R9, 0x1, -R0 ;  /* 0x000000010909b824 */ /* 0x000fe200078e0a00 */
[C---:B------:R-:W-:Y:S01]  /*11c0*/  ISETP.GT.U32.AND P3, PT, R0.reuse, R26, PT ;  /* 0x0000001a0000720c */ /* 0x040fe20003f64070 */
[----:B------:R-:W-:Y:S02]  /*11d0*/  IMAD.MOV R6, RZ, RZ, -R6 ;  /* 0x000000ffff067224 */ /* 0x000fe400078e0a06 */
[----:B------:R-:W-:Y:S02]  /*11e0*/  IMAD.MOV.U32 R14, RZ, RZ, R7 ;  /* 0x000000ffff0e7224 */ /* 0x000fe400078e0007 */
[----:B------:R-:W-:-:S02]  /*11f0*/  IMAD R27, R0, R6, R27 ;  /* 0x00000006001b7224 */ /* 0x000fc400078e021b */
[----:B------:R-:W-:Y:S02]  /*1200*/  @!P6 IMAD.MOV R14, RZ, RZ, -R14 ;  /* 0x000000ffff0ee224 */ /* 0x000fe400078e0a0e */
[----:B------:R-:W-:Y:S01]  /*1210*/  VIADD R11, R8, 0xec ;  /* 0x000000ec080b7836 */ /* 0x000fe20000000000 */
[----:B------:R-:W-:Y:S01]  /*1220*/  ISETP.GT.U32.AND P6, PT, R0, R27, PT ;  /* 0x0000001b0000720c */ /* 0x000fe20003fc4070 */
[----:B------:R-:W-:Y:S01]  /*1230*/  IMAD.HI.U32 R2, R5, R13, RZ ;  /* 0x0000000d05027227 */ /* 0x000fe200078e00ff */
[----:B------:R1:W-:Y:S02]  /*1240*/  STL [R1+0x1d8], R14 ;  /* 0x0001d80e01007387 */ /* 0x0003e40000100800 */
[----:B------:R-:W-:Y:S01]  /*1250*/  IABS R17, R11 ;  /* 0x0000000b00117213 */ /* 0x000fe20000000000 */
[----:B------:R-:W-:Y:S02]  /*1260*/  @!P3 IMAD.IADD R26, R26, 0x1, -R0 ;  /* 0x000000011a1ab824 */ /* 0x000fe400078e0a00 */
[----:B------:R-:W-:-:S02]  /*1270*/  IMAD.MOV R2, RZ, RZ, -R2 ;  /* 0x000000ffff027224 */ /* 0x000fc400078e0a02 */
[----:B------:R-:W-:Y:S01]  /*1280*/  VIADD R22, R8, 0xea ;  /* 0x000000ea08167836 */ /* 0x000fe20000000000 */
[C---:B------:R-:W-:Y:S01]  /*1290*/  ISETP.GT.U32.AND P3, PT, R0.reuse, R26, PT ;  /* 0x0000001a0000720c */ /* 0x040fe20003f64070 */
[----:B0-----:R-:W-:Y:S02]  /*12a0*/  IMAD.MOV.U32 R3, RZ, RZ, R9 ;  /* 0x000000ffff037224 */ /* 0x001fe400078e0009 */
[----:B------:R-:W-:Y:S01]  /*12b0*/  @!P6 IMAD.IADD R27, R27, 0x1, -R0 ;  /* 0x000000011b1be824 */ /* 0x000fe200078e0a00 */
[----:B------:R-:W-:Y:S01]  /*12c0*/  IABS R7, R22 ;  /* 0x0000001600077213 */ /* 0x000fe20000000000 */
[C---:B------:R-:W-:Y:S02]  /*12d0*/  IMAD R13, R0.reuse, R2, R13 ;  /* 0x00000002000d7224 */ /* 0x040fe400078e020d */
[----:B------:R-:W-:Y:S01]  /*12e0*/  IMAD.HI.U32 R6, R5, R17, RZ ;  /* 0x0000001105067227 */ /* 0x000fe200078e00ff */
[----:B------:R-:W-:-:S03]  /*12f0*/  ISETP.GT.U32.AND P6, PT, R0, R27, PT ;  /* 0x0000001b0000720c */ /* 0x000fc60003fc4070 */
[----:B------:R-:W-:Y:S01]  /*1300*/  @!P5 IMAD.MOV R3, RZ, RZ, -R3 ;  /* 0x000000ffff03d224 */ /* 0x000fe200078e0a03 */
[----:B------:R-:W-:Y:S01]  /*1310*/  ISETP.GE.AND P5, PT, R10, RZ, PT ;  /* 0x000000ff0a00720c */ /* 0x000fe20003fa6270 */
[----:B------:R-:W-:Y:S01]  /*1320*/  @!P3 IMAD.IADD R26, R26, 0x1, -R0 ;  /* 0x000000011a1ab824 */ /* 0x000fe200078e0a00 */
[----:B------:R-:W-:Y:S01]  /*1330*/  ISETP.GT.U32.AND P3, PT, R0, R13, PT ;  /* 0x0000000d0000720c */ /* 0x000fe20003f64070 */
[----:B------:R-:W-:Y:S01]  /*1340*/  IMAD.MOV R6, RZ, RZ, -R6 ;  /* 0x000000ffff067224 */ /* 0x000fe200078e0a06 */
[----:B------:R0:W-:Y:S01]  /*1350*/  STL [R1+0x1dc], R3 ;  /* 0x0001dc0301007387 */ /* 0x0001e20000100800 */
[----:B------:R-:W-:Y:S02]  /*1360*/  VIADD R24, R8, 0xe8 ;  /* 0x000000e808187836 */ /* 0x000fe40000000000 */
[----:B------:R-:W-:-:S03]  /*1370*/  IMAD.HI.U32 R10, R5, R7, RZ ;  /* 0x00000007050a7227 */ /* 0x000fc600078e00ff */
[----:B------:R-:W-:Y:S01]  /*1380*/  IABS R16, R24 ;  /* 0x0000001800107213 */ /* 0x000fe20000000000 */
[C---:B------:R-:W-:Y:S02]  /*1390*/  IMAD R17, R0.reuse, R6, R17 ;  /* 0x0000000600117224 */ /* 0x040fe400078e0211 */
[----:B------:R-:W-:Y:S02]  /*13a0*/  IMAD.MOV R10, RZ, RZ, -R10 ;  /* 0x000000ffff0a7224 */ /* 0x000fe400078e0a0a */
[--C-:B------:R-:W-:Y:S02]  /*13b0*/  @!P2 IMAD.IADD R25, R25, 0x1, -R0.reuse ;  /* 0x000000011919a824 */ /* 0x100fe400078e0a00 */
[----:B------:R-:W-:Y:S01]  /*13c0*/  @!P6 IMAD.IADD R27, R27, 0x1, -R0 ;  /* 0x000000011b1be824 */ /* 0x000fe200078e0a00 */
[C---:B------:R-:W-:Y:S01]  /*13d0*/  ISETP.GT.U32.AND P6, PT, R0.reuse, R17, PT ;  /* 0x000000110000720c */ /* 0x040fe20003fc4070 */
[C---:B------:R-:W-:Y:S01]  /*13e0*/  IMAD R7, R0.reuse, R10, R7 ;  /* 0x0000000a00077224 */ /* 0x040fe200078e0207 */
[----:B------:R-:W-:Y:S01]  /*13f0*/  ISETP.GT.U32.AND P2, PT, R0, R25, PT ;  /* 0x000000190000720c */ /* 0x000fe20003f44070 */
[----:B------:R-:W-:-:S04]  /*1400*/  IMAD.HI.U32 R20, R5, R16, RZ ;  /* 0x0000001005147227 */ /* 0x000fc800078e00ff */
[----:B------:R-:W-:Y:S01]  /*1410*/  @!P3 IMAD.IADD R13, R13, 0x1, -R0 ;  /* 0x000000010d0db824 */ /* 0x000fe200078e0a00 */
[----:B------:R-:W-:Y:S01]  /*1420*/  ISETP.GT.U32.AND P3, PT, R0, R7, PT ;  /* 0x000000070000720c */ /* 0x000fe20003f64070 */
[----:B------:R-:W-:Y:S02]  /*1430*/  IMAD.MOV R20, RZ, RZ, -R20 ;  /* 0x000000ffff147224 */ /* 0x000fe400078e0a14 */
[C---:B------:R-:W-:Y:S02]  /*1440*/  VIADD R6, R8.reuse, 0xe6 ;  /* 0x000000e608067836 */ /* 0x040fe40000000000 */
[----:B------:R-:W-:Y:S02]  /*1450*/  VIADD R21, R8, 0xe4 ;  /* 0x000000e408157836 */ /* 0x000fe40000000000 */
[C---:B------:R-:W-:Y:S01]  /*1460*/  IMAD R16, R0.reuse, R20, R16 ;  /* 0x0000001400107224 */ /* 0x040fe200078e0210 */
[----:B------:R-:W-:Y:S01]  /*1470*/  IABS R12, R6 ;  /* 0x00000006000c7213 */ /* 0x000fe20000000000 */
[--C-:B------:R-:W-:Y:S01]  /*1480*/  @!P6 IMAD.IADD R17, R17, 0x1, -R0.reuse ;  /* 0x000000011111e824 */ /* 0x100fe200078e0a00 */
[----:B------:R-:W-:Y:S01]  /*1490*/  IABS R9, R21 ;  /* 0x0000001500097213 */ /* 0x000fe20000000000 */
[----:B------:R-:W-:Y:S01]  /*14a0*/  @!P2 IMAD.IADD R25, R25, 0x1, -R0 ;  /* 0x000000011919a824 */ /* 0x000fe200078e0a00 */
[----:B------:R-:W-:Y:S01]  /*14b0*/  ISETP.GT.U32.AND P6, PT, R0, R16, PT ;  /* 0x000000100000720c */ /* 0x000fe20003fc4070 */
[----:B------:R-:W-:Y:S01]  /*14c0*/  IMAD.HI.U32 R15, R5, R12, RZ ;  /* 0x0000000c050f7227 */ /* 0x000fe200078e00ff */
[----:B------:R-:W-:-:S03]  /*14d0*/  ISETP.GE.AND P2, PT, R11, RZ, PT ;  /* 0x000000ff0b00720c */ /* 0x000fc60003f46270 */
[----:B------:R-:W-:Y:S01]  /*14e0*/  @!P3 IMAD.IADD R7, R7, 0x1, -R0 ;  /* 0x000000010707b824 */ /* 0x000fe200078e0a00 */
[----:B------:R-:W-:Y:S01]  /*14f0*/  ISETP.GT.U32.AND P3, PT, R0, R13, PT ;  /* 0x0000000d0000720c */ /* 0x000fe20003f64070 */
[----:B-1----:R-:W-:Y:S02]  /*1500*/  VIADD R14, R8, 0xe2 ;  /* 0x000000e2080e7836 */ /* 0x002fe40000000000 */
[----:B------:R-:W-:-:S03]  /*1510*/  IMAD.HI.U32 R11, R5, R9, RZ ;  /* 0x00000009050b7227 */ /* 0x000fc600078e00ff */
[----:B------:R-:W-:Y:S01]  /*1520*/  IABS R2, R14 ;  /* 0x0000000e00027213 */ /* 0x000fe20000000000 */
[----:B------:R-:W-:Y:S02]  /*1530*/  IMAD.MOV R15, RZ, RZ, -R15 ;  /* 0x000000ffff0f7224 */ /* 0x000fe400078e0a0f */
[----:B------:R-:W-:Y:S02]  /*1540*/  IMAD.MOV R20, RZ, RZ, -R11 ;  /* 0x000000ffff147224 */ /* 0x000fe400078e0a0b */
[C---:B------:R-:W-:Y:S02]  /*1550*/  IMAD R11, R0.reuse, R15, R12 ;  /* 0x0000000f000b7224 */ /* 0x040fe400078e020c */
[----:B0-----:R-:W-:Y:S02]  /*1560*/  IMAD.MOV.U32 R3, RZ, RZ, R27 ;  /* 0x000000ffff037224 */ /* 0x001fe400078e001b */
[C---:B------:R-:W-:Y:S02]  /*1570*/  IMAD R9, R0.reuse, R20, R9 ;  /* 0x0000001400097224 */ /* 0x040fe400078e0209 */
[----:B------:R-:W-:Y:S01]  /*1580*/  @!P0 IMAD.MOV R25, RZ, RZ, -R25 ;  /* 0x000000ffff198224 */ /* 0x000fe200078e0a19 */
[----:B------:R-:W-:Y:S01]  /*1590*/  ISETP.GT.U32.AND P0, PT, R0, R17, PT ;  /* 0x000000110000720c */ /* 0x000fe20003f04070 */
[--C-:B------:R-:W-:Y:S01]  /*15a0*/  @!P6 IMAD.IADD R16, R16, 0x1, -R0.reuse ;  /* 0x000000011010e824 */ /* 0x100fe200078e0a00 */
[C---:B------:R-:W-:Y:S01]  /*15b0*/  ISETP.GT.U32.AND P6, PT, R0.reuse, R7, PT ;  /* 0x000000070000720c */ /* 0x040fe20003fc4070 */
[----:B------:R-:W-:Y:S01]  /*15c0*/  IMAD.HI.U32 R10, R5, R2, RZ ;  /* 0x00000002050a7227 */ /* 0x000fe200078e00ff */
[----:B------:R-:W-:Y:S03]  /*15d0*/  STL [R1+0x6f0], R25 ;  /* 0x0006f01901007387 */ /* 0x000fe60000100800 */
[----:B------:R-:W-:Y:S01]  /*15e0*/  @!P1 IMAD.MOV R3, RZ, RZ, -R3 ;  /* 0x000000ffff039224 */ /* 0x000fe200078e0a03 */
[C---:B------:R-:W-:Y:S01]  /*15f0*/  ISETP.GT.U32.AND P1, PT, R0.reuse, R11, PT ;  /* 0x0000000b0000720c */ /* 0x040fe20003f24070 */
[----:B------:R-:W-:Y:S01]  /*1600*/  @!P3 IMAD.IADD R13, R13, 0x1, -R0 ;  /* 0x000000010d0db824 */ /* 0x000fe200078e0a00 */
[----:B------:R-:W-:Y:S01]  /*1610*/  ISETP.GT.U32.AND P3, PT, R0, R9, PT ;  /* 0x000000090000720c */ /* 0x000fe20003f64070 */
[----:B------:R-:W-:-:S02]  /*1620*/  IMAD.MOV R10, RZ, RZ, -R10 ;  /* 0x000000ffff0a7224 */ /* 0x000fc400078e0a0a */
[----:B------:R-:W-:Y:S01]  /*1630*/  @!P4 IMAD.MOV R26, RZ, RZ, -R26 ;  /* 0x000000ffff1ac224 */ /* 0x000fe200078e0a1a */
[C---:B------:R-:W-:Y:S01]  /*1640*/  ISETP.GT.U32.AND P4, PT, R0.reuse, R16, PT ;  /* 0x000000100000720c */ /* 0x040fe20003f84070 */
[----:B------:R-:W-:Y:S02]  /*1650*/  IMAD R2, R0, R10, R2 ;  /* 0x0000000a00027224 */ /* 0x000fe400078e0202 */
[C---:B------:R-:W-:Y:S01]  /*1660*/  VIADD R12, R8.reuse, 0xde ;  /* 0x000000de080c7836 */ /* 0x040fe20000000000 */
[----:B------:R-:W-:Y:S01]  /*1670*/  STL [R1+0x6f4], R26 ;  /* 0x0006f41a01007387 */ /* 0x000fe20000100800 */
[----:B------:R-:W-:Y:S02]  /*1680*/  VIADD R15, R8, 0xe0 ;  /* 0x000000e0080f7836 */ /* 0x000fe40000000000 */
[--C-:B------:R-:W-:Y:S01]  /*1690*/  @!P0 IMAD.IADD R17, R17, 0x1, -R0.reuse ;  /* 0x0000000111118824 */ /* 0x100fe200078e0a00 */
[----:B------:R-:W-:Y:S01]  /*16a0*/  IABS R10, R12 ;  /* 0x0000000c000a7213 */ /* 0x000fe20000000000 */
[--C-:B------:R-:W-:Y:S01]  /*16b0*/  @!P6 IMAD.IADD R7, R7, 0x1, -R0.reuse ;  /* 0x000000010707e824 */ /* 0x100fe200078e0a00 */
[----:B------:R-:W-:Y:S01]  /*16c0*/  ISETP.GT.U32.AND P6, PT, R0, R2, PT ;  /* 0x000000020000720c */ /* 0x000fe20003fc4070 */
[--C-:B------:R-:W-:Y:S01]  /*16d0*/  @!P1 IMAD.IADD R11, R11, 0x1, -R0.reuse ;  /* 0x000000010b0b9824 */ /* 0x100fe200078e0a00 */
[----:B------:R0:W-:Y:S01]  /*16e0*/  STL [R1+0x1d4], R3 ;  /* 0x0001d40301007387 */ /* 0x0001e20000100800 */
[----:B------:R-:W-:Y:S01]  /*16f0*/  IMAD.MOV.U32 R4, RZ, RZ, R13 ;  /* 0x000000ffff047224 */ /* 0x000fe200078e000d */
[----:B------:R-:W-:Y:S01]  /*1700*/  IABS R20, R15 ;  /* 0x0000000f00147213 */ /* 0x000fe20000000000 */
[--C-:B------:R-:W-:Y:S01]  /*1710*/  @!P3 IMAD.IADD R9, R9, 0x1, -R0.reuse ;  /* 0x000000010909b824 */ /* 0x100fe200078e0a00 */
[----:B------:R-:W-:Y:S01]  /*1720*/  ISETP.GE.AND P0, PT, R22, RZ, PT ;  /* 0x000000ff1600720c */ /* 0x000fe20003f06270 */
[----:B------:R-:W-:Y:S01]  /*1730*/  @!P4 IMAD.IADD R16, R16, 0x1, -R0 ;  /* 0x000000011010c824 */ /* 0x000fe200078e0a00 */
[----:B------:R-:W-:Y:S01]  /*1740*/  ISETP.GE.AND P4, PT, R24, RZ, PT ;  /* 0x000000ff1800720c */ /* 0x000fe20003f86270 */
[----:B------:R-:W-:Y:S01]  /*1750*/  @!P5 IMAD.MOV R4, RZ, RZ, -R4 ;  /* 0x000000ffff04d224 */ /* 0x000fe200078e0a04 */
[----:B------:R-:W-:Y:S01]  /*1760*/  ISETP.GT.U32.AND P5, PT, R0, R11, PT ;  /* 0x0000000b0000720c */ /* 0x000fe20003fa4070 */
[----:B------:R-:W-:Y:S01]  /*1770*/  IMAD.HI.U32 R22, R5, R10, RZ ;  /* 0x0000000a05167227 */ /* 0x000fe200078e00ff */
[----:B------:R-:W-:-:S02]  /*1780*/  ISETP.GE.AND P1, PT, R6, RZ, PT ;  /* 0x000000ff0600720c */ /* 0x000fc40003f26270 */
[----:B------:R1:W-:Y:S01]  /*1790*/  STL [R1+0x28], R4 ;  /* 0x0000280401007387 */ /* 0x0003e20000100800 */
[----:B0-----:R-:W-:Y:S01]  /*17a0*/  IMAD.MOV.U32 R3, RZ, RZ, R17 ;  /* 0x000000ffff037224 */ /* 0x001fe200078e0011 */
[----:B------:R-:W-:Y:S01]  /*17b0*/  ISETP.GE.AND P3, PT, R21, RZ, PT ;  /* 0x000000ff1500720c */ /* 0x000fe20003f66270 */
[----:B------:R-:W-:-:S04]  /*17c0*/  IMAD.HI.U32 R27, R5, R20, RZ ;  /* 0x00000014051b7227 */ /* 0x000fc800078e00ff */
[----:B------:R-:W-:Y:S01]  /*17d0*/  @!P2 IMAD.MOV R3, RZ, RZ, -R3 ;  /* 0x000000ffff03a224 */ /* 0x000fe200078e0a03 */
[----:B------:R-:W-:Y:S01]  /*17e0*/  ISETP.GT.U32.AND P2, PT, R0, R9, PT ;  /* 0x000000090000720c */ /* 0x000fe20003f44070 */
[----:B------:R-:W-:Y:S02]  /*17f0*/  IMAD.MOV R22, RZ, RZ, -R22 ;  /* 0x000000ffff167224 */ /* 0x000fe400078e0a16 */
[----:B------:R-:W-:Y:S01]  /*1800*/  IMAD.MOV R27, RZ, RZ, -R27 ;  /* 0x000000ffff1b7224 */ /* 0x000fe200078e0a1b */
[----:B------:R0:W-:Y:S01]  /*1810*/  STL [R1+0x50], R3 ;  /* 0x0000500301007387 */ /* 0x0001e20000100800 */
[----:B------:R-:W-:Y:S02]  /*1820*/  @!P6 IMAD.IADD R2, R2, 0x1, -R0 ;  /* 0x000000010202e824 */ /* 0x000fe400078e0a00 */
[----:B-1----:R-:W-:Y:S02]  /*1830*/  IMAD.MOV.U32 R4, RZ, RZ, R7 ;  /* 0x000000ffff047224 */ /* 0x002fe400078e0007 */
[C---:B------:R-:W-:Y:S01]  /*1840*/  IMAD R10, R0.reuse, R22, R10 ;  /* 0x00000016000a7224 */ /* 0x040fe200078e020a */
[C---:B------:R-:W-:Y:S01]  /*1850*/  ISETP.GT.U32.AND P6, PT, R0.reuse, R2, PT ;  /* 0x000000020000720c */ /* 0x040fe20003fc4070 */
[----:B------:R-:W-:-:S02]  /*1860*/  IMAD R6, R0, R27, R20 ;  /* 0x0000001b00067224 */ /* 0x000fc400078e0214 */
[----:B------:R-:W-:Y:S02]  /*1870*/  VIADD R13, R8, 0xdc ;  /* 0x000000dc080d7836 */ /* 0x000fe40000000000 */
[----:B0-----:R-:W-:Y:S02]  /*1880*/  IMAD.MOV.U32 R3, RZ, RZ, R16 ;  /* 0x000000ffff037224 */ /* 0x001fe400078e0010 */
[----:B------:R-:W-:Y:S01]  /*1890*/  @!P0 IMAD.MOV R4, RZ, RZ, -R4 ;  /* 0x000000ffff048224 */ /* 0x000fe200078e0a04 */
[C---:B------:R-:W-:Y:S01]  /*18a0*/  ISETP.GT.U32.AND P0, PT, R0.reuse, R6, PT ;  /* 0x000000060000720c */ /* 0x040fe20003f04070 */
[----:B------:R-:W-:Y:S01]  /*18b0*/  @!P4 IMAD.MOV R3, RZ, RZ, -R3 ;  /* 0x000000ffff03c224 */ /* 0x000fe200078e0a03 */
[----:B------:R-:W-:Y:S01]  /*18c0*/  IABS R17, R13 ;  /* 0x0000000d00117213 */ /* 0x000fe20000000000 */
[--C-:B------:R-:W-:Y:S01]  /*18d0*/  @!P5 IMAD.IADD R11, R11, 0x1, -R0.reuse ;  /* 0x000000010b0bd824 */ /* 0x100fe200078e0a00 */
[----:B------:R-:W-:Y:S01]  /*18e0*/  ISETP.GT.U32.AND P5, PT, R0, R10, PT ;  /* 0x0000000a0000720c */ /* 0x000fe20003fa4070 */
[----:B------:R-:W-:Y:S01]  /*18f0*/  @!P2 IMAD.IADD R9, R9, 0x1, -R0 ;  /* 0x000000010909a824 */ /* 0x000fe200078e0a00 */
[----:B------:R0:W-:Y:S01]  /*1900*/  STL [R1+0x6c], R4 ;  /* 0x00006c0401007387 */ /* 0x0001e20000100800 */
[----:B------:R-:W-:Y:S01]  /*1910*/  ISETP.GE.AND P4, PT, R14, RZ, PT ;  /* 0x000000ff0e00720c */ /* 0x000fe20003f86270 */
[----:B------:R-:W-:Y:S01]  /*1920*/  VIADD R7, R8, 0xda ;  /* 0x000000da08077836 */ /* 0x000fe20000000000 */
[----:B------:R-:W-:Y:S01]  /*1930*/  ISETP.GE.AND P2, PT, R15, RZ, PT ;  /* 0x000000ff0f00720c */ /* 0x000fe20003f46270 */
[----:B------:R1:W-:Y:S01]  /*1940*/  STL [R1+0x108], R3 ;  /* 0x0001080301007387 */ /* 0x0003e20000100800 */
[----:B------:R-:W-:-:S02]  /*1950*/  IMAD.HI.U32 R15, R5, R17, RZ ;  /* 0x00000011050f7227 */ /* 0x000fc400078e00ff */
[----:B------:R-:W-:Y:S02]  /*1960*/  IABS R14, R7 ;  /* 0x00000007000e7213 */ /* 0x000fe40000000000 */
[----:B------:R-:W-:Y:S01]  /*1970*/  @!P6 IMAD.IADD R2, R2, 0x1, -R0 ;  /* 0x000000010202e824 */ /* 0x000fe200078e0a00 */
[----:B------:R-:W-:Y:S01]  /*1980*/  ISETP.GE.AND P6, PT, R12, RZ, PT ;  /* 0x000000ff0c00720c */ /* 0x000fe20003fc6270 */
[----:B0-----:R-:W-:Y:S02]  /*1990*/  IMAD.MOV.U32 R4, RZ, RZ, R11 ;  /* 0x000000ffff047224 */ /* 0x001fe400078e000b */
[----:B------:R-:W-:Y:S02]  /*19a0*/  IMAD.MOV R15, RZ, RZ, -R15 ;  /* 0x000000ffff0f7224 */ /* 0x000fe400078e0a0f */
[----:B-1----:R-:W-:Y:S02]  /*19b0*/  IMAD.MOV.U32 R3, RZ, RZ, R9 ;  /* 0x000000ffff037224 */ /* 0x002fe400078e0009 */
[----:B------:R-:W-:-:S02]  /*19c0*/  @!P1 IMAD.MOV R4, RZ, RZ, -R4 ;  /* 0x000000ffff049224 */ /* 0x000fc400078e0a04 */
[----:B------:R-:W-:Y:S01]  /*19d0*/  @!P3 IMAD.MOV R3, RZ, RZ, -R3 ;  /* 0x000000ffff03b224 */ /* 0x000fe200078e0a03 */
[----:B------:R-:W-:Y:S01]  /*19e0*/  ISETP.GE.AND P3, PT, R7, RZ, PT ;  /* 0x000000ff0700720c */ /* 0x000fe20003f66270 */
[--C-:B------:R-:W-:Y:S01]  /*19f0*/  @!P5 IMAD.IADD R10, R10, 0x1, -R0.reuse ;  /* 0x000000010a0ad824 */ /* 0x100fe200078e0a00 */
[----:B------:R-:W-:Y:S01]  /*1a00*/  STL [R1+0x16c], R4 ;  /* 0x00016c0401007387 */ /* 0x000fe20000100800 */
[----:B------:R-:W-:Y:S01]  /*1a10*/  @!P0 IMAD.IADD R6, R6, 0x1, -R0 ;  /* 0x0000000106068824 */ /* 0x000fe200078e0a00 */
[----:B------:R-:W-:Y:S01]  /*1a20*/  ISETP.GE.AND P0, PT, R13, RZ, PT ;  /* 0x000000ff0d00720c */ /* 0x000fe20003f06270 */
[C---:B------:R-:W-:Y:S01]  /*1a30*/  IMAD R17, R0.reuse, R15, R17 ;  /* 0x0000000f00117224 */ /* 0x040fe200078e0211 */
[----:B------:R0:W-:Y:S01]  /*1a40*/  STL [R1+0x188], R3 ;  /* 0x0001880301007387 */ /* 0x0001e20000100800 */
[C---:B------:R-:W-:Y:S01]  /*1a50*/  ISETP.GT.U32.AND P5, PT, R0.reuse, R10, PT ;  /* 0x0000000a0000720c */ /* 0x040fe20003fa4070 */
[----:B------:R-:W-:Y:S01]  /*1a60*/  IMAD.HI.U32 R12, R5, R14, RZ ;  /* 0x0000000e050c7227 */ /* 0x000fe200078e00ff */
[----:B------:R-:W-:-:S03]  /*1a70*/  ISETP.GT.U32.AND P1, PT, R0, R6, PT ;  /* 0x000000060000720c */ /* 0x000fc60003f24070 */
[----:B------:R-:W-:Y:S02]  /*1a80*/  IMAD.MOV R12, RZ, RZ, -R12 ;  /* 0x000000ffff0c7224 */ /* 0x000fe400078e0a0c */
[----:B------:R-:W-:Y:S02]  /*1a90*/  VIADD R16, R8, 0xd8 ;  /* 0x000000d808107836 */ /* 0x000fe40000000000 */
[----:B0-----:R-:W-:Y:S02]  /*1aa0*/  IMAD.MOV.U32 R3, RZ, RZ, R2 ;  /* 0x000000ffff037224 */ /* 0x001fe400078e0002 */
[C---:B------:R-:W-:Y:S02]  /*1ab0*/  IMAD R14, R0.reuse, R12, R14 ;  /* 0x0000000c000e7224 */ /* 0x040fe400078e020e */
[----:B------:R-:W-:Y:S01]  /*1ac0*/  @!P4 IMAD.MOV R3, RZ, RZ, -R3 ;  /* 0x000000ffff03c224 */ /* 0x000fe200078e0a03 */
[----:B------:R-:W-:Y:S01]  /*1ad0*/  ISETP.GT.U32.AND P4, PT, R0, R17, PT ;  /* 0x000000110000720c */ /* 0x000fe20003f84070 */
[--C-:B------:R-:W-:Y:S01]  /*1ae0*/  @!P5 IMAD.IADD R10, R10, 0x1, -R0.reuse ;  /* 0x000000010a0ad824 */ /* 0x100fe200078e0a00 */
[----:B------:R-:W-:Y:S01]  /*1af0*/  ISETP.GT.U32.AND P5, PT, R0, R14, PT ;  /* 0x0000000e0000720c */ /* 0x000fe20003fa4070 */
[----:B------:R-:W-:Y:S01]  /*1b00*/  @!P1 IMAD.IADD R6, R6, 0x1, -R0 ;  /* 0x0000000106069824 */ /* 0x000fe200078e0a00 */
[----:B------:R-:W-:Y:S01]  /*1b10*/  ISETP.GE.AND P1, PT, R16, RZ, PT ;  /* 0x000000ff1000720c */ /* 0x000fe20003f26270 */
[----:B------:R0:W-:Y:S01]  /*1b20*/  STL [R1+0x194], R3 ;  /* 0x0001940301007387 */ /* 0x0001e20000100800 */
[----:B------:R-:W-:Y:S01]  /*1b30*/  IABS R16, R16 ;  /* 0x0000001000107213 */ /* 0x000fe20000000000 */
[----:B------:R-:W-:-:S02]  /*1b40*/  VIADD R7, R8, 0xd4 ;  /* 0x000000d408077836 */ /* 0x000fc40000000000 */
[----:B------:R-:W-:Y:S02]  /*1b50*/  VIADD R2, R8, 0xd6 ;  /* 0x000000d608027836 */ /* 0x000fe40000000000 */
[----:B------:R-:W-:Y:S01]  /*1b60*/  IMAD.HI.U32 R9, R5, R16, RZ ;  /* 0x0000001005097227 */ /* 0x000fe200078e00ff */
[----:B------:R-:W-:Y:S02]  /*1b70*/  IABS R13, R7 ;  /* 0x00000007000d7213 */ /* 0x000fe40000000000 */
[----:B------:R-:W-:Y:S01]  /*1b80*/  IABS R12, R2 ;  /* 0x00000002000c7213 */ /* 0x000fe20000000000 */
[----:B------:R-:W-:Y:S02]  /*1b90*/  @!P4 IMAD.IADD R17, R17, 0x1, -R0 ;  /* 0x000000011111c824 */ /* 0x000fe400078e0a00 */
[----:B0-----:R-:W-:Y:S02]  /*1ba0*/  IMAD.MOV.U32 R3, RZ, RZ, R6 ;  /* 0x000000ffff037224 */ /* 0x001fe400078e0006 */
[----:B------:R-:W-:Y:S01]  /*1bb0*/  IMAD.MOV R9, RZ, RZ, -R9 ;  /* 0x000000ffff097224 */ /* 0x000fe200078e0a09 */
[----:B------:R-:W-:Y:S01]  /*1bc0*/  ISETP.GT.U32.AND P4, PT, R0, R17, PT ;  /* 0x000000110000720c */ /* 0x000fe20003f84070 */
[----:B------:R-:W-:Y:S01]  /*1bd0*/  @!P2 IMAD.MOV R3, RZ, RZ, -R3 ;  /* 0x000000ffff03a224 */ /* 0x000fe200078e0a03 */
[----:B------:R-:W-:Y:S01]  /*1be0*/  ISETP.GE.AND P2, PT, R2, RZ, PT ;  /* 0x000000ff0200720c */ /* 0x000fe20003f46270 */
[----:B------:R-:W-:-:S02]  /*1bf0*/  @!P5 IMAD.IADD R14, R14, 0x1, -R0 ;  /* 0x000000010e0ed824 */ /* 0x000fc400078e0a00 */
[C---:B------:R-:W-:Y:S01]  /*1c00*/  IMAD R16, R0.reuse, R9, R16 ;  /* 0x0000000900107224 */ /* 0x040fe200078e0210 */
[----:B------:R0:W-:Y:S01]  /*1c10*/  STL [R1+0x1d0], R3 ;  /* 0x0001d00301007387 */ /* 0x0001e20000100800 */
[----:B------:R-:W-:Y:S01]  /*1c20*/  IMAD.HI.U32 R2, R5, R13, RZ ;  /* 0x0000000d05027227 */ /* 0x000fe200078e00ff */
[----:B------:R-:W-:-:S03]  /*1c30*/  ISETP.GT.U32.AND P5, PT, R0, R14, PT ;  /* 0x0000000e0000720c */ /* 0x000fc60003fa4070 */
[----:B------:R-:W-:-:S04]  /*1c40*/  IMAD.HI.U32 R6, R5, R12, RZ ;  /* 0x0000000c05067227 */ /* 0x000fc800078e00ff */
[----:B------:R-:W-:Y:S01]  /*1c50*/  @!P4 IMAD.IADD R17, R17, 0x1, -R0 ;  /* 0x000000011111c824 */ /* 0x000fe200078e0a00 */
[C---:B------:R-:W-:Y:S01]  /*1c60*/  ISETP.GT.U32.AND P4, PT, R0.reuse, R16, PT ;  /* 0x000000100000720c */ /* 0x040fe20003f84070 */
[----:B0-----:R-:W-:Y:S02]  /*1c70*/  IMAD.MOV.U32 R3, RZ, RZ, R10 ;  /* 0x000000ffff037224 */ /* 0x001fe400078e000a */
[----:B------:R-:W-:Y:S02]  /*1c80*/  IMAD.MOV R6, RZ, RZ, -R6 ;  /* 0x000000ffff067224 */ /* 0x000fe400078e0a06 */
[----:B------:R-:W-:Y:S01]  /*1c90*/  @!P6 IMAD.MOV R3, RZ, RZ, -R3 ;  /* 0x000000ffff03e224 */ /* 0x000fe200078e0a03 */
[----:B------:R-:W-:Y:S01]  /*1ca0*/  ISETP.GE.AND P6, PT, R7, RZ, PT ;  /* 0x000000ff0700720c */ /* 0x000fe20003fc6270 */
[----:B------:R-:W-:Y:S02]  /*1cb0*/  IMAD.MOV R7, RZ, RZ, -R2 ;  /* 0x000000ffff077224 */ /* 0x000fe400078e0a02 */
[C---:B------:R-:W-:Y:S01]  /*1cc0*/  IMAD R12, R0.reuse, R6, R12 ;  /* 0x00000006000c7224 */ /* 0x040fe200078e020c */
[----:B------:R0:W-:Y:S01]  /*1cd0*/  STL [R1+0x19c], R3 ;  /* 0x00019c0301007387 */ /* 0x0001e20000100800 */
[----:B------:R-:W-:-:S02]  /*1ce0*/  IMAD R13, R0, R7, R13 ;  /* 0x00000007000d7224 */ /* 0x000fc400078e020d */
[C---:B------:R-:W-:Y:S02]  /*1cf0*/  VIADD R11, R8.reuse, 0xd0 ;  /* 0x000000d0080b7836 */ /* 0x040fe40000000000 */
[----:B------:R-:W-:Y:S02]  /*1d00*/  VIADD R2, R8, 0xd2 ;  /* 0x000000d208027836 */ /* 0x000fe40000000000 */
[--C-:B------:R-:W-:Y:S01]  /*1d10*/  @!P5 IMAD.IADD R14, R14, 0x1, -R0.reuse ;  /* 0x000000010e0ed824 */ /* 0x100fe200078e0a00 */
[----:B------:R-:W-:Y:S01]  /*1d20*/  ISETP.GT.U32.AND P5, PT, R0, R12, PT ;  /* 0x0000000c0000720c */ /* 0x000fe20003fa4070 */
[----:B------:R-:W-:Y:S01]  /*1d30*/  @!P4 IMAD.IADD R16, R16, 0x1, -R0 ;  /* 0x000000011010c824 */ /* 0x000fe200078e0a00 */
[----:B------:R-:W-:Y:S01]  /*1d40*/  IABS R20, R11 ;  /* 0x0000000b00147213 */ /* 0x000fe20000000000 */
[----:B0-----:R-:W-:Y:S01]  /*1d50*/  IMAD.MOV.U32 R3, RZ, RZ, R17 ;  /* 0x000000ffff037224 */ /* 0x001fe200078e0011 */
[----:B------:R-:W-:Y:S01]  /*1d60*/  IABS R9, R2 ;  /* 0x0000000200097213 */ /* 0x000fe20000000000 */
[----:B------:R-:W-:Y:S01]  /*1d70*/  VIADD R10, R8, 0xce ;  /* 0x000000ce080a7836 */ /* 0x000fe20000000000 */
[C---:B------:R-:W-:Y:S01]  /*1d80*/  ISETP.GT.U32.AND P4, PT, R0.reuse, R16, PT ;  /* 0x000000100000720c */ /* 0x040fe20003f84070 */
[----:B------:R-:W-:Y:S01]  /*1d90*/  @!P0 IMAD.MOV R3, RZ, RZ, -R3 ;  /* 0x000000ffff038224 */ /* 0x000fe200078e0a03 */
[----:B------:R-:W-:Y:S01]  /*1da0*/  ISETP.GT.U32.AND P0, PT, R0, R13, PT ;  /* 0x0000000d0000720c */ /* 0x000fe20003f04070 */
[----:B------:R-:W-:Y:S01]  /*1db0*/  IMAD.MOV.U32 R17, RZ, RZ, R20 ;  /* 0x000000ffff117224 */ /* 0x000fe200078e0014 */
[----:B------:R-:W-:Y:S01]  /*1dc0*/  IABS R15, R10 ;  /* 0x0000000a000f7213 */ /* 0x000fe20000000000 */
[----:B------:R-:W-:Y:S01]  /*1dd0*/  IMAD.HI.U32 R20, R5, R9, RZ ;  /* 0x0000000905147227 */ /* 0x000fe200078e00ff */
[----:B------:R0:W-:Y:S03]  /*1de0*/  STL [R1+0x198], R3 ;  /* 0x0001980301007387 */ /* 0x0001e60000100800 */
[----:B------:R-:W-:-:S02]  /*1df0*/  IMAD.MOV R20, RZ, RZ, -R20 ;  /* 0x000000ffff147224 */ /* 0x000fc400078e0a14 */
[--C-:B------:R-:W-:Y:S02]  /*1e00*/  @!P5 IMAD.IADD R12, R12, 0x1, -R0.reuse ;  /* 0x000000010c0cd824 */ /* 0x100fe400078e0a00 */
[----:B------:R-:W-:Y:S02]  /*1e10*/  VIADD R6, R8, 0xcc ;  /* 0x000000cc08067836 */ /* 0x000fe40000000000 */
[----:B------:R-:W-:Y:S01]  /*1e20*/  @!P0 IMAD.IADD R13, R13, 0x1, -R0 ;  /* 0x000000010d0d8824 */ /* 0x000fe200078e0a00 */
[C---:B------:R-:W-:Y:S01]  /*1e30*/  ISETP.GT.U32.AND P5, PT, R0.reuse, R12, PT ;  /* 0x0000000c0000720c */ /* 0x040fe20003fa4070 */
[----:B0-----:R-:W-:Y:S01]  /*1e40*/  IMAD.MOV.U32 R3, RZ, RZ, R14 ;  /* 0x000000ffff037224 */ /* 0x001fe200078e000e */
[----:B------:R-:W-:Y:S01]  /*1e50*/  IABS R7, R6 ;  /* 0x0000000600077213 */ /* 0x000fe20000000000 */
[----:B------:R-:W-:Y:S01]  /*1e60*/  IMAD.MOV.U32 R14, RZ, RZ, R15 ;  /* 0x000000ffff0e7224 */ /* 0x000fe200078e000f */
[----:B------:R-:W-:Y:S01]  /*1e70*/  ISETP.GT.U32.AND P0, PT, R0, R13, PT ;  /* 0x0000000d0000720c */ /* 0x000fe20003f04070 */
[----:B------:R-:W-:Y:S01]  /*1e80*/  @!P3 IMAD.MOV R3, RZ, RZ, -R3 ;  /* 0x000000ffff03b224 */ /* 0x000fe200078e0a03 */
[----:B------:R-:W-:Y:S01]  /*1e90*/  ISETP.GE.AND P3, PT, R2, RZ, PT ;  /* 0x000000ff0200720c */ /* 0x000fe20003f66270 */
[----:B------:R-:W-:-:S02]  /*1ea0*/  IMAD R2, R0, R20, R9 ;  /* 0x0000001400027224 */ /* 0x000fc400078e0209 */
[----:B------:R-:W-:Y:S01]  /*1eb0*/  @!P4 IMAD.IADD R16, R16, 0x1, -R0 ;  /* 0x000000011010c824 */ /* 0x000fe200078e0a00 */
[----:B------:R0:W-:Y:S01]  /*1ec0*/  STL [R1+0x18c], R3 ;  /* 0x00018c0301007387 */ /* 0x0001e20000100800 */
[----:B------:R-:W-:Y:S01]  /*1ed0*/  IMAD.HI.U32 R9, R5, R14, RZ ;  /* 0x0000000e05097227 */ /* 0x000fe200078e00ff */
[----:B------:R-:W-:-:S03]  /*1ee0*/  ISETP.GT.U32.AND P4, PT, R0, R2, PT ;  /* 0x000000020000720c */ /* 0x000fc60003f84070 */
[----:B------:R-:W-:-:S04]  /*1ef0*/  IMAD.HI.U32 R20, R5, R17, RZ ;  /* 0x0000001105147227 */ /* 0x000fc800078e00ff */
[----:B------:R-:W-:-:S04]  /*1f00*/  IMAD.HI.U32 R15, R5, R7, RZ ;  /* 0x00000007050f7227 */ /* 0x000fc800078e00ff */
[----:B0-----:R-:W-:Y:S02]  /*1f10*/  IMAD.MOV.U32 R3, RZ, RZ, R16 ;  /* 0x000000ffff037224 */ /* 0x001fe400078e0010 */
[----:B------:R-:W-:Y:S02]  /*1f20*/  IMAD.MOV R9, RZ, RZ, -R9 ;  /* 0x000000ffff097224 */ /* 0x000fe400078e0a09 */
[----:B------:R-:W-:Y:S02]  /*1f30*/  @!P1 IMAD.MOV R3, RZ, RZ, -R3 ;  /* 0x000000ffff039224 */ /* 0x000fe400078e0a03 */
[----:B------:R-:W-:Y:S02]  /*1f40*/  IMAD.MOV R20, RZ, RZ, -R20 ;  /* 0x000000ffff147224 */ /* 0x000fe400078e0a14 */
[----:B------:R-:W-:Y:S01]  /*1f50*/  IMAD.MOV R15, RZ, RZ, -R15 ;  /* 0x000000ffff0f7224 */ /* 0x000fe200078e0a0f */
[----:B------:R0:W-:Y:S01]  /*1f60*/  STL [R1+0x164], R3 ;  /* 0x0001640301007387 */ /* 0x0001e20000100800 */
[----:B------:R-:W-:-:S02]  /*1f70*/  IMAD R14, R0, R9, R14 ;  /* 0x00000009000e7224 */ /* 0x000fc400078e020e */
[--C-:B------:R-:W-:Y:S02]  /*1f80*/  @!P0 IMAD.IADD R13, R13, 0x1, -R0.reuse ;  /* 0x000000010d0d8824 */ /* 0x100fe400078e0a00 */
[--C-:B------:R-:W-:Y:S01]  /*1f90*/  @!P5 IMAD.IADD R12, R12, 0x1, -R0.reuse ;  /* 0x000000010c0cd824 */ /* 0x100fe200078e0a00 */
[----:B------:R-:W-:Y:S01]  /*1fa0*/  ISETP.GE.AND P5, PT, R11, RZ, PT ;  /* 0x000000ff0b00720c */ /* 0x000fe20003fa6270 */
[C---:B------:R-:W-:Y:S01]  /*1fb0*/  IMAD R11, R0.reuse, R20, R17 ;  /* 0x00000014000b7224 */ /* 0x040fe200078e0211 */
[C---:B------:R-:W-:Y:S01]  /*1fc0*/  ISETP.GT.U32.AND P0, PT, R0.reuse, R14, PT ;  /* 0x0000000e0000720c */ /* 0x040fe20003f04070 */
[C---:B------:R-:W-:Y:S02]  /*1fd0*/  IMAD R7, R0.reuse, R15, R7 ;  /* 0x0000000f00077224 */ /* 0x040fe400078e0207 */
[----:B0-----:R-:W-:Y:S01]  /*1fe0*/  IMAD.MOV.U32 R3, RZ, RZ, R13 ;  /* 0x000000ffff037224 */ /* 0x001fe200078e000d */
[----:B------:R-:W-:Y:S01]  /*1ff0*/  ISETP.GT.U32.AND P1, PT, R0, R11, PT ;  /* 0x0000000b0000720c */ /* 0x000fe20003f24070 */
[----:B------:R-:W-:-:S02]  /*2000*/  @!P4 IMAD.IADD R2, R2, 0x1, -R0 ;  /* 0x000000010202c824 */ /* 0x000fc400078e0a00 */
[----:B------:R-:W-:Y:S02]  /*2010*/  VIADD R9, R8, 0xca ;  /* 0x000000ca08097836 */ /* 0x000fe40000000000 */
[----:B------:R-:W-:Y:S01]  /*2020*/  @!P6 IMAD.MOV R3, RZ, RZ, -R3 ;  /* 0x000000ffff03e224 */ /* 0x000fe200078e0a03 */
[----:B------:R-:W-:Y:S01]  /*2030*/  ISETP.GT.U32.AND P6, PT, R0, R7, PT ;  /* 0x000000070000720c */ /* 0x000fe20003fc4070 */
[----:B------:R-:W-:Y:S01]  /*2040*/  VIADD R13, R8, 0xc8 ;  /* 0x000000c8080d7836 */ /* 0x000fe20000000000 */
[----:B------:R-:W-:Y:S01]  /*2050*/  ISETP.GT.U32.AND P4, PT, R0, R2, PT ;  /* 0x000000020000720c */ /* 0x000fe20003f84070 */
[----:B------:R-:W-:Y:S01]  /*2060*/  IMAD.MOV.U32 R4, RZ, RZ, R12 ;  /* 0x000000ffff047224 */ /* 0x000fe200078e000c */
[----:B------:R-:W-:Y:S01]  /*2070*/  IABS R15, R9 ;  /* 0x00000009000f7213 */ /* 0x000fe20000000000 */
[----:B------:R-:W-:Y:S02]  /*2080*/  @!P0 IMAD.IADD R14, R14, 0x1, -R0 ;  /* 0x000000010e0e8824 */ /* 0x000fe400078e0a00 */
[----:B------:R-:W-:Y:S01]  /*2090*/  @!P2 IMAD.MOV R4, RZ, RZ, -R4 ;  /* 0x000000ffff04a224 */ /* 0x000fe200078e0a04 */
[----:B------:R-:W-:Y:S01]  /*20a0*/  ISETP.GE.AND P2, PT, R10, RZ, PT ;  /* 0x000000ff0a00720c */ /* 0x000fe20003f46270 */
[----:B------:R-:W-:Y:S01]  /*20b0*/  IMAD.MOV.U32 R12, RZ, RZ, R15 ;  /* 0x000000ffff0c7224 */ /* 0x000fe200078e000f */
[----:B------:R-:W-:Y:S01]  /*20c0*/  IABS R15, R13 ;  /* 0x0000000d000f7213 */ /* 0x000fe20000000000 */
[--C-:B------:R-:W-:Y:S01]  /*20d0*/  @!P1 IMAD.IADD R11, R11, 0x1, -R0.reuse ;  /* 0x000000010b0b9824 */ /* 0x100fe200078e0a00 */
[----:B------:R-:W-:Y:S01]  /*20e0*/  ISETP.GE.AND P1, PT, R9, RZ, PT ;  /* 0x000000ff0900720c */ /* 0x000fe20003f26270 */
[--C-:B------:R-:W-:Y:S01]  /*20f0*/  @!P6 IMAD.IADD R7, R7, 0x1, -R0.reuse ;  /* 0x000000010707e824 */ /* 0x100fe200078e0a00 */
[----:B------:R-:W-:Y:S01]  /*2100*/  ISETP.GT.U32.AND P6, PT, R0, R14, PT ;  /* 0x0000000e0000720c */ /* 0x000fe20003fc4070 */
[----:B------:R-:W-:Y:S01]  /*2110*/  @!P4 IMAD.IADD R2, R2, 0x1, -R0 ;  /* 0x000000010202c824 */ /* 0x000fe200078e0a00 */
[----:B------:R-:W-:Y:S01]  /*2120*/  STL [R1+0x174], R4 ;  /* 0x0001740401007387 */ /* 0x000fe20000100800 */
[----:B------:R-:W-:Y:S01]  /*2130*/  IMAD.HI.U32 R9, R5, R15, RZ ;  /* 0x0000000f05097227 */ /* 0x000fe200078e00ff */
[----:B------:R-:W-:-:S02]  /*2140*/  ISETP.GT.U32.AND P0, PT, R0, R11, PT ;  /* 0x0000000b0000720c */ /* 0x000fc40003f04070 */
[----:B------:R0:W-:Y:S01]  /*2150*/  STL [R1+0x17c], R3 ;  /* 0x00017c0301007387 */ /* 0x0001e20000100800 */
[----:B------:R-:W-:Y:S01]  /*2160*/  IMAD.HI.U32 R10, R5, R12, RZ ;  /* 0x0000000c050a7227 */ /* 0x000fe200078e00ff */
[----:B------:R-:W-:-:S03]  /*2170*/  ISETP.GE.AND P4, PT, R6, RZ, PT ;  /* 0x000000ff0600720c */ /* 0x000fc60003f86270 */
[----:B------:R-:W-:Y:S02]  /*2180*/  IMAD.MOV R9, RZ, RZ, -R9 ;  /* 0x000000ffff097224 */ /* 0x000fe400078e0a09 */
[----:B------:R-:W-:Y:S02]  /*2190*/  IMAD.MOV R10, RZ, RZ, -R10 ;  /* 0x000000ffff0a7224 */ /* 0x000fe400078e0a0a */
[C---:B------:R-:W-:Y:S02]  /*21a0*/  IMAD R15, R0.reuse, R9, R15 ;  /* 0x00000009000f7224 */ /* 0x040fe400078e020f */
[----:B0-----:R-:W-:Y:S02]  /*21b0*/  IMAD.MOV.U32 R3, RZ, RZ, R2 ;  /* 0x000000ffff037224 */ /* 0x001fe400078e0002 */
[C---:B------:R-:W-:Y:S02]  /*21c0*/  IMAD R12, R0.reuse, R10, R12 ;  /* 0x0000000a000c7224 */ /* 0x040fe400078e020c */
[----:B------:R-:W-:Y:S01]  /*21d0*/  @!P3 IMAD.MOV R3, RZ, RZ, -R3 ;  /* 0x000000ffff03b224 */ /* 0x000fe200078e0a03 */
[----:B------:R-:W-:Y:S01]  /*21e0*/  ISETP.GT.U32.AND P3, PT, R0, R7, PT ;  /* 0x000000070000720c */ /* 0x000fe20003f64070 */
[----:B------:R-:W-:Y:S01]  /*21f0*/  @!P6 IMAD.IADD R14, R14, 0x1, -R0 ;  /* 0x000000010e0ee824 */ /* 0x000fe200078e0a00 */
[----:B------:R-:W-:Y:S01]  /*2200*/  ISETP.GT.U32.AND P6, PT, R0, R15, PT ;  /* 0x0000000f0000720c */ /* 0x000fe20003fc4070 */
[C---:B------:R-:W-:Y:S01]  /*2210*/  VIADD R10, R8.reuse, 0xc2 ;  /* 0x000000c2080a7836 */ /* 0x040fe20000000000 */
[----:B------:R0:W-:Y:S01]  /*2220*/  STL [R1+0x184], R3 ;  /* 0x0001840301007387 */ /* 0x0001e20000100800 */
[----:B------:R-:W-:-:S02]  /*2230*/  VIADD R6, R8, 0xc6 ;  /* 0x000000c608067836 */ /* 0x000fc40000000000 */
[----:B------:R-:W-:Y:S01]  /*2240*/  @!P0 IMAD.IADD R11, R11, 0x1, -R0 ;  /* 0x000000010b0b8824 */ /* 0x000fe200078e0a00 */
[----:B------:R-:W-:Y:S01]  /*2250*/  ISETP.GT.U32.AND P0, PT, R0, R12, PT ;  /* 0x0000000c0000720c */ /* 0x000fe20003f04070 */
[----:B------:R-:W-:Y:S01]  /*2260*/  VIADD R2, R8, 0xc4 ;  /* 0x000000c408027836 */ /* 0x000fe20000000000 */
[----:B------:R-:W-:Y:S01]  /*2270*/  IABS R17, R10 ;  /* 0x0000000a00117213 */ /* 0x000fe20000000000 */
[----:B------:R-:W-:Y:S01]  /*2280*/  IMAD.MOV.U32 R4, RZ, RZ, R14 ;  /* 0x000000ffff047224 */ /* 0x000fe200078e000e */
[----:B------:R-:W-:Y:S01]  /*2290*/  IABS R16, R6 ;  /* 0x0000000600107213 */ /* 0x000fe20000000000 */
[----:B------:R-:W-:Y:S01]  /*22a0*/  @!P3 IMAD.IADD R7, R7, 0x1, -R0 ;  /* 0x000000010707b824 */ /* 0x000fe200078e0a00 */
[----:B------:R-:W-:Y:S01]  /*22b0*/  ISETP.GE.AND P3, PT, R13, RZ, PT ;  /* 0x000000ff0d00720c */ /* 0x000fe20003f66270 */
[----:B------:R-:W-:Y:S01]  /*22c0*/  IMAD.MOV.U32 R13, RZ, RZ, R17 ;  /* 0x000000ffff0d7224 */ /* 0x000fe200078e0011 */
[----:B------:R-:W-:Y:S01]  /*22d0*/  IABS R9, R2 ;  /* 0x0000000200097213 */ /* 0x000fe20000000000 */
[----:B------:R-:W-:-:S04]  /*22e0*/  IMAD.HI.U32 R17, R5, R16, RZ ;  /* 0x0000001005117227 */ /* 0x000fc800078e00ff */
[----:B0-----:R-:W-:Y:S02]  /*22f0*/  IMAD.MOV.U32 R3, RZ, RZ, R11 ;  /* 0x000000ffff037224 */ /* 0x001fe400078e000b */
[----:B------:R-:W-:Y:S02]  /*2300*/  @!P6 IMAD.IADD R15, R15, 0x1, -R0 ;  /* 0x000000010f0fe824 */ /* 0x000fe400078e0a00 */
[----:B------:R-:W-:-:S03]  /*2310*/  IMAD.HI.U32 R20, R5, R9, RZ ;  /* 0x0000000905147227 */ /* 0x000fc600078e00ff */
[----:B------:R-:W-:Y:S01]  /*2320*/  ISETP.GT.U32.AND P6, PT, R0, R15, PT ;  /* 0x0000000f0000720c */ /* 0x000fe20003fc4070 */
[----:B------:R-:W-:Y:S02]  /*2330*/  IMAD.MOV R17, RZ, RZ, -R17 ;  /* 0x000000ffff117224 */ /* 0x000fe400078e0a11 */
[----:B------:R-:W-:Y:S01]  /*2340*/  @!P0 IMAD.IADD R12, R12, 0x1, -R0 ;  /* 0x000000010c0c8824 */ /* 0x000fe200078e0a00 */
[----:B------:R-:W-:Y:S01]  /*2350*/  ISETP.GE.AND P0, PT, R6, RZ, PT ;  /* 0x000000ff0600720c */ /* 0x000fe20003f06270 */
[----:B------:R-:W-:Y:S02]  /*2360*/  @!P5 IMAD.MOV R3, RZ, RZ, -R3 ;  /* 0x000000ffff03d224 */ /* 0x000fe400078e0a03 */
[----:B------:R-:W-:Y:S01]  /*2370*/  IMAD.HI.U32 R6, R5, R13, RZ ;  /* 0x0000000d05067227 */ /* 0x000fe200078e00ff */
[----:B------:R-:W-:Y:S02]  /*2380*/  ISETP.GT.U32.AND P5, PT, R0, R12, PT ;  /* 0x0000000c0000720c */ /* 0x000fe40003fa4070 */
[----:B------:R0:W-:Y:S01]  /*2390*/  STL [R1+0x168], R3 ;  /* 0x0001680301007387 */ /* 0x0001e20000100800 */
[----:B------:R-:W-:-:S02]  /*23a0*/  IMAD.MOV R11, RZ, RZ, -R20 ;  /* 0x000000ffff0b7224 */ /* 0x000fc400078e0a14 */
[C---:B------:R-:W-:Y:S02]  /*23b0*/  IMAD R16, R0.reuse, R17, R16 ;  /* 0x0000001100107224 */ /* 0x040fe400078e0210 */
[----:B------:R-:W-:Y:S02]  /*23c0*/  IMAD.MOV R6, RZ, RZ, -R6 ;  /* 0x000000ffff067224 */ /* 0x000fe400078e0a06 */
[C---:B------:R-:W-:Y:S02]  /*23d0*/  IMAD R9, R0.reuse, R11, R9 ;  /* 0x0000000b00097224 */ /* 0x040fe400078e0209 */
[----:B------:R-:W-:Y:S01]  /*23e0*/  @!P2 IMAD.MOV R4, RZ, RZ, -R4 ;  /* 0x000000ffff04a224 */ /* 0x000fe200078e0a04 */
[C---:B------:R-:W-:Y:S01]  /*23f0*/  ISETP.GT.U32.AND P2, PT, R0.reuse, R16, PT ;  /* 0x000000100000720c */ /* 0x040fe20003f44070 */
[----:B0-----:R-:W-:Y:S02]  /*2400*/  IMAD.MOV.U32 R3, RZ, RZ, R7 ;  /* 0x000000ffff037224 */ /* 0x001fe400078e0007 */
[C---:B------:R-:W-:Y:S01]  /*2410*/  IMAD R13, R0.reuse, R6, R13 ;  /* 0x00000006000d7224 */ /* 0x040fe200078e020d */
[----:B------:R-:W-:Y:S01]  /*2420*/  STL [R1+0x158], R4 ;  /* 0x0001580401007387 */ /* 0x000fe20000100800 */
[----:B------:R-:W-:Y:S01]  /*2430*/  @!P4 IMAD.MOV R3, RZ, RZ, -R3 ;  /* 0x000000ffff03c224 */ /* 0x000fe200078e0a03 */
[C---:B------:R-:W-:Y:S01]  /*2440*/  ISETP.GT.U32.AND P4, PT, R0.reuse, R9, PT ;  /* 0x000000090000720c */ /* 0x040fe20003f84070 */
[--C-:B------:R-:W-:Y:S01]  /*2450*/  @!P6 IMAD.IADD R15, R15, 0x1, -R0.reuse ;  /* 0x000000010f0fe824 */ /* 0x100fe200078e0a00 */
[----:B------:R-:W-:Y:S01]  /*2460*/  ISETP.GT.U32.AND P6, PT, R0, R13, PT ;  /* 0x0000000d0000720c */ /* 0x000fe20003fc4070 */
[----:B------:R-:W-:Y:S01]  /*2470*/  VIADD R17, R8, 0xc0 ;  /* 0x000000c008117836 */ /* 0x000fe20000000000 */
[----:B------:R0:W-:Y:S01]  /*2480*/  STL [R1+0x15c], R3 ;  /* 0x00015c0301007387 */ /* 0x0001e20000100800 */
[--C-:B------:R-:W-:Y:S01]  /*2490*/  @!P5 IMAD.IADD R12, R12, 0x1, -R0.reuse ;  /* 0x000000010c0cd824 */ /* 0x100fe200078e0a00 */
[----:B------:R-:W-:Y:S01]  /*24a0*/  ISETP.GE.AND P5, PT, R2, RZ, PT ;  /* 0x000000ff0200720c */ /* 0x000fe20003fa6270 */
[----:B------:R-:W-:Y:S01]  /*24b0*/  VIADD R2, R8, 0xbe ;  /* 0x000000be08027836 */ /* 0x000fe20000000000 */
[----:B------:R-:W-:Y:S01]  /*24c0*/  IABS R6, R17 ;  /* 0x0000001100067213 */ /* 0x000fe20000000000 */
[--C-:B------:R-:W-:Y:S01]  /*24d0*/  @!P2 IMAD.IADD R16, R16, 0x1, -R0.reuse ;  /* 0x000000011010a824 */ /* 0x100fe200078e0a00 */
[----:B------:R-:W-:Y:S01]  /*24e0*/  ISETP.GE.AND P2, PT, R10, RZ, PT ;  /* 0x000000ff0a00720c */ /* 0x000fe20003f46270 */
[----:B------:R-:W-:Y:S01]  /*24f0*/  VIADD R11, R8, 0xbc ;  /* 0x000000bc080b7836 */ /* 0x000fe20000000000 */
[----:B------:R-:W-:Y:S01]  /*2500*/  IABS R7, R2 ;  /* 0x0000000200077213 */ /* 0x000fe20000000000 */
[----:B------:R-:W-:Y:S01]  /*2510*/  @!P4 IMAD.IADD R9, R9, 0x1, -R0 ;  /* 0x000000010909c824 */ /* 0x000fe200078e0a00 */
[----:B------:R-:W-:Y:S01]  /*2520*/  ISETP.GT.U32.AND P4, PT, R0, R16, PT ;  /* 0x000000100000720c */ /* 0x000fe20003f84070 */
[----:B------:R-:W-:Y:S01]  /*2530*/  IMAD.HI.U32 R10, R5, R6, RZ ;  /* 0x00000006050a7227 */ /* 0x000fe200078e00ff */
[----:B------:R-:W-:-:S03]  /*2540*/  IABS R21, R11 ;  /* 0x0000000b00157213 */ /* 0x000fc60000000000 */
[----:B------:R-:W-:Y:S01]  /*2550*/  @!P6 IMAD.IADD R13, R13, 0x1, -R0 ;  /* 0x000000010d0de824 */ /* 0x000fe200078e0a00 */
[----:B------:R-:W-:Y:S01]  /*2560*/  ISETP.GT.U32.AND P6, PT, R0, R9, PT ;  /* 0x000000090000720c */ /* 0x000fe20003fc4070 */
[----:B0-----:R-:W-:Y:S02]  /*2570*/  IMAD.MOV.U32 R3, RZ, RZ, R12 ;  /* 0x000000ffff037224 */ /* 0x001fe400078e000c */
[----:B------:R-:W-:Y:S02]  /*2580*/  IMAD.MOV R10, RZ, RZ, -R10 ;  /* 0x000000ffff0a7224 */ /* 0x000fe400078e0a0a */
[----:B------:R-:W-:-:S04]  /*2590*/  IMAD.HI.U32 R12, R5, R7, RZ ;  /* 0x00000007050c7227 */ /* 0x000fc800078e00ff */
[----:B------:R-:W-:Y:S02]  /*25a0*/  IMAD R6, R0, R10, R6 ;  /* 0x0000000a00067224 */ /* 0x000fe400078e0206 */
[----:B------:R-:W-:Y:S02]  /*25b0*/  IMAD.MOV R12, RZ, RZ, -R12 ;  /* 0x000000ffff0c7224 */ /* 0x000fe400078e0a0c */
[--C-:B------:R-:W-:Y:S01]  /*25c0*/  @!P4 IMAD.IADD R16, R16, 0x1, -R0.reuse ;  /* 0x000000011010c824 */ /* 0x100fe200078e0a00 */
[C---:B------:R-:W-:Y:S01]  /*25d0*/  ISETP.GT.U32.AND P4, PT, R0.reuse, R6, PT ;  /* 0x000000060000720c */ /* 0x040fe20003f84070 */
[C---:B------:R-:W-:Y:S02]  /*25e0*/  IMAD R7, R0.reuse, R12, R7 ;  /* 0x0000000c00077224 */ /* 0x040fe400078e0207 */
[----:B------:R-:W-:Y:S02]  /*25f0*/  @!P6 IMAD.IADD R9, R9, 0x1, -R0 ;  /* 0x000000010909e824 */ /* 0x000fe400078e0a00 */
[----:B------:R-:W-:Y:S01]  /*2600*/  @!P1 IMAD.MOV R3, RZ, RZ, -R3 ;  /* 0x000000ffff039224 */ /* 0x000fe200078e0a03 */
[----:B------:R-:W-:Y:S01]  /*2610*/  ISETP.GT.U32.AND P6, PT, R0, R7, PT ;  /* 0x000000070000720c */ /* 0x000fe20003fc4070 */
[----:B------:R-:W-:Y:S01]  /*2620*/  VIADD R10, R8, 0xba ;  /* 0x000000ba080a7836 */ /* 0x000fe20000000000 */
[----:B------:R-:W-:Y:S01]  /*2630*/  ISETP.GT.U32.AND P1, PT, R0, R13, PT ;  /* 0x0000000d0000720c */ /* 0x000fe20003f24070 */
[----:B------:R-:W-:Y:S01]  /*2640*/  IMAD.MOV.U32 R4, RZ, RZ, R15 ;  /* 0x000000ffff047224 */ /* 0x000fe200078e000f */
[----:B------:R0:W-:Y:S01]  /*2650*/  STL [R1+0x160], R3 ;  /* 0x0001600301007387 */ /* 0x0001e20000100800 */
[----:B------:R-:W-:Y:S01]  /*2660*/  IMAD.HI.U32 R22, R5, R21, RZ ;  /* 0x0000001505167227 */ /* 0x000fe200078e00ff */
[----:B------:R-:W-:-:S03]  /*2670*/  IABS R12, R10 ;  /* 0x0000000a000c7213 */ /* 0x000fc60000000000 */
[----:B------:R-:W-:Y:S01]  /*2680*/  @!P4 IMAD.IADD R6, R6, 0x1, -R0 ;  /* 0x000000010606c824 */ /* 0x000fe200078e0a00 */
[----:B------:R-:W-:Y:S01]  /*2690*/  ISETP.GE.AND P4, PT, R2, RZ, PT ;  /* 0x000000ff0200720c */ /* 0x000fe20003f86270 */
[----:B------:R-:W-:Y:S02]  /*26a0*/  @!P3 IMAD.MOV R4, RZ, RZ, -R4 ;  /* 0x000000ffff04b224 */ /* 0x000fe400078e0a04 */
[----:B------:R-:W-:Y:S01]  /*26b0*/  @!P6 IMAD.IADD R7, R7, 0x1, -R0 ;  /* 0x000000010707e824 */ /* 0x000fe200078e0a00 */
[----:B------:R-:W-:Y:S01]  /*26c0*/  ISETP.GT.U32.AND P6, PT, R0, R6, PT ;  /* 0x000000060000720c */ /* 0x000fe20003fc4070 */
[----:B0-----:R-:W-:Y:S01]  /*26d0*/  IMAD.MOV.U32 R3, RZ, RZ, R16 ;  /* 0x000000ffff037224 */ /* 0x001fe200078e0010 */
[----:B------:R0:W-:Y:S01]  /*26e0*/  STL [R1+0x154], R4 ;  /* 0x0001540401007387 */ /* 0x0001e20000100800 */
[----:B------:R-:W-:Y:S02]  /*26f0*/  IMAD.MOV R22, RZ, RZ, -R22 ;  /* 0x000000ffff167224 */ /* 0x000fe400078e0a16 */
[----:B------:R-:W-:-:S04]  /*2700*/  IMAD.HI.U32 R20, R5, R12, RZ ;  /* 0x0000000c05147227 */ /* 0x000fc800078e00ff */
[----:B------:R-:W-:Y:S01]  /*2710*/  @!P0 IMAD.MOV R3, RZ, RZ, -R3 ;  /* 0x000000ffff038224 */ /* 0x000fe200078e0a03 */
[C---:B------:R-:W-:Y:S01]  /*2720*/  ISETP.GT.U32.AND P0, PT, R0.reuse, R7, PT ;  /* 0x000000070000720c */ /* 0x040fe20003f04070 */
[----:B------:R-:W-:Y:S01]  /*2730*/  @!P1 IMAD.IADD R13, R13, 0x1, -R0 ;  /* 0x000000010d0d9824 */ /* 0x000fe200078e0a00 */
[----:B------:R-:W-:Y:S01]  /*2740*/  ISETP.GE.AND P1, PT, R17, RZ, PT ;  /* 0x000000ff1100720c */ /* 0x000fe20003f26270 */
[C---:B------:R-:W-:Y:S01]  /*2750*/  IMAD R2, R0.reuse, R22, R21 ;  /* 0x0000001600027224 */ /* 0x040fe200078e0215 */
[----:B------:R1:W-:Y:S01]  /*2760*/  STL [R1+0x150], R3 ;  /* 0x0001500301007387 */ /* 0x0003e20000100800 */
[----:B------:R-:W-:Y:S02]  /*2770*/  IMAD.MOV R20, RZ, RZ, -R20 ;  /* 0x000000ffff147224 */ /* 0x000fe400078e0a14 */
[----:B0-----:R-:W-:Y:S01]  /*2780*/  IMAD.MOV.U32 R4, RZ, RZ, R9 ;  /* 0x000000ffff047224 */ /* 0x001fe200078e0009 */
[----:B------:R-:W-:Y:S01]  /*2790*/  ISETP.GT.U32.AND P3, PT, R0, R2, PT ;  /* 0x000000020000720c */ /* 0x000fe20003f64070 */
[----:B------:R-:W-:-:S02]  /*27a0*/  VIADD R14, R8, 0xb8 ;  /* 0x000000b8080e7836 */ /* 0x000fc40000000000 */
[----:B------:R-:W-:Y:S02]  /*27b0*/  IMAD R12, R0, R20, R12 ;  /* 0x00000014000c7224 */ /* 0x000fe400078e020c */
[----:B------:R-:W-:Y:S01]  /*27c0*/  @!P5 IMAD.MOV R4, RZ, RZ, -R4 ;  /* 0x000000ffff04d224 */ /* 0x000fe200078e0a04 */
[----:B------:R-:W-:Y:S01]  /*27d0*/  IABS R17, R14 ;  /* 0x0000000e00117213 */ /* 0x000fe20000000000 */
[----:B-1----:R-:W-:Y:S01]  /*27e0*/  IMAD.MOV.U32 R3, RZ, RZ, R13 ;  /* 0x000000ffff037224 */ /* 0x002fe200078e000d */
[----:B------:R-:W-:Y:S01]  /*27f0*/  ISETP.GE.AND P5, PT, R11, RZ, PT ;  /* 0x000000ff0b00720c */ /* 0x000fe20003fa6270 */
[----:B------:R-:W-:Y:S01]  /*2800*/  @!P6 IMAD.IADD R6, R6, 0x1, -R0 ;  /* 0x000000010606e824 */ /* 0x000fe200078e0a00 */
[----:B------:R-:W-:Y:S01]  /*2810*/  ISETP.GT.U32.AND P6, PT, R0, R12, PT ;  /* 0x0000000c0000720c */ /* 0x000fe20003fc4070 */
[----:B------:R-:W-:Y:S01]  /*2820*/  @!P2 IMAD.MOV R3, RZ, RZ, -R3 ;  /* 0x000000ffff03a224 */ /* 0x000fe200078e0a03 */
[----:B------:R-:W-:Y:S01]  /*2830*/  STL [R1+0x14c], R4 ;  /* 0x00014c0401007387 */ /* 0x000fe20000100800 */
[----:B------:R-:W-:Y:S01]  /*2840*/  IMAD.HI.U32 R9, R5, R17, RZ ;  /* 0x0000001105097227 */ /* 0x000fe200078e00ff */
[----:B------:R-:W-:-:S02]  /*2850*/  ISETP.GE.AND P2, PT, R10, RZ, PT ;  /* 0x000000ff0a00720c */ /* 0x000fc40003f46270 */
[----:B------:R0:W-:Y:S01]  /*2860*/  STL [R1+0x148], R3 ;  /* 0x0001480301007387 */ /* 0x0001e20000100800 */
[----:B------:R-:W-:Y:S02]  /*2870*/  VIADD R10, R8, 0xb6 ;  /* 0x000000b6080a7836 */ /* 0x000fe40000000000 */
[----:B------:R-:W-:Y:S02]  /*2880*/  IMAD.MOV R9, RZ, RZ, -R9 ;  /* 0x000000ffff097224 */ /* 0x000fe400078e0a09 */
[--C-:B------:R-:W-:Y:S01]  /*2890*/  @!P0 IMAD.IADD R7, R7, 0x1, -R0.reuse ;  /* 0x0000000107078824 */ /* 0x100fe200078e0a00 */
[----:B------:R-:W-:Y:S01]  /*28a0*/  ISETP.GE.AND P0, PT, R14, RZ, PT ;  /* 0x000000ff0e00720c */ /* 0x000fe20003f06270 */
[----:B------:R-:W-:Y:S01]  /*28b0*/  @!P3 IMAD.IADD R2, R2, 0x1, -R0 ;  /* 0x000000010202b824 */ /* 0x000fe200078e0a00 */
[----:B------:R-:W-:Y:S01]  /*28c0*/  IABS R14, R10 ;  /* 0x0000000a000e7213 */ /* 0x000fe20000000000 */
[----:B------:R-:W-:Y:S01]  /*28d0*/  IMAD R21, R0, R9, R17 ;  /* 0x0000000900157224 */ /* 0x000fe200078e0211 */
[----:B------:R-:W-:Y:S01]  /*28e0*/  ISETP.GE.AND P3, PT, R10, RZ, PT ;  /* 0x000000ff0a00720c */ /* 0x000fe20003f66270 */
[----:B0-----:R-:W-:-:S02]  /*28f0*/  IMAD.MOV.U32 R3, RZ, RZ, R6 ;  /* 0x000000ffff037224 */ /* 0x001fc400078e0006 */
[----:B------:R-:W-:Y:S01]  /*2900*/  @!P6 IMAD.IADD R12, R12, 0x1, -R0 ;  /* 0x000000010c0ce824 */ /* 0x000fe200078e0a00 */
[C---:B------:R-:W-:Y:S01]  /*2910*/  ISETP.GT.U32.AND P6, PT, R0.reuse, R2, PT ;  /* 0x000000020000720c */ /* 0x040fe20003fc4070 */
[----:B------:R-:W-:Y:S02]  /*2920*/  @!P1 IMAD.MOV R3, RZ, RZ, -R3 ;  /* 0x000000ffff039224 */ /* 0x000fe400078e0a03 */
[----:B------:R-:W-:Y:S01]  /*2930*/  IMAD.HI.U32 R6, R5, R14, RZ ;  /* 0x0000000e05067227 */ /* 0x000fe200078e00ff */
[----:B------:R-:W-:Y:S02]  /*2940*/  ISETP.GT.U32.AND P1, PT, R0, R12, PT ;  /* 0x0000000c0000720c */ /* 0x000fe40003f24070 */
[----:B------:R0:W-:Y:S01]  /*2950*/  STL [R1+0x144], R3 ;  /* 0x0001440301007387 */ /* 0x0001e20000100800 */
[----:B------:R-:W-:Y:S02]  /*2960*/  IMAD.MOV R6, RZ, RZ, -R6 ;  /* 0x000000ffff067224 */ /* 0x000fe400078e0a06 */
[----:B------:R-:W-:-:S02]  /*2970*/  VIADD R10, R8, 0xb4 ;  /* 0x000000b4080a7836 */ /* 0x000fc40000000000 */
[----:B------:R-:W-:Y:S02]  /*2980*/  IMAD R14, R0, R6, R14 ;  /* 0x00000006000e7224 */ /* 0x000fe400078e020e */
[----:B------:R-:W-:Y:S01]  /*2990*/  VIADD R9, R8, 0xb2 ;  /* 0x000000b208097836 */ /* 0x000fe20000000000 */
[----:B------:R-:W-:Y:S01]  /*29a0*/  IABS R15, R10 ;  /* 0x0000000a000f7213 */ /* 0x000fe20000000000 */
[----:B------:R-:W-:Y:S01]  /*29b0*/  @!P6 IMAD.IADD R2, R2, 0x1, -R0 ;  /* 0x000000010202e824 */ /* 0x000fe200078e0a00 */
[----:B------:R-:W-:Y:S01]  /*29c0*/  ISETP.GT.U32.AND P6, PT, R0, R14, PT ;  /* 0x0000000e0000720c */ /* 0x000fe20003fc4070 */
[----:B0-----:R-:W-:Y:S01]  /*29d0*/  IMAD.MOV.U32 R3, RZ, RZ, R7 ;  /* 0x000000ffff037224 */ /* 0x001fe200078e0007 */
[----:B------:R-:W-:Y:S01]  /*29e0*/  IABS R17, R9 ;  /* 0x0000000900117213 */ /* 0x000fe20000000000 */
[----:B------:R-:W-:-:S04]  /*29f0*/  IMAD.HI.U32 R6, R5, R15, RZ ;  /* 0x0000000f05067227 */ /* 0x000fc800078e00ff */
[----:B------:R-:W-:Y:S01]  /*2a00*/  @!P4 IMAD.MOV R3, RZ, RZ, -R3 ;  /* 0x000000ffff03c224 */ /* 0x000fe200078e0a03 */
[----:B------:R-:W-:Y:S01]  /*2a10*/  ISETP.GT.U32.AND P4, PT, R0, R21, PT ;  /* 0x000000150000720c */ /* 0x000fe20003f84070 */
[----:B------:R-:W-:Y:S01]  /*2a20*/  @!P1 IMAD.IADD R12, R12, 0x1, -R0 ;  /* 0x000000010c0c9824 */ /* 0x000fe200078e0a00 */
[----:B------:R-:W-:Y:S01]  /*2a30*/  ISETP.GE.AND P1, PT, R10, RZ, PT ;  /* 0x000000ff0a00720c */ /* 0x000fe20003f26270 */
[----:B------:R-:W-:Y:S01]  /*2a40*/  VIADD R11, R8, 0xb0 ;  /* 0x000000b0080b7836 */ /* 0x000fe20000000000 */
[----:B------:R0:W-:Y:S01]  /*2a50*/  STL [R1+0x140], R3 ;  /* 0x0001400301007387 */ /* 0x0001e20000100800 */
[----:B------:R-:W-:-:S03]  /*2a60*/  IMAD.HI.U32 R7, R5, R17, RZ ;  /* 0x0000001105077227 */ /* 0x000fc600078e00ff */
[----:B------:R-:W-:Y:S01]  /*2a70*/  IABS R16, R11 ;  /* 0x0000000b00107213 */ /* 0x000fe20000000000 */
[----:B------:R-:W-:Y:S02]  /*2a80*/  IMAD.MOV R10, RZ, RZ, -R6 ;  /* 0x000000ffff0a7224 */ /* 0x000fe400078e0a06 */
[----:B------:R-:W-:Y:S02]  /*2a90*/  IMAD.MOV R7, RZ, RZ, -R7 ;  /* 0x000000ffff077224 */ /* 0x000fe400078e0a07 */
[----:B------:R-:W-:Y:S01]  /*2aa0*/  @!P4 IMAD.IADD R21, R21, 0x1, -R0 ;  /* 0x000000011515c824 */ /* 0x000fe200078e0a00 */
[----:B------:R-:W-:Y:S01]  /*2ab0*/  ISETP.GE.AND P4, PT, R9, RZ, PT ;  /* 0x000000ff0900720c */ /* 0x000fe20003f86270 */
[----:B0-----:R-:W-:Y:S02]  /*2ac0*/  IMAD.MOV.U32 R3, RZ, RZ, R2 ;  /* 0x000000ffff037224 */ /* 0x001fe400078e0002 */
[C---:B------:R-:W-:Y:S02]  /*2ad0*/  IMAD R15, R0.reuse, R10, R15 ;  /* 0x0000000a000f7224 */ /* 0x040fe400078e020f */
[----:B------:R-:W-:Y:S01]  /*2ae0*/  @!P5 IMAD.MOV R3, RZ, RZ, -R3 ;  /* 0x000000ffff03d224 */ /* 0x000fe200078e0a03 */
[----:B------:R-:W-:Y:S01]  /*2af0*/  ISETP.GT.U32.AND P5, PT, R0, R21, PT ;  /* 0x000000150000720c */ /* 0x000fe20003fa4070 */
[----:B------:R-:W-:-:S02]  /*2b00*/  @!P6 IMAD.IADD R14, R14, 0x1, -R0 ;  /* 0x000000010e0ee824 */ /* 0x000fc400078e0a00 */
[C---:B------:R-:W-:Y:S01]  /*2b10*/  IMAD R17, R0.reuse, R7, R17 ;  /* 0x0000000700117224 */ /* 0x040fe200078e0211 */
[----:B------:R0:W-:Y:S01]  /*2b20*/  STL [R1+0x13c], R3 ;  /* 0x00013c0301007387 */ /* 0x0001e20000100800 */
[----:B------:R-:W-:Y:S01]  /*2b30*/  IMAD.HI.U32 R6, R5, R16, RZ ;  /* 0x0000001005067227 */ /* 0x000fe200078e00ff */
[----:B------:R-:W-:-:S03]  /*2b40*/  ISETP.GT.U32.AND P6, PT, R0, R14, PT ;  /* 0x0000000e0000720c */ /* 0x000fc60003fc4070 */
[----:B------:R-:W-:Y:S02]  /*2b50*/  IMAD.MOV R6, RZ, RZ, -R6 ;  /* 0x000000ffff067224 */ /* 0x000fe400078e0a06 */
[----:B------:R-:W-:Y:S02]  /*2b60*/  VIADD R2, R8, 0xaa ;  /* 0x000000aa08027836 */ /* 0x000fe40000000000 */
[----:B------:R-:W-:Y:S01]  /*2b70*/  @!P5 IMAD.IADD R21, R21, 0x1, -R0 ;  /* 0x000000011515d824 */ /* 0x000fe200078e0a00 */
[C---:B------:R-:W-:Y:S01]  /*2b80*/  ISETP.GT.U32.AND P5, PT, R0.reuse, R17, PT ;  /* 0x000000110000720c */ /* 0x040fe20003fa4070 */
[----:B0-----:R-:W-:Y:S01]  /*2b90*/  IMAD.MOV.U32 R3, RZ, RZ, R12 ;  /* 0x000000ffff037224 */ /* 0x001fe200078e000c */
[----:B------:R-:W-:Y:S01]  /*2ba0*/  IABS R12, R2 ;  /* 0x00000002000c7213 */ /* 0x000fe20000000000 */
[C---:B------:R-:W-:Y:S02]  /*2bb0*/  IMAD R16, R0.reuse, R6, R16 ;  /* 0x0000000600107224 */ /* 0x040fe400078e0210 */
[----:B------:R-:W-:Y:S01]  /*2bc0*/  @!P2 IMAD.MOV R3, RZ, RZ, -R3 ;  /* 0x000000ffff03a224 */ /* 0x000fe200078e0a03 */
[----:B------:R-:W-:Y:S01]  /*2bd0*/  ISETP.GT.U32.AND P2, PT, R0, R15, PT ;  /* 0x0000000f0000720c */ /* 0x000fe20003f44070 */
[----:B------:R-:W-:-:S02]  /*2be0*/  VIADD R6, R8, 0xae ;  /* 0x000000ae08067836 */ /* 0x000fc40000000000 */
[----:B------:R-:W-:Y:S01]  /*2bf0*/  VIADD R9, R8, 0xac ;  /* 0x000000ac08097836 */ /* 0x000fe20000000000 */
[----:B------:R0:W-:Y:S01]  /*2c00*/  STL [R1+0x138], R3 ;  /* 0x0001380301007387 */ /* 0x0001e20000100800 */
[--C-:B------:R-:W-:Y:S01]  /*2c10*/  @!P6 IMAD.IADD R14, R14, 0x1, -R0.reuse ;  /* 0x000000010e0ee824 */ /* 0x100fe200078e0a00 */
[----:B------:R-:W-:Y:S01]  /*2c20*/  IABS R20, R6 ;  /* 0x0000000600147213 */ /* 0x000fe20000000000 */
[----:B------:R-:W-:Y:S01]  /*2c30*/  @!P5 IMAD.IADD R17, R17, 0x1, -R0 ;  /* 0x000000011111d824 */ /* 0x000fe200078e0a00 */
[----:B------:R-:W-:Y:S01]  /*2c40*/  ISETP.GT.U32.AND P6, PT, R0, R16, PT ;  /* 0x000000100000720c */ /* 0x000fe20003fc4070 */
[----:B------:R-:W-:Y:S01]  /*2c50*/  IMAD.MOV.U32 R4, RZ, RZ, R21 ;  /* 0x000000ffff047224 */ /* 0x000fe200078e0015 */
[----:B------:R-:W-:Y:S01]  /*2c60*/  IABS R10, R9 ;  /* 0x00000009000a7213 */ /* 0x000fe20000000000 */
[----:B------:R-:W-:-:S04]  /*2c70*/  IMAD.HI.U32 R22, R5, R20, RZ ;  /* 0x0000001405167227 */ /* 0x000fc800078e00ff */
[----:B------:R-:W-:Y:S01]  /*2c80*/  @!P2 IMAD.IADD R15, R15, 0x1, -R0 ;  /* 0x000000010f0fa824 */ /* 0x000fe200078e0a00 */
[----:B------:R-:W-:Y:S01]  /*2c90*/  ISETP.GE.AND P2, PT, R11, RZ, PT ;  /* 0x000000ff0b00720c */ /* 0x000fe20003f46270 */
[----:B------:R-:W-:Y:S02]  /*2ca0*/  IMAD.MOV.U32 R11, RZ, RZ, R12 ;  /* 0x000000ffff0b7224 */ /* 0x000fe400078e000c */
[----:B------:R-:W-:Y:S01]  /*2cb0*/  IMAD.HI.U32 R12, R5, R10, RZ ;  /* 0x0000000a050c7227 */ /* 0x000fe200078e00ff */
[----:B------:R-:W-:-:S03]  /*2cc0*/  ISETP.GT.U32.AND P5, PT, R0, R15, PT ;  /* 0x0000000f0000720c */ /* 0x000fc60003fa4070 */
[----:B------:R-:W-:Y:S02]  /*2cd0*/  IMAD.MOV R22, RZ, RZ, -R22 ;  /* 0x000000ffff167224 */ /* 0x000fe400078e0a16 */
[----:B------:R-:W-:Y:S02]  /*2ce0*/  IMAD.MOV R21, RZ, RZ, -R12 ;  /* 0x000000ffff157224 */ /* 0x000fe400078e0a0c */
[----:B------:R-:W-:Y:S02]  /*2cf0*/  IMAD R12, R0, R22, R20 ;  /* 0x00000016000c7224 */ /* 0x000fe400078e0214 */
[--C-:B------:R-:W-:Y:S01]  /*2d00*/  @!P6 IMAD.IADD R16, R16, 0x1, -R0.reuse ;  /* 0x000000011010e824 */ /* 0x100fe200078e0a00 */
[----:B------:R-:W-:Y:S01]  /*2d10*/  ISETP.GT.U32.AND P6, PT, R0, R17, PT ;  /* 0x000000110000720c */ /* 0x000fe20003fc4070 */
[----:B------:R-:W-:Y:S02]  /*2d20*/  VIADD R13, R8, 0xa8 ;  /* 0x000000a8080d7836 */ /* 0x000fe40000000000 */
[----:B------:R-:W-:Y:S01]  /*2d30*/  @!P5 IMAD.IADD R15, R15, 0x1, -R0 ;  /* 0x000000010f0fd824 */ /* 0x000fe200078e0a00 */
[C---:B------:R-:W-:Y:S01]  /*2d40*/  ISETP.GT.U32.AND P5, PT, R0.reuse, R12, PT ;  /* 0x0000000c0000720c */ /* 0x040fe20003fa4070 */
[----:B0-----:R-:W-:Y:S01]  /*2d50*/  IMAD.MOV.U32 R3, RZ, RZ, R14 ;  /* 0x000000ffff037224 */ /* 0x001fe200078e000e */
[----:B------:R-:W-:Y:S01]  /*2d60*/  IABS R7, R13 ;  /* 0x0000000d00077213 */ /* 0x000fe20000000000 */
[----:B------:R-:W-:Y:S01]  /*2d70*/  @!P0 IMAD.MOV R4, RZ, RZ, -R4 ;  /* 0x000000ffff048224 */ /* 0x000fe200078e0a04 */
[----:B------:R-:W-:Y:S01]  /*2d80*/  ISETP.GT.U32.AND P0, PT, R0, R16, PT ;  /* 0x000000100000720c */ /* 0x000fe20003f04070 */
[----:B------:R-:W-:Y:S01]  /*2d90*/  @!P3 IMAD.MOV R3, RZ, RZ, -R3 ;  /* 0x000000ffff03b224 */ /* 0x000fe200078e0a03 */
[----:B------:R-:W-:Y:S01]  /*2da0*/  ISETP.GE.AND P3, PT, R6, RZ, PT ;  /* 0x000000ff0600720c */ /* 0x000fe20003f66270 */
[----:B------:R-:W-:Y:S01]  /*2db0*/  IMAD R10, R0, R21, R10 ;  /* 0x00000015000a7224 */ /* 0x000fe200078e020a */
[----:B------:R0:W-:Y:S01]  /*2dc0*/  STL [R1+0x130], R4 ;  /* 0x0001300401007387 */ /* 0x0001e20000100800 */
[----:B------:R-:W-:-:S03]  /*2dd0*/  IMAD.HI.U32 R20, R5, R7, RZ ;  /* 0x0000000705147227 */ /* 0x000fc600078e00ff */
[----:B------:R1:W-:Y:S01]  /*2de0*/  STL [R1+0x12c], R3 ;  /* 0x00012c0301007387 */ /* 0x0003e20000100800 */
[----:B------:R-:W-:Y:S01]  /*2df0*/  @!P6 IMAD.IADD R17, R17, 0x1, -R0 ;  /* 0x000000011111e824 */ /* 0x000fe200078e0a00 */
[----:B------:R-:W-:Y:S01]  /*2e00*/  ISETP.GT.U32.AND P6, PT, R0, R10, PT ;  /* 0x0000000a0000720c */ /* 0x000fe20003fc4070 */
[----:B------:R-:W-:Y:S02]  /*2e10*/  IMAD.MOV R20, RZ, RZ, -R20 ;  /* 0x000000ffff147224 */ /* 0x000fe400078e0a14 */
[----:B------:R-:W-:Y:S02]  /*2e20*/  @!P5 IMAD.IADD R12, R12, 0x1, -R0 ;  /* 0x000000010c0cd824 */ /* 0x000fe400078e0a00 */
[----:B------:R-:W-:Y:S02]  /*2e30*/  IMAD R7, R0, R20, R7 ;  /* 0x0000001400077224 */ /* 0x000fe400078e0207 */
[----:B0-----:R-:W-:Y:S02]  /*2e40*/  IMAD.MOV.U32 R4, RZ, RZ, R17 ;  /* 0x000000ffff047224 */ /* 0x001fe400078e0011 */
[----:B-1----:R-:W-:-:S02]  /*2e50*/  IMAD.MOV.U32 R3, RZ, RZ, R15 ;  /* 0x000000ffff037224 */ /* 0x002fc400078e000f */
[----:B------:R-:W-:-:S04]  /*2e60*/  IMAD.HI.U32 R21, R5, R11, RZ ;  /* 0x0000000b05157227 */ /* 0x000fc800078e00ff */
[----:B------:R-:W-:Y:S01]  /*2e70*/  @!P1 IMAD.MOV R3, RZ, RZ, -R3 ;  /* 0x000000ffff039224 */ /* 0x000fe200078e0a03 */
[----:B------:R-:W-:Y:S01]  /*2e80*/  ISETP.GT.U32.AND P1, PT, R0, R12, PT ;  /* 0x0000000c0000720c */ /* 0x000fe20003f24070 */
[----:B------:R-:W-:Y:S02]  /*2e90*/  VIADD R6, R8, 0xa6 ;  /* 0x000000a608067836 */ /* 0x000fe40000000000 */
[----:B------:R-:W-:Y:S01]  /*2ea0*/  @!P0 IMAD.IADD R16, R16, 0x1, -R0 ;  /* 0x0000000110108824 */ /* 0x000fe200078e0a00 */
[----:B------:R0:W-:Y:S01]  /*2eb0*/  STL [R1+0xf8], R3 ;  /* 0x0000f80301007387 */ /* 0x0001e20000100800 */
[----:B------:R-:W-:Y:S01]  /*2ec0*/  @!P4 IMAD.MOV R4, RZ, RZ, -R4 ;  /* 0x000000ffff04c224 */ /* 0x000fe200078e0a04 */
[----:B------:R-:W-:Y:S01]  /*2ed0*/  ISETP.GT.U32.AND P4, PT, R0, R7, PT ;  /* 0x000000070000720c */ /* 0x000fe20003f84070 */
[----:B------:R-:W-:Y:S01]  /*2ee0*/  IMAD.MOV R21, RZ, RZ, -R21 ;  /* 0x000000ffff157224 */ /* 0x000fe200078e0a15 */
[----:B------:R-:W-:Y:S01]  /*2ef0*/  IABS R14, R6 ;  /* 0x00000006000e7213 */ /* 0x000fe20000000000 */
[----:B------:R-:W-:Y:S01]  /*2f00*/  @!P6 IMAD.IADD R10, R10, 0x1, -R0 ;  /* 0x000000010a0ae824 */ /* 0x000fe200078e0a00 */
[----:B------:R-:W-:Y:S01]  /*2f10*/  ISETP.GE.AND P0, PT, R9, RZ, PT ;  /* 0x000000ff0900720c */ /* 0x000fe20003f06270 */
[----:B------:R-:W-:Y:S01]  /*2f20*/  IMAD R9, R0, R21, R11 ;  /* 0x0000001500097224 */ /* 0x000fe200078e020b */
[----:B------:R-:W-:Y:S01]  /*2f30*/  STL [R1+0x104], R4 ;  /* 0x0001040401007387 */ /* 0x000fe20000100800 */
[----:B------:R-:W-:Y:S01]  /*2f40*/  VIADD R11, R8, 0xa4 ;  /* 0x000000a4080b7836 */ /* 0x000fe20000000000 */
[C---:B------:R-:W-:Y:S01]  /*2f50*/  ISETP.GT.U32.AND P6, PT, R0.reuse, R10, PT ;  /* 0x0000000a0000720c */ /* 0x040fe20003fc4070 */
[----:B0-----:R-:W-:Y:S01]  /*2f60*/  IMAD.MOV.U32 R3, RZ, RZ, R16 ;  /* 0x000000ffff037224 */ /* 0x001fe200078e0010 */
[----:B------:R-:W-:Y:S01]  /*2f70*/  ISETP.GT.U32.AND P5, PT, R0, R9, PT ;  /* 0x000000090000720c */ /* 0x000fe20003fa4070 */
[----:B------:R-:W-:Y:S01]  /*2f80*/  IMAD.HI.U32 R20, R5, R14, RZ ;  /* 0x0000000e05147227 */ /* 0x000fe200078e00ff */
[----:B------:R-:W-:-:S03]  /*2f90*/  IABS R15, R11 ;  /* 0x0000000b000f7213 */ /* 0x000fc60000000000 */
[----:B------:R-:W-:Y:S01]  /*2fa0*/  @!P2 IMAD.MOV R3, RZ, RZ, -R3 ;  /* 0x000000ffff03a224 */ /* 0x000fe200078e0a03 */
[----:B------:R-:W-:Y:S01]  /*2fb0*/  ISETP.GE.AND P2, PT, R2, RZ, PT ;  /* 0x000000ff0200720c */ /* 0x000fe20003f46270 */
[----:B------:R-:W-:Y:S01]  /*2fc0*/  @!P1 IMAD.IADD R12, R12, 0x1, -R0 ;  /* 0x000000010c0c9824 */ /* 0x000fe200078e0a00 */
[----:B------:R-:W-:Y:S01]  /*2fd0*/  ISETP.GE.AND P1, PT, R13, RZ, PT ;  /* 0x000000ff0d00720c */ /* 0x000fe20003f26270 */
[----:B------:R-:W-:Y:S01]  /*2fe0*/  IMAD.MOV R17, RZ, RZ, -R20 ;  /* 0x000000ffff117224 */ /* 0x000fe200078e0a14 */
[----:B------:R0:W-:Y:S01]  /*2ff0*/  STL [R1+0x118], R3 ;  /* 0x0001180301007387 */ /* 0x0001e20000100800 */
[----:B------:R-:W-:Y:S01]  /*3000*/  @!P4 IMAD.IADD R7, R7, 0x1, -R0 ;  /* 0x000000010707c824 */ /* 0x000fe200078e0a00 */
[----:B------:R-:W-:Y:S01]  /*3010*/  ISETP.GE.AND P4, PT, R6, RZ, PT ;  /* 0x000000ff0600720c */ /* 0x000fe20003f86270 */
[----:B------:R-:W-:Y:S02]  /*3020*/  IMAD R2, R0, R17, R14 ;  /* 0x0000001100027224 */ /* 0x000fe400078e020e */
[----:B------:R-:W-:-:S04]  /*3030*/  IMAD.HI.U32 R13, R5, R15, RZ ;  /* 0x0000000f050d7227 */ /* 0x000fc800078e00ff */
[----:B------:R-:W-:Y:S01]  /*3040*/  @!P6 IMAD.IADD R10, R10, 0x1, -R0 ;  /* 0x000000010a0ae824 */ /* 0x000fe200078e0a00 */
[C---:B------:R-:W-:Y:S01]  /*3050*/  ISETP.GT.U32.AND P6, PT, R0.reuse, R2, PT ;  /* 0x000000020000720c */ /* 0x040fe20003fc4070 */
[----:B0-----:R-:W-:Y:S02]  /*3060*/  IMAD.MOV.U32 R3, RZ, RZ, R12 ;  /* 0x000000ffff037224 */ /* 0x001fe400078e000c */
[----:B------:R-:W-:Y:S02]  /*3070*/  IMAD.MOV R13, RZ, RZ, -R13 ;  /* 0x000000ffff0d7224 */ /* 0x000fe400078e0a0d */
[----:B------:R-:W-:Y:S01]  /*3080*/  @!P3 IMAD.MOV R3, RZ, RZ, -R3 ;  /* 0x000000ffff03b224 */ /* 0x000fe200078e0a03 */
[C---:B------:R-:W-:Y:S01]  /*3090*/  ISETP.GT.U32.AND P3, PT, R0.reuse, R7, PT ;  /* 0x000000070000720c */ /* 0x040fe20003f64070 */
[--C-:B------:R-:W-:Y:S02]  /*30a0*/  @!P5 IMAD.IADD R9, R9, 0x1, -R0.reuse ;  /* 0x000000010909d824 */ /* 0x100fe400078e0a00 */
[----:B------:R-:W-:Y:S01]  /*30b0*/  IMAD R6, R0, R13, R15 ;  /* 0x0000000d00067224 */ /* 0x000fe200078e020f */
[----:B------:R0:W-:Y:S01]  /*30c0*/  STL [R1+0x11c], R3 ;  /* 0x00011c0301007387 */ /* 0x0001e20000100800 */
[----:B------:R-:W-:Y:S01]  /*30d0*/  VIADD R14, R8, 0xa2 ;  /* 0x000000a2080e7836 */ /* 0x000fe20000000000 */
[----:B------:R-:W-:Y:S01]  /*30e0*/  ISETP.GT.U32.AND P5, PT, R0, R9, PT ;  /* 0x000000090000720c */ /* 0x000fe20003fa4070 */
[----:B------:R-:W-:-:S02]  /*30f0*/  @!P6 IMAD.IADD R2, R2, 0x1, -R0 ;  /* 0x000000010202e824 */ /* 0x000fc400078e0a00 */
[C---:B------:R-:W-:Y:S01]  /*3100*/  VIADD R13, R8.reuse, 0xa0 ;  /* 0x000000a0080d7836 */ /* 0x040fe20000000000 */
[----:B------:R-:W-:Y:S01]  /*3110*/  IABS R21, R14 ;  /* 0x0000000e00157213 */ /* 0x000fe20000000000 */
[----:B------:R-:W-:Y:S01]  /*3120*/  VIADD R12, R8, 0x9e ;  /* 0x0000009e080c7836 */ /* 0x000fe20000000000 */
[C---:B------:R-:W-:Y:S01]  /*3130*/  ISETP.GT.U32.AND P6, PT, R0.reuse, R2, PT ;  /* 0x000000020000720c */ /* 0x040fe20003fc4070 */
[----:B------:R-:W-:Y:S01]  /*3140*/  @!P3 IMAD.IADD R7, R7, 0x1, -R0 ;  /* 0x000000010707b824 */ /* 0x000fe200078e0a00 */
[----:B------:R-:W-:Y:S01]  /*3150*/  ISETP.GT.U32.AND P3, PT, R0, R6, PT ;  /* 0x000000060000720c */ /* 0x000fe20003f64070 */
[----:B0-----:R-:W-:Y:S02]  /*3160*/  IMAD.MOV.U32 R3, RZ, RZ, R10 ;  /* 0x000000ffff037224 */ /* 0x001fe400078e000a */
[----:B------:R-:W-:-:S04]  /*3170*/  IMAD.HI.U32 R10, R5, R21, RZ ;  /* 0x00000015050a7227 */ /* 0x000fc800078e00ff */
[----:B------:R-:W-:Y:S01]  /*3180*/  @!P0 IMAD.MOV R3, RZ, RZ, -R3 ;  /* 0x000000ffff038224 */ /* 0x000fe200078e0a03 */
[----:B------:R-:W-:Y:S01]  /*3190*/  ISETP.GE.AND P0, PT, R14, RZ, PT ;  /* 0x000000ff0e00720c */ /* 0x000fe20003f06270 */
[--C-:B------:R-:W-:Y:S01]  /*31a0*/  @!P5 IMAD.IADD R9, R9, 0x1, -R0.reuse ;  /* 0x000000010909d824 */ /* 0x100fe200078e0a00 */
[----:B------:R-:W-:Y:S01]  /*31b0*/  ISETP.GE.AND P5, PT, R11, RZ, PT ;  /* 0x000000ff0b00720c */ /* 0x000fe20003fa6270 */
[--C-:B------:R-:W-:Y:S01]  /*31c0*/  @!P6 IMAD.IADD R2, R2, 0x1, -R0.reuse ;  /* 0x000000010202e824 */ /* 0x100fe200078e0a00 */
[----:B------:R0:W-:Y:S01]  /*31d0*/  STL [R1+0x120], R3 ;  /* 0x0001200301007387 */ /* 0x0001e20000100800 */
[----:B------:R-:W-:Y:S02]  /*31e0*/  @!P3 IMAD.IADD R6, R6, 0x1, -R0 ;  /* 0x000000010606b824 */ /* 0x000fe400078e0a00 */
[----:B------:R-:W-:Y:S02]  /*31f0*/  IMAD.MOV.U32 R4, RZ, RZ, R9 ;  /* 0x000000ffff047224 */ /* 0x000fe400078e0009 */
[----:B------:R-:W-:Y:S01]  /*3200*/  IMAD.MOV R10, RZ, RZ, -R10 ;  /* 0x000000ffff0a7224 */ /* 0x000fe200078e0a0a */
[C---:B------:R-:W-:Y:S01]  /*3210*/  ISETP.GT.U32.AND P3, PT, R0.reuse, R6, PT ;  /* 0x000000060000720c */ /* 0x040fe20003f64070 */
[----:B------:R-:W-:Y:S01]  /*3220*/  @!P2 IMAD.MOV R4, RZ, RZ, -R4 ;  /* 0x000000ffff04a224 */ /* 0x000fe200078e0a04 */
[----:B------:R-:W-:Y:S01]  /*3230*/  ISETP.GE.AND P2, PT, R13, RZ, PT ;  /* 0x000000ff0d00720c */ /* 0x000fe20003f46270 */
[----:B------:R-:W-:Y:S01]  /*3240*/  IMAD R21, R0, R10, R21 ;  /* 0x0000000a00157224 */ /* 0x000fe200078e0215 */
[----:B------:R-:W-:Y:S01]  /*3250*/  IABS R13, R13 ;  /* 0x0000000d000d7213 */ /* 0x000fe20000000000 */
[----:B0-----:R-:W-:Y:S01]  /*3260*/  IMAD.MOV.U32 R3, RZ, RZ, R7 ;  /* 0x000000ffff037224 */ /* 0x001fe200078e0007 */
[----:B------:R-:W-:Y:S01]  /*3270*/  STL [R1+0x124], R4 ;  /* 0x0001240401007387 */ /* 0x000fe20000100800 */
[----:B------:R-:W-:-:S02]  /*3280*/  VIADD R11, R8, 0x9c ;  /* 0x0000009c080b7836 */ /* 0x000fc40000000000 */
[----:B------:R-:W-:Y:S01]  /*3290*/  @!P1 IMAD.MOV R3, RZ, RZ, -R3 ;  /* 0x000000ffff039224 */ /* 0x000fe200078e0a03 */
[----:B------:R-:W-:Y:S01]  /*32a0*/  ISETP.GE.AND P1, PT, R12, RZ, PT ;  /* 0x000000ff0c00720c */ /* 0x000fe20003f26270 */
[----:B------:R-:W-:Y:S01]  /*32b0*/  IMAD.HI.U32 R9, R5, R13, RZ ;  /* 0x0000000d05097227 */ /* 0x000fe200078e00ff */
[----:B------:R-:W-:Y:S02]  /*32c0*/  IABS R12, R12 ;  /* 0x0000000c000c7213 */ /* 0x000fe40000000000 */
[----:B------:R0:W-:Y:S01]  /*32d0*/  STL [R1+0x128], R3 ;  /* 0x0001280301007387 */ /* 0x0001e20000100800 */
[----:B------:R-:W-:Y:S01]  /*32e0*/  IMAD.MOV R9, RZ, RZ, -R9 ;  /* 0x000000ffff097224 */ /* 0x000fe200078e0a09 */
[----:B------:R-:W-:Y:S01]  /*32f0*/  ISETP.GE.AND P6, PT, R11, RZ, PT ;  /* 0x000000ff0b00720c */ /* 0x000fe20003fc6270 */
[----:B------:R-:W-:Y:S01]  /*3300*/  IMAD.HI.U32 R7, R5, R12, RZ ;  /* 0x0000000c05077227 */ /* 0x000fe200078e00ff */
[----:B------:R-:W-:-:S03]  /*3310*/  IABS R11, R11 ;  /* 0x0000000b000b7213 */ /* 0x000fc60000000000 */
[----:B------:R-:W-:Y:S02]  /*3320*/  IMAD.MOV R7, RZ, RZ, -R7 ;  /* 0x000000ffff077224 */ /* 0x000fe400078e0a07 */
[----:B------:R-:W-:Y:S02]  /*3330*/  @!P3 IMAD.IADD R6, R6, 0x1, -R0 ;  /* 0x000000010606b824 */ /* 0x000fe400078e0a00 */
[----:B0-----:R-:W-:Y:S02]  /*3340*/  IMAD.MOV.U32 R3, RZ, RZ, R2 ;  /* 0x000000ffff037224 */ /* 0x001fe400078e0002 */
[C---:B------:R-:W-:Y:S02]  /*3350*/  IMAD R13, R0.reuse, R9, R13 ;  /* 0x00000009000d7224 */ /* 0x040fe400078e020d */
[----:B------:R-:W-:Y:S01]  /*3360*/  @!P4 IMAD.MOV R3, RZ, RZ, -R3 ;  /* 0x000000ffff03c224 */ /* 0x000fe200078e0a03 */
[C---:B------:R-:W-:Y:S01]  /*3370*/  ISETP.GT.U32.AND P4, PT, R0.reuse, R21, PT ;  /* 0x000000150000720c */ /* 0x040fe20003f84070 */
[C---:B------:R-:W-:Y:S01]  /*3380*/  IMAD R12, R0.reuse, R7, R12 ;  /* 0x00000007000c7224 */ /* 0x040fe200078e020c */
[----:B------:R-:W-:Y:S01]  /*3390*/  ISETP.GT.U32.AND P3, PT, R0, R13, PT ;  /* 0x0000000d0000720c */ /* 0x000fe20003f64070 */
[C---:B------:R-:W-:Y:S01]  /*33a0*/  VIADD R22, R8.reuse, 0x9a ;  /* 0x0000009a08167836 */ /* 0x040fe20000000000 */
[----:B------:R0:W-:Y:S01]  /*33b0*/  STL [R1+0x1c8], R3 ;  /* 0x0001c80301007387 */ /* 0x0001e20000100800 */
[----:B------:R-:W-:-:S02]  /*33c0*/  VIADD R16, R8, 0x98 ;  /* 0x0000009808107836 */ /* 0x000fc40000000000 */
[----:B------:R-:W-:Y:S01]  /*33d0*/  IMAD.HI.U32 R2, R5, R11, RZ ;  /* 0x0000000b05027227 */ /* 0x000fe200078e00ff */
[----:B------:R-:W-:Y:S02]  /*33e0*/  IABS R9, R22 ;  /* 0x0000001600097213 */ /* 0x000fe40000000000 */
[----:B------:R-:W-:Y:S01]  /*33f0*/  IABS R20, R16 ;  /* 0x0000001000147213 */ /* 0x000fe20000000000 */
[----:B------:R-:W-:Y:S02]  /*3400*/  IMAD.MOV R2, RZ, RZ, -R2 ;  /* 0x000000ffff027224 */ /* 0x000fe400078e0a02 */
[----:B------:R-:W-:Y:S02]  /*3410*/  @!P4 IMAD.IADD R21, R21, 0x1, -R0 ;  /* 0x000000011515c824 */ /* 0x000fe400078e0a00 */
[----:B0-----:R-:W-:Y:S02]  /*3420*/  IMAD.MOV.U32 R3, RZ, RZ, R6 ;  /* 0x000000ffff037224 */ /* 0x001fe400078e0006 */
[----:B------:R-:W-:Y:S01]  /*3430*/  @!P3 IMAD.IADD R13, R13, 0x1, -R0 ;  /* 0x000000010d0db824 */ /* 0x000fe200078e0a00 */
[C---:B------:R-:W-:Y:S01]  /*3440*/  ISETP.GT.U32.AND P4, PT, R0.reuse, R21, PT ;  /* 0x000000150000720c */ /* 0x040fe20003f84070 */
[----:B------:R-:W-:Y:S01]  /*3450*/  @!P5 IMAD.MOV R3, RZ, RZ, -R3 ;  /* 0x000000ffff03d224 */ /* 0x000fe200078e0a03 */
[C---:B------:R-:W-:Y:S01]  /*3460*/  ISETP.GT.U32.AND P5, PT, R0.reuse, R12, PT ;  /* 0x0000000c0000720c */ /* 0x040fe20003fa4070 */
[C---:B------:R-:W-:Y:S01]  /*3470*/  IMAD R11, R0.reuse, R2, R11 ;  /* 0x00000002000b7224 */ /* 0x040fe200078e020b */
[----:B------:R-:W-:Y:S01]  /*3480*/  ISETP.GT.U32.AND P3, PT, R0, R13, PT ;  /* 0x0000000d0000720c */ /* 0x000fe20003f64070 */
[C---:B------:R-:W-:Y:S01]  /*3490*/  IMAD.HI.U32 R14, R5.reuse, R9, RZ ;  /* 0x00000009050e7227 */ /* 0x040fe200078e00ff */
[----:B------:R0:W-:Y:S03]  /*34a0*/  STL [R1+0x1cc], R3 ;  /* 0x0001cc0301007387 */ /* 0x0001e60000100800 */
[----:B------:R-:W-:-:S04]  /*34b0*/  IMAD.HI.U32 R10, R5, R20, RZ ;  /* 0x00000014050a7227 */ /* 0x000fc800078e00ff */
[----:B------:R-:W-:Y:S02]  /*34c0*/  IMAD.MOV R14, RZ, RZ, -R14 ;  /* 0x000000ffff0e7224 */ /* 0x000fe400078e0a0e */
[----:B------:R-:W-:Y:S02]  /*34d0*/  @!P5 IMAD.IADD R12, R12, 0x1, -R0 ;  /* 0x000000010c0cd824 */ /* 0x000fe400078e0a00 */
[----:B------:R-:W-:Y:S02]  /*34e0*/  IMAD.MOV R10, RZ, RZ, -R10 ;  /* 0x000000ffff0a7224 */ /* 0x000fe400078e0a0a */
[----:B------:R-:W-:Y:S01]  /*34f0*/  @!P4 IMAD.IADD R21, R21, 0x1, -R0 ;  /* 0x000000011515c824 */ /* 0x000fe200078e0a00 */
[C---:B------:R-:W-:Y:S01]  /*3500*/  ISETP.GT.U32.AND P5, PT, R0.reuse, R12, PT ;  /* 0x0000000c0000720c */ /* 0x040fe20003fa4070 */
[C---:B------:R-:W-:Y:S01]  /*3510*/  IMAD R9, R0.reuse, R14, R9 ;  /* 0x0000000e00097224 */ /* 0x040fe200078e0209 */
[C---:B------:R-:W-:Y:S01]  /*3520*/  ISETP.GT.U32.AND P4, PT, R0.reuse, R11, PT ;  /* 0x0000000b0000720c */ /* 0x040fe20003f84070 */
[----:B------:R-:W-:-:S02]  /*3530*/  IMAD R20, R0, R10, R20 ;  /* 0x0000000a00147224 */ /* 0x000fc400078e0214 */
[--C-:B------:R-:W-:Y:S01]  /*3540*/  @!P3 IMAD.IADD R13, R13, 0x1, -R0.reuse ;  /* 0x000000010d0db824 */ /* 0x100fe200078e0a00 */
[----:B------:R-:W-:Y:S01]  /*3550*/  ISETP.GT.U32.AND P3, PT, R0, R9, PT ;  /* 0x000000090000720c */ /* 0x000fe20003f64070 */
[C---:B------:R-:W-:Y:S02]  /*3560*/  VIADD R2, R8.reuse, 0x96 ;  /* 0x0000009608027836 */ /* 0x040fe40000000000 */
[----:B------:R-:W-:Y:S02]  /*3570*/  VIADD R10, R8, 0x92 ;  /* 0x00000092080a7836 */ /* 0x000fe40000000000 */
[----:B0-----:R-:W-:Y:S01]  /*3580*/  IMAD.MOV.U32 R3, RZ, RZ, R21 ;  /* 0x000000ffff037224 */ /* 0x001fe200078e0015 */
[----:B------:R-:W-:Y:S01]  /*3590*/  IABS R7, R2 ;  /* 0x0000000200077213 */ /* 0x000fe20000000000 */
[--C-:B------:R-:W-:Y:S01]  /*35a0*/  @!P5 IMAD.IADD R12, R12, 0x1, -R0.reuse ;  /* 0x000000010c0cd824 */ /* 0x100fe200078e0a00 */
[----:B------:R-:W-:Y:S01]  /*35b0*/  ISETP.GT.U32.AND P5, PT, R0, R20, PT ;  /* 0x000000140000720c */ /* 0x000fe20003fa4070 */
[--C-:B------:R-:W-:Y:S01]  /*35c0*/  @!P4 IMAD.IADD R11, R11, 0x1, -R0.reuse ;  /* 0x000000010b0bc824 */ /* 0x100fe200078e0a00 */
[----:B------:R-:W-:Y:S01]  /*35d0*/  IABS R21, R10 ;  /* 0x0000000a00157213 */ /* 0x000fe20000000000 */
[----:B------:R-:W-:Y:S01]  /*35e0*/  VIADD R6, R8, 0x94 ;  /* 0x0000009408067836 */ /* 0x000fe20000000000 */
[----:B------:R-:W-:Y:S01]  /*35f0*/  ISETP.GE.AND P4, PT, R22, RZ, PT ;  /* 0x000000ff1600720c */ /* 0x000fe20003f86270 */
[----:B------:R-:W-:Y:S01]  /*3600*/  @!P0 IMAD.MOV R3, RZ, RZ, -R3 ;  /* 0x000000ffff038224 */ /* 0x000fe200078e0a03 */
[----:B------:R-:W-:Y:S01]  /*3610*/  ISETP.GT.U32.AND P0, PT, R0, R11, PT ;  /* 0x0000000b0000720c */ /* 0x000fe20003f04070 */
[--C-:B------:R-:W-:Y:S01]  /*3620*/  @!P3 IMAD.IADD R9, R9, 0x1, -R0.reuse ;  /* 0x000000010909b824 */ /* 0x100fe200078e0a00 */
[----:B------:R-:W-:Y:S01]  /*3630*/  IABS R17, R6 ;  /* 0x0000000600117213 */ /* 0x000fe20000000000 */
[----:B------:R-:W-:Y:S01]  /*3640*/  IMAD.HI.U32 R15, R5, R7, RZ ;  /* 0x00000007050f7227 */ /* 0x000fe200078e00ff */
[----:B------:R-:W-:Y:S01]  /*3650*/  ISETP.GE.AND P3, PT, R16, RZ, PT ;  /* 0x000000ff1000720c */ /* 0x000fe20003f66270 */
[----:B------:R0:W-:Y:S02]  /*3660*/  STL [R1+0x100], R3 ;  /* 0x0001000301007387 */ /* 0x0001e40000100800 */
[----:B------:R-:W-:-:S02]  /*3670*/  @!P5 IMAD.IADD R20, R20, 0x1, -R0 ;  /* 0x000000011414d824 */ /* 0x000fc400078e0a00 */
[----:B------:R-:W-:Y:S02]  /*3680*/  IMAD.MOV.U32 R16, RZ, RZ, R21 ;  /* 0x000000ffff107224 */ /* 0x000fe400078e0015 */
[----:B------:R-:W-:Y:S01]  /*3690*/  IMAD.MOV R15, RZ, RZ, -R15 ;  /* 0x000000ffff0f7224 */ /* 0x000fe200078e0a0f */
[----:B------:R-:W-:Y:S01]  /*36a0*/  ISETP.GT.U32.AND P5, PT, R0, R20, PT ;  /* 0x000000140000720c */ /* 0x000fe20003fa4070 */
[----:B------:R-:W-:-:S04]  /*36b0*/  IMAD.HI.U32 R14, R5, R17, RZ ;  /* 0x00000011050e7227 */ /* 0x000fc800078e00ff */
[----:B0-----:R-:W-:Y:S02]  /*36c0*/  IMAD.MOV.U32 R3, RZ, RZ, R13 ;  /* 0x000000ffff037224 */ /* 0x001fe400078e000d */
[----:B------:R-:W-:-:S04]  /*36d0*/  IMAD.HI.U32 R13, R5, R16, RZ ;  /* 0x00000010050d7227 */ /* 0x000fc800078e00ff */
[----:B------:R-:W-:Y:S01]  /*36e0*/  @!P2 IMAD.MOV R3, RZ, RZ, -R3 ;  /* 0x000000ffff03a224 */ /* 0x000fe200078e0a03 */
[C---:B------:R-:W-:Y:S01]  /*36f0*/  ISETP.GT.U32.AND P2, PT, R0.reuse, R9, PT ;  /* 0x000000090000720c */ /* 0x040fe20003f44070 */
[C---:B------:R-:W-:Y:S02]  /*3700*/  IMAD R7, R0.reuse, R15, R7 ;  /* 0x0000000f00077224 */ /* 0x040fe400078e0207 */
[----:B------:R-:W-:Y:S01]  /*3710*/  IMAD.MOV R14, RZ, RZ, -R14 ;  /* 0x000000ffff0e7224 */ /* 0x000fe200078e0a0e */
[----:B------:R0:W-:Y:S01]  /*3720*/  STL [R1+0xfc], R3 ;  /* 0x0000fc0301007387 */ /* 0x0001e20000100800 */
[----:B------:R-:W-:Y:S01]  /*3730*/  @!P0 IMAD.IADD R11, R11, 0x1, -R0 ;  /* 0x000000010b0b8824 */ /* 0x000fe200078e0a00 */
[C---:B------:R-:W-:Y:S01]  /*3740*/  ISETP.GT.U32.AND P0, PT, R0.reuse, R7, PT ;  /* 0x000000070000720c */ /* 0x040fe20003f04070 */
[----:B------:R-:W-:Y:S02]  /*3750*/  IMAD.MOV R13, RZ, RZ, -R13 ;  /* 0x000000ffff0d7224 */ /* 0x000fe400078e0a0d */
[----:B------:R-:W-:-:S02]  /*3760*/  IMAD R17, R0, R14, R17 ;  /* 0x0000000e00117224 */ /* 0x000fc400078e0211 */
[----:B------:R-:W-:Y:S02]  /*3770*/  IMAD R16, R0, R13, R16 ;  /* 0x0000000d00107224 */ /* 0x000fe400078e0210 */
[----:B------:R-:W-:Y:S02]  /*3780*/  IMAD.MOV.U32 R4, RZ, RZ, R12 ;  /* 0x000000ffff047224 */ /* 0x000fe400078e000c */
[----:B0-----:R-:W-:Y:S02]  /*3790*/  IMAD.MOV.U32 R3, RZ, RZ, R11 ;  /* 0x000000ffff037224 */ /* 0x001fe400078e000b */
[----:B------:R-:W-:Y:S01]  /*37a0*/  @!P5 IMAD.IADD R20, R20, 0x1, -R0 ;  /* 0x000000011414d824 */ /* 0x000fe200078e0a00 */
[C---:B------:R-:W-:Y:S01]  /*37b0*/  ISETP.GT.U32.AND P5, PT, R0.reuse, R16, PT ;  /* 0x000000100000720c */ /* 0x040fe20003fa4070 */
[----:B------:R-:W-:Y:S01]  /*37c0*/  @!P6 IMAD.MOV R3, RZ, RZ, -R3 ;  /* 0x000000ffff03e224 */ /* 0x000fe200078e0a03 */
[----:B------:R-:W-:Y:S01]  /*37d0*/  ISETP.GT.U32.AND P6, PT, R0, R17, PT ;  /* 0x000000110000720c */ /* 0x000fe20003fc4070 */
[----:B------:R-:W-:Y:S01]  /*37e0*/  @!P1 IMAD.MOV R4, RZ, RZ, -R4 ;  /* 0x000000ffff049224 */ /* 0x000fe200078e0a04 */
[----:B------:R-:W-:Y:S01]  /*37f0*/  ISETP.GE.AND P1, PT, R2, RZ, PT ;  /* 0x000000ff0200720c */ /* 0x000fe20003f26270 */
[----:B------:R-:W-:Y:S01]  /*3800*/  @!P2 IMAD.IADD R9, R9, 0x1, -R0 ;  /* 0x000000010909a824 */ /* 0x000fe200078e0a00 */
[----:B------:R-:W-:Y:S01]  /*3810*/  ISETP.GE.AND P2, PT, R6, RZ, PT ;  /* 0x000000ff0600720c */ /* 0x000fe20003f46270 */
[C---:B------:R-:W-:Y:S01]  /*3820*/  VIADD R2, R8.reuse, 0x90 ;  /* 0x0000009008027836 */ /* 0x040fe20000000000 */
[----:B------:R-:W-:Y:S01]  /*3830*/  STL [R1+0xc8], R4 ;  /* 0x0000c80401007387 */ /* 0x000fe20000100800 */
[----:B------:R-:W-:-:S02]  /*3840*/  VIADD R6, R8, 0x8e ;  /* 0x0000008e08067836 */ /* 0x000fc40000000000 */
[--C-:B------:R-:W-:Y:S01]  /*3850*/  @!P0 IMAD.IADD R7, R7, 0x1, -R0.reuse ;  /* 0x0000000107078824 */ /* 0x100fe200078e0a00 */
[----:B------:R-:W-:Y:S01]  /*3860*/  ISETP.GE.AND P0, PT, R10, RZ, PT ;  /* 0x000000ff0a00720c */ /* 0x000fe20003f06270 */
[----:B------:R0:W-:Y:S01]  /*3870*/  STL [R1+0xf0], R3 ;  /* 0x0000f00301007387 */ /* 0x0001e20000100800 */
[----:B------:R-:W-:Y:S01]  /*3880*/  IABS R11, R2 ;  /* 0x00000002000b7213 */ /* 0x000fe20000000000 */
[--C-:B------:R-:W-:Y:S01]  /*3890*/  @!P6 IMAD.IADD R17, R17, 0x1, -R0.reuse ;  /* 0x000000011111e824 */ /* 0x100fe200078e0a00 */
[----:B------:R-:W-:Y:S01]  /*38a0*/  IABS R10, R6 ;  /* 0x00000006000a7213 */ /* 0x000fe20000000000 */
[----:B------:R-:W-:Y:S01]  /*38b0*/  @!P5 IMAD.IADD R16, R16, 0x1, -R0 ;  /* 0x000000011010d824 */ /* 0x000fe200078e0a00 */
[C---:B------:R-:W-:Y:S01]  /*38c0*/  ISETP.GT.U32.AND P6, PT, R0.reuse, R7, PT ;  /* 0x000000070000720c */ /* 0x040fe20003fc4070 */
[----:B------:R-:W-:Y:S01]  /*38d0*/  IMAD.HI.U32 R13, R5, R11, RZ ;  /* 0x0000000b050d7227 */ /* 0x000fe200078e00ff */
[----:B------:R-:W-:-:S03]  /*38e0*/  ISETP.GT.U32.AND P5, PT, R0, R17, PT ;  /* 0x000000110000720c */ /* 0x000fc60003fa4070 */
[----:B0-----:R-:W-:Y:S02]  /*38f0*/  IMAD.MOV.U32 R3, RZ, RZ, R9 ;  /* 0x000000ffff037224 */ /* 0x001fe400078e0009 */
[----:B------:R-:W-:Y:S02]  /*3900*/  IMAD.MOV.U32 R9, RZ, RZ, R10 ;  /* 0x000000ffff097224 */ /* 0x000fe400078e000a */
[----:B------:R-:W-:Y:S01]  /*3910*/  @!P4 IMAD.MOV R3, RZ, RZ, -R3 ;  /* 0x000000ffff03c224 */ /* 0x000fe200078e0a03 */
[C---:B------:R-:W-:Y:S01]  /*3920*/  ISETP.GT.U32.AND P4, PT, R0.reuse, R16, PT ;  /* 0x000000100000720c */ /* 0x040fe20003f84070 */
[----:B------:R-:W-:Y:S02]  /*3930*/  IMAD.MOV R13, RZ, RZ, -R13 ;  /* 0x000000ffff0d7224 */ /* 0x000fe400078e0a0d */
[----:B------:R-:W-:Y:S01]  /*3940*/  IMAD.HI.U32 R10, R5, R9, RZ ;  /* 0x00000009050a7227 */ /* 0x000fe200078e00ff */
[----:B------:R0:W-:Y:S03]  /*3950*/  STL [R1+0xf4], R3 ;  /* 0x0000f40301007387 */ /* 0x0001e60000100800 */
[----:B------:R-:W-:-:S02]  /*3960*/  IMAD R11, R0, R13, R11 ;  /* 0x0000000d000b7224 */ /* 0x000fc400078e020b */
[----:B------:R-:W-:Y:S02]  /*3970*/  IMAD.MOV R10, RZ, RZ, -R10 ;  /* 0x000000ffff0a7224 */ /* 0x000fe400078e0a0a */
[--C-:B------:R-:W-:Y:S01]  /*3980*/  @!P6 IMAD.IADD R7, R7, 0x1, -R0.reuse ;  /* 0x000000010707e824 */ /* 0x100fe200078e0a00 */
[C---:B------:R-:W-:Y:S01]  /*3990*/  ISETP.GT.U32.AND P6, PT, R0.reuse, R11, PT ;  /* 0x0000000b0000720c */ /* 0x040fe20003fc4070 */
[----:B------:R-:W-:Y:S02]  /*39a0*/  IMAD R9, R0, R10, R9 ;  /* 0x0000000a00097224 */ /* 0x000fe400078e0209 */
[----:B------:R-:W-:Y:S02]  /*39b0*/  VIADD R14, R8, 0x8c ;  /* 0x0000008c080e7836 */ /* 0x000fe40000000000 */
[----:B------:R-:W-:Y:S01]  /*39c0*/  @!P4 IMAD.IADD R16, R16, 0x1, -R0 ;  /* 0x000000011010c824 */ /* 0x000fe200078e0a00 */
[----:B------:R-:W-:Y:S01]  /*39d0*/  ISETP.GT.U32.AND P4, PT, R0, R9, PT ;  /* 0x000000090000720c */ /* 0x000fe20003f84070 */
[----:B------:R-:W-:Y:S01]  /*39e0*/  VIADD R12, R8, 0x8a ;  /* 0x0000008a080c7836 */ /* 0x000fe20000000000 */
[----:B------:R-:W-:Y:S01]  /*39f0*/  IABS R15, R14 ;  /* 0x0000000e000f7213 */ /* 0x000fe20000000000 */
[----:B------:R-:W-:-:S02]  /*3a00*/  IMAD.MOV.U32 R4, RZ, RZ, R20 ;  /* 0x000000ffff047224 */ /* 0x000fc400078e0014 */
[----:B------:R-:W-:Y:S01]  /*3a10*/  @!P5 IMAD.IADD R17, R17, 0x1, -R0 ;  /* 0x000000011111d824 */ /* 0x000fe200078e0a00 */
[----:B------:R-:W-:Y:S01]  /*3a20*/  IABS R22, R12 ;  /* 0x0000000c00167213 */ /* 0x000fe20000000000 */
[----:B------:R-:W-:Y:S01]  /*3a30*/  IMAD.HI.U32 R10, R5, R15, RZ ;  /* 0x0000000f050a7227 */ /* 0x000fe200078e00ff */
[----:B------:R-:W-:-:S03]  /*3a40*/  ISETP.GE.AND P5, PT, R2, RZ, PT ;  /* 0x000000ff0200720c */ /* 0x000fc60003fa6270 */
[----:B------:R-:W-:Y:S01]  /*3a50*/  @!P6 IMAD.IADD R11, R11, 0x1, -R0 ;  /* 0x000000010b0be824 */ /* 0x000fe200078e0a00 */
[----:B------:R-:W-:Y:S01]  /*3a60*/  ISETP.GE.AND P6, PT, R6, RZ, PT ;  /* 0x000000ff0600720c */ /* 0x000fe20003fc6270 */
[----:B------:R-:W-:-:S04]  /*3a70*/  IMAD.HI.U32 R13, R5, R22, RZ ;  /* 0x00000016050d7227 */ /* 0x000fc800078e00ff */
[----:B------:R-:W-:Y:S02]  /*3a80*/  VIADD R2, R8, 0x88 ;  /* 0x0000008808027836 */ /* 0x000fe40000000000 */
[----:B------:R-:W-:Y:S02]  /*3a90*/  IMAD.MOV R10, RZ, RZ, -R10 ;  /* 0x000000ffff0a7224 */ /* 0x000fe400078e0a0a */
[----:B------:R-:W-:Y:S02]  /*3aa0*/  @!P4 IMAD.IADD R9, R9, 0x1, -R0 ;  /* 0x000000010909c824 */ /* 0x000fe400078e0a00 */
[----:B------:R-:W-:Y:S01]  /*3ab0*/  @!P3 IMAD.MOV R4, RZ, RZ, -R4 ;  /* 0x000000ffff04b224 */ /* 0x000fe200078e0a04 */
[C---:B------:R-:W-:Y:S01]  /*3ac0*/  ISETP.GT.U32.AND P3, PT, R0.reuse, R11, PT ;  /* 0x0000000b0000720c */ /* 0x040fe20003f64070 */
[----:B0-----:R-:W-:Y:S01]  /*3ad0*/  IMAD.MOV.U32 R3, RZ, RZ, R7 ;  /* 0x000000ffff037224 */ /* 0x001fe200078e0007 */
[----:B------:R-:W-:Y:S01]  /*3ae0*/  ISETP.GT.U32.AND P4, PT, R0, R9, PT ;  /* 0x000000090000720c */ /* 0x000fe20003f84070 */
[----:B------:R-:W-:Y:S01]  /*3af0*/  IMAD.MOV R13, RZ, RZ, -R13 ;  /* 0x000000ffff0d7224 */ /* 0x000fe200078e0a0d */
[----:B------:R0:W-:Y:S01]  /*3b00*/  STL [R1+0xd0], R4 ;  /* 0x0000d00401007387 */ /* 0x0001e20000100800 */
[----:B------:R-:W-:-:S02]  /*3b10*/  VIADD R6, R8, 0x86 ;  /* 0x0000008608067836 */ /* 0x000fc40000000000 */
[C---:B------:R-:W-:Y:S01]  /*3b20*/  IMAD R15, R0.reuse, R10, R15 ;  /* 0x0000000a000f7224 */ /* 0x040fe200078e020f */
[----:B------:R-:W-:Y:S01]  /*3b30*/  IABS R10, R2 ;  /* 0x00000002000a7213 */ /* 0x000fe20000000000 */
[----:B------:R-:W-:Y:S02]  /*3b40*/  @!P1 IMAD.MOV R3, RZ, RZ, -R3 ;  /* 0x000000ffff039224 */ /* 0x000fe400078e0a03 */
[C---:B------:R-:W-:Y:S01]  /*3b50*/  IMAD R22, R0.reuse, R13, R22 ;  /* 0x0000000d00167224 */ /* 0x040fe200078e0216 */
[----:B------:R-:W-:Y:S01]  /*3b60*/  IABS R13, R6 ;  /* 0x00000006000d7213 */ /* 0x000fe20000000000 */
[----:B------:R-:W-:Y:S01]  /*3b70*/  IMAD.HI.U32 R7, R5, R10, RZ ;  /* 0x0000000a05077227 */ /* 0x000fe200078e00ff */
[----:B------:R1:W-:Y:S01]  /*3b80*/  STL [R1+0xec], R3 ;  /* 0x0000ec0301007387 */ /* 0x0003e20000100800 */
[----:B------:R-:W-:Y:S02]  /*3b90*/  ISETP.GT.U32.AND P1, PT, R0, R15, PT ;  /* 0x0000000f0000720c */ /* 0x000fe40003f24070 */
[----:B0-----:R-:W-:-:S02]  /*3ba0*/  IMAD.MOV.U32 R4, RZ, RZ, R17 ;  /* 0x000000ffff047224 */ /* 0x001fc400078e0011 */
[----:B------:R-:W-:Y:S01]  /*3bb0*/  @!P3 IMAD.IADD R11, R11, 0x1, -R0 ;  /* 0x000000010b0bb824 */ /* 0x000fe200078e0a00 */
[----:B------:R-:W-:Y:S01]  /*3bc0*/  ISETP.GE.AND P3, PT, R12, RZ, PT ;  /* 0x000000ff0c00720c */ /* 0x000fe20003f66270 */
[----:B------:R-:W-:Y:S01]  /*3bd0*/  @!P2 IMAD.MOV R4, RZ, RZ, -R4 ;  /* 0x000000ffff04a224 */ /* 0x000fe200078e0a04 */
[----:B------:R-:W-:Y:S01]  /*3be0*/  ISETP.GT.U32.AND P2, PT, R0, R22, PT ;  /* 0x000000160000720c */ /* 0x000fe20003f44070 */
[----:B------:R-:W-:Y:S02]  /*3bf0*/  IMAD.MOV R7, RZ, RZ, -R7 ;  /* 0x000000ffff077224 */ /* 0x000fe400078e0a07 */
[----:B-1----:R-:W-:Y:S01]  /*3c00*/  IMAD.MOV.U32 R3, RZ, RZ, R16 ;  /* 0x000000ffff037224 */ /* 0x002fe200078e0010 */
[----:B------:R0:W-:Y:S01]  /*3c10*/  STL [R1+0xd8], R4 ;  /* 0x0000d80401007387 */ /* 0x0001e20000100800 */
[----:B------:R-:W-:-:S04]  /*3c20*/  IMAD.HI.U32 R16, R5, R13, RZ ;  /* 0x0000000d05107227 */ /* 0x000fc800078e00ff */
[----:B------:R-:W-:Y:S01]  /*3c30*/  @!P0 IMAD.MOV R3, RZ, RZ, -R3 ;  /* 0x000000ffff038224 */ /* 0x000fe200078e0a03 */
[----:B------:R-:W-:Y:S01]  /*3c40*/  ISETP.GE.AND P0, PT, R14, RZ, PT ;  /* 0x000000ff0e00720c */ /* 0x000fe20003f06270 */
[----:B------:R-:W-:Y:S02]  /*3c50*/  IMAD.MOV R16, RZ, RZ, -R16 ;  /* 0x000000ffff107224 */ /* 0x000fe400078e0a10 */
[----:B------:R-:W-:Y:S01]  /*3c60*/  @!P4 IMAD.IADD R9, R9, 0x1, -R0 ;  /* 0x000000010909c824 */ /* 0x000fe200078e0a00 */
[----:B------:R1:W-:Y:S01]  /*3c70*/  STL [R1+0xe8], R3 ;  /* 0x0000e80301007387 */ /* 0x0003e20000100800 */
[----:B------:R-:W-:Y:S01]  /*3c80*/  IMAD R10, R0, R7, R10 ;  /* 0x00000007000a7224 */ /* 0x000fe200078e020a */
[----:B------:R-:W-:Y:S01]  /*3c90*/  ISETP.GE.AND P4, PT, R2, RZ, PT ;  /* 0x000000ff0200720c */ /* 0x000fe20003f86270 */
[----:B0-----:R-:W-:Y:S02]  /*3ca0*/  IMAD.MOV.U32 R4, RZ, RZ, R11 ;  /* 0x000000ffff047224 */ /* 0x001fe400078e000b */
[----:B------:R-:W-:-:S02]  /*3cb0*/  IMAD R13, R0, R16, R13 ;  /* 0x00000010000d7224 */ /* 0x000fc400078e020d */
[----:B------:R-:W-:Y:S01]  /*3cc0*/  @!P5 IMAD.MOV R4, RZ, RZ, -R4 ;  /* 0x000000ffff04d224 */ /* 0x000fe200078e0a04 */
[----:B------:R-:W-:Y:S01]  /*3cd0*/  ISETP.GT.U32.AND P5, PT, R0, R10, PT ;  /* 0x0000000a0000720c */ /* 0x000fe20003fa4070 */
[--C-:B------:R-:W-:Y:S02]  /*3ce0*/  @!P2 IMAD.IADD R22, R22, 0x1, -R0.reuse ;  /* 0x000000011616a824 */ /* 0x100fe400078e0a00 */
[----:B-1----:R-:W-:Y:S01]  /*3cf0*/  IMAD.MOV.U32 R3, RZ, RZ, R9 ;  /* 0x000000ffff037224 */ /* 0x002fe200078e0009 */
[----:B------:R-:W-:Y:S01]  /*3d00*/  STL [R1+0xdc], R4 ;  /* 0x0000dc0401007387 */ /* 0x000fe20000100800 */
[----:B------:R-:W-:Y:S01]  /*3d10*/  VIADD R2, R8, 0x84 ;  /* 0x0000008408027836 */ /* 0x000fe20000000000 */
[C---:B------:R-:W-:Y:S01]  /*3d20*/  ISETP.GT.U32.AND P2, PT, R0.reuse, R22, PT ;  /* 0x000000160000720c */ /* 0x040fe20003f44070 */
[----:B------:R-:W-:Y:S01]  /*3d30*/  @!P6 IMAD.MOV R3, RZ, RZ, -R3 ;  /* 0x000000ffff03e224 */ /* 0x000fe200078e0a03 */
[----:B------:R-:W-:Y:S01]  /*3d40*/  ISETP.GT.U32.AND P6, PT, R0, R13, PT ;  /* 0x0000000d0000720c */ /* 0x000fe20003fc4070 */
[----:B------:R-:W-:Y:S01]  /*3d50*/  VIADD R7, R8, 0x82 ;  /* 0x0000008208077836 */ /* 0x000fe20000000000 */
[----:B------:R-:W-:Y:S01]  /*3d60*/  IABS R14, R2 ;  /* 0x00000002000e7213 */ /* 0x000fe20000000000 */
[--C-:B------:R-:W-:Y:S01]  /*3d70*/  @!P1 IMAD.IADD R15, R15, 0x1, -R0.reuse ;  /* 0x000000010f0f9824 */ /* 0x100fe200078e0a00 */
[----:B------:R0:W-:Y:S01]  /*3d80*/  STL [R1+0xe4], R3 ;  /* 0x0000e40301007387 */ /* 0x0001e20000100800 */
[----:B------:R-:W-:Y:S01]  /*3d90*/  @!P5 IMAD.IADD R10, R10, 0x1, -R0 ;  /* 0x000000010a0ad824 */ /* 0x000fe200078e0a00 */
[----:B------:R-:W-:Y:S01]  /*3da0*/  IABS R9, R7 ;  /* 0x0000000700097213 */ /* 0x000fe20000000000 */
[----:B------:R-:W-:Y:S01]  /*3db0*/  IMAD.HI.U32 R11, R5, R14, RZ ;  /* 0x0000000e050b7227 */ /* 0x000fe200078e00ff */
[----:B------:R-:W-:-:S02]  /*3dc0*/  ISETP.GT.U32.AND P1, PT, R0, R15, PT ;  /* 0x0000000f0000720c */ /* 0x000fc40003f24070 */
[----:B------:R-:W-:Y:S01]  /*3dd0*/  ISETP.GT.U32.AND P5, PT, R0, R10, PT ;  /* 0x0000000a0000720c */ /* 0x000fe20003fa4070 */
[--C-:B------:R-:W-:Y:S01]  /*3de0*/  @!P2 IMAD.IADD R22, R22, 0x1, -R0.reuse ;  /* 0x000000011616a824 */ /* 0x100fe200078e0a00 */
[----:B------:R-:W-:Y:S01]  /*3df0*/  ISETP.GE.AND P2, PT, R2, RZ, PT ;  /* 0x000000ff0200720c */ /* 0x000fe20003f46270 */
[----:B------:R-:W-:Y:S02]  /*3e00*/  @!P6 IMAD.IADD R13, R13, 0x1, -R0 ;  /* 0x000000010d0de824 */ /* 0x000fe400078e0a00 */
[----:B------:R-:W-:-:S03]  /*3e10*/  IMAD.HI.U32 R2, R5, R9, RZ ;  /* 0x0000000905027227 */ /* 0x000fc600078e00ff */
[C---:B------:R-:W-:Y:S01]  /*3e20*/  ISETP.GT.U32.AND P6, PT, R0.reuse, R13, PT ;  /* 0x0000000d0000720c */ /* 0x040fe20003fc4070 */
[----:B------:R-:W-:Y:S02]  /*3e30*/  IMAD.MOV R11, RZ, RZ, -R11 ;  /* 0x000000ffff0b7224 */ /* 0x000fe400078e0a0b */
[----:B------:R-:W-:Y:S02]  /*3e40*/  IMAD.MOV R2, RZ, RZ, -R2 ;  /* 0x000000ffff027224 */ /* 0x000fe400078e0a02 */
[C---:B------:R-:W-:Y:S02]  /*3e50*/  IMAD R14, R0.reuse, R11, R14 ;  /* 0x0000000b000e7224 */ /* 0x040fe400078e020e */
[----:B------:R-:W-:Y:S02]  /*3e60*/  IMAD R9, R0, R2, R9 ;  /* 0x0000000200097224 */ /* 0x000fe400078e0209 */
[--C-:B------:R-:W-:Y:S01]  /*3e70*/  @!P5 IMAD.IADD R10, R10, 0x1, -R0.reuse ;  /* 0x000000010a0ad824 */ /* 0x100fe200078e0a00 */
[----:B------:R-:W-:Y:S01]  /*3e80*/  ISETP.GT.U32.AND P5, PT, R0, R14, PT ;  /* 0x0000000e0000720c */ /* 0x000fe20003fa4070 */
[--C-:B------:R-:W-:Y:S01]  /*3e90*/  @!P1 IMAD.IADD R15, R15, 0x1, -R0.reuse ;  /* 0x000000010f0f9824 */ /* 0x100fe200078e0a00 */
[----:B------:R-:W-:Y:S01]  /*3ea0*/  ISETP.GE.AND P1, PT, R6, RZ, PT ;  /* 0x000000ff0600720c */ /* 0x000fe20003f26270 */
[----:B------:R-:W-:Y:S01]  /*3eb0*/  @!P6 IMAD.IADD R13, R13, 0x1, -R0 ;  /* 0x000000010d0de824 */ /* 0x000fe200078e0a00 */
[----:B------:R-:W-:Y:S01]  /*3ec0*/  ISETP.GT.U32.AND P6, PT, R0, R9, PT ;  /* 0x000000090000720c */ /* 0x000fe20003fc4070 */
[----:B0-----:R-:W-:-:S02]  /*3ed0*/  IMAD.MOV.U32 R3, RZ, RZ, R15 ;  /* 0x000000ffff037224 */ /* 0x001fc400078e000f */
[C---:B------:R-:W-:Y:S02]  /*3ee0*/  VIADD R6, R8.reuse, 0x80 ;  /* 0x0000008008067836 */ /* 0x040fe40000000000 */
[----:B------:R-:W-:Y:S01]  /*3ef0*/  @!P0 IMAD.MOV R3, RZ, RZ, -R3 ;  /* 0x000000ffff038224 */ /* 0x000fe200078e0a03 */
[----:B------:R-:W-:Y:S01]  /*3f00*/  ISETP.GE.AND P0, PT, R7, RZ, PT ;  /* 0x000000ff0700720c */ /* 0x000fe20003f06270 */
[----:B------:R-:W-:Y:S01]  /*3f10*/  VIADD R15, R8, 0x7e ;  /* 0x0000007e080f7836 */ /* 0x000fe20000000000 */
[----:B------:R-:W-:Y:S01]  /*3f20*/  IABS R12, R6 ;  /* 0x00000006000c7213 */ /* 0x000fe20000000000 */
[----:B------:R-:W-:Y:S01]  /*3f30*/  @!P5 IMAD.IADD R14, R14, 0x1, -R0 ;  /* 0x000000010e0ed824 */ /* 0x000fe200078e0a00 */
[----:B------:R0:W-:Y:S01]  /*3f40*/  STL [R1+0xe0], R3 ;  /* 0x0000e00301007387 */ /* 0x0001e20000100800 */
[----:B------:R-:W-:Y:S01]  /*3f50*/  VIADD R16, R8, 0x7c ;  /* 0x0000007c08107836 */ /* 0x000fe20000000000 */
[----:B------:R-:W-:Y:S01]  /*3f60*/  IABS R20, R15 ;  /* 0x0000000f00147213 */ /* 0x000fe20000000000 */
[----:B------:R-:W-:-:S03]  /*3f70*/  IMAD.HI.U32 R7, R5, R12, RZ ;  /* 0x0000000c05077227 */ /* 0x000fc600078e00ff */
[----:B------:R-:W-:Y:S01]  /*3f80*/  IABS R17, R16 ;  /* 0x0000001000117213 */ /* 0x000fe20000000000 */
[----:B------:R-:W-:Y:S01]  /*3f90*/  @!P6 IMAD.IADD R9, R9, 0x1, -R0 ;  /* 0x000000010909e824 */ /* 0x000fe200078e0a00 */
[----:B------:R-:W-:Y:S01]  /*3fa0*/  ISETP.GT.U32.AND P6, PT, R0, R14, PT ;  /* 0x0000000e0000720c */ /* 0x000fe20003fc4070 */
[----:B------:R-:W-:Y:S02]  /*3fb0*/  IMAD.MOV R7, RZ, RZ, -R7 ;  /* 0x000000ffff077224 */ /* 0x000fe400078e0a07 */
[----:B0-----:R-:W-:Y:S02]  /*3fc0*/  IMAD.MOV.U32 R3, RZ, RZ, R22 ;  /* 0x000000ffff037224 */ /* 0x001fe400078e0016 */
[----:B------:R-:W-:-:S04]  /*3fd0*/  IMAD.HI.U32 R24, R5, R20, RZ ;  /* 0x0000001405187227 */ /* 0x000fc800078e00ff */
[----:B------:R-:W-:Y:S01]  /*3fe0*/  @!P3 IMAD.MOV R3, RZ, RZ, -R3 ;  /* 0x000000ffff03b224 */ /* 0x000fe200078e0a03 */
[----:B------:R-:W-:Y:S01]  /*3ff0*/  ISETP.GE.AND P3, PT, R6, RZ, PT ;  /* 0x000000ff0600720c */ /* 0x000fe20003f66270 */
[----:B------:R-:W-:Y:S02]  /*4000*/  VIADD R2, R8, 0x7a ;  /* 0x0000007a08027836 */ /* 0x000fe40000000000 */
[C---:B------:R-:W-:Y:S01]  /*4010*/  IMAD R12, R0.reuse, R7, R12 ;  /* 0x00000007000c7224 */ /* 0x040fe200078e020c */
[----:B------:R0:W-:Y:S01]  /*4020*/  STL [R1+0xd4], R3 ;  /* 0x0000d40301007387 */ /* 0x0001e20000100800 */
[----:B------:R-:W-:Y:S01]  /*4030*/  IMAD.HI.U32 R21, R5, R17, RZ ;  /* 0x0000001105157227 */ /* 0x000fe200078e00ff */
[----:B------:R-:W-:Y:S02]  /*4040*/  IABS R7, R2 ;  /* 0x0000000200077213 */ /* 0x000fe40000000000 */
[----:B------:R-:W-:Y:S01]  /*4050*/  ISETP.GT.U32.AND P5, PT, R0, R12, PT ;  /* 0x0000000c0000720c */ /* 0x000fe20003fa4070 */
[----:B------:R-:W-:-:S02]  /*4060*/  IMAD.MOV R24, RZ, RZ, -R24 ;  /* 0x000000ffff187224 */ /* 0x000fc400078e0a18 */
[----:B------:R-:W-:Y:S02]  /*4070*/  IMAD.MOV R21, RZ, RZ, -R21 ;  /* 0x000000ffff157224 */ /* 0x000fe400078e0a15 */
[----:B------:R-:W-:Y:S02]  /*4080*/  IMAD R6, R0, R24, R20 ;  /* 0x0000001800067224 */ /* 0x000fe400078e0214 */
[----:B0-----:R-:W-:Y:S02]  /*4090*/  IMAD.MOV.U32 R3, RZ, RZ, R10 ;  /* 0x000000ffff037224 */ /* 0x001fe400078e000a */
[----:B------:R-:W-:Y:S01]  /*40a0*/  @!P6 IMAD.IADD R14, R14, 0x1, -R0 ;  /* 0x000000010e0ee824 */ /* 0x000fe200078e0a00 */
[C---:B------:R-:W-:Y:S01]  /*40b0*/  ISETP.GT.U32.AND P6, PT, R0.reuse, R6, PT ;  /* 0x000000060000720c */ /* 0x040fe20003fc4070 */
[----:B------:R-:W-:Y:S01]  /*40c0*/  @!P4 IMAD.MOV R3, RZ, RZ, -R3 ;  /* 0x000000ffff03c224 */ /* 0x000fe200078e0a03 */
[----:B------:R-:W-:Y:S01]  /*40d0*/  ISETP.GT.U32.AND P4, PT, R0, R9, PT ;  /* 0x000000090000720c */ /* 0x000fe20003f84070 */
[----:B------:R-:W-:-:S02]  /*40e0*/  IMAD.MOV.U32 R22, RZ, RZ, R7 ;  /* 0x000000ffff167224 */ /* 0x000fc400078e0007 */
[----:B------:R-:W-:Y:S01]  /*40f0*/  IMAD R7, R0, R21, R17 ;  /* 0x0000001500077224 */ /* 0x000fe200078e0211 */
[----:B------:R0:W-:Y:S01]  /*4100*/  STL [R1+0xcc], R3 ;  /* 0x0000cc0301007387 */ /* 0x0001e20000100800 */
[----:B------:R-:W-:-:S04]  /*4110*/  IMAD.HI.U32 R10, R5, R22, RZ ;  /* 0x00000016050a7227 */ /* 0x000fc800078e00ff */
[----:B------:R-:W-:Y:S02]  /*4120*/  @!P5 IMAD.IADD R12, R12, 0x1, -R0 ;  /* 0x000000010c0cd824 */ /* 0x000fe400078e0a00 */
[----:B------:R-:W-:Y:S02]  /*4130*/  IMAD.MOV R10, RZ, RZ, -R10 ;  /* 0x000000ffff0a7224 */ /* 0x000fe400078e0a0a */
[----:B------:R-:W-:Y:S01]  /*4140*/  VIADD R11, R8, 0x78 ;  /* 0x00000078080b7836 */ /* 0x000fe20000000000 */
[C---:B------:R-:W-:Y:S01]  /*4150*/  ISETP.GT.U32.AND P5, PT, R0.reuse, R12, PT ;  /* 0x0000000c0000720c */ /* 0x040fe20003fa4070 */
[----:B0-----:R-:W-:Y:S02]  /*4160*/  IMAD.MOV.U32 R3, RZ, RZ, R14 ;  /* 0x000000ffff037224 */ /* 0x001fe400078e000e */
[C---:B------:R-:W-:Y:S01]  /*4170*/  IMAD R17, R0.reuse, R10, R22 ;  /* 0x0000000a00117224 */ /* 0x040fe200078e0216 */
[----:B------:R-:W-:Y:S01]  /*4180*/  IABS R20, R11 ;  /* 0x0000000b00147213 */ /* 0x000fe20000000000 */
[----:B------:R-:W-:Y:S01]  /*4190*/  @!P2 IMAD.MOV R3, RZ, RZ, -R3 ;  /* 0x000000ffff03a224 */ /* 0x000fe200078e0a03 */
[----:B------:R-:W-:Y:S01]  /*41a0*/  ISETP.GT.U32.AND P2, PT, R0, R7, PT ;  /* 0x000000070000720c */ /* 0x000fe20003f44070 */
[----:B------:R-:W-:-:S02]  /*41b0*/  IMAD.MOV.U32 R4, RZ, RZ, R13 ;  /* 0x000000ffff047224 */ /* 0x000fc400078e000d */
[----:B------:R-:W-:Y:S01]  /*41c0*/  @!P6 IMAD.IADD R6, R6, 0x1, -R0 ;  /* 0x000000010606e824 */ /* 0x000fe200078e0a00 */
[----:B------:R-:W-:Y:S01]  /*41d0*/  ISETP.GT.U32.AND P6, PT, R0, R17, PT ;  /* 0x000000110000720c */ /* 0x000fe20003fc4070 */
[----:B------:R-:W-:Y:S01]  /*41e0*/  @!P1 IMAD.MOV R4, RZ, RZ, -R4 ;  /* 0x000000ffff049224 */ /* 0x000fe200078e0a04 */
[----:B------:R-:W-:Y:S01]  /*41f0*/  ISETP.GE.AND P1, PT, R15, RZ, PT ;  /* 0x000000ff0f00720c */ /* 0x000fe20003f26270 */
[----:B------:R-:W-:-:S03]  /*4200*/  IMAD.HI.U32 R13, R5, R20, RZ ;  /* 0x00000014050d7227 */ /* 0x000fc600078e00ff */
[----:B------:R-:W-:Y:S01]  /*4210*/  STL [R1+0xc4], R4 ;  /* 0x0000c40401007387 */ /* 0x000fe20000100800 */
[--C-:B------:R-:W-:Y:S01]  /*4220*/  @!P4 IMAD.IADD R9, R9, 0x1, -R0.reuse ;  /* 0x000000010909c824 */ /* 0x100fe200078e0a00 */
[----:B------:R-:W-:Y:S01]  /*4230*/  ISETP.GE.AND P4, PT, R16, RZ, PT ;  /* 0x000000ff1000720c */ /* 0x000fe20003f86270 */
[--C-:B------:R-:W-:Y:S01]  /*4240*/  @!P2 IMAD.IADD R7, R7, 0x1, -R0.reuse ;  /* 0x000000010707a824 */ /* 0x100fe200078e0a00 */
[----:B------:R-:W-:Y:S01]  /*4250*/  ISETP.GT.U32.AND P2, PT, R0, R6, PT ;  /* 0x000000060000720c */ /* 0x000fe20003f44070 */
[----:B------:R0:W-:Y:S01]  /*4260*/  STL [R1+0xc0], R3 ;  /* 0x0000c00301007387 */ /* 0x0001e20000100800 */
[----:B------:R-:W-:Y:S02]  /*4270*/  IMAD.MOV R13, RZ, RZ, -R13 ;  /* 0x000000ffff0d7224 */ /* 0x000fe400078e0a0d */
[----:B------:R-:W-:Y:S01]  /*4280*/  @!P5 IMAD.IADD R12, R12, 0x1, -R0 ;  /* 0x000000010c0cd824 */ /* 0x000fe200078e0a00 */
[----:B------:R-:W-:Y:S01]  /*4290*/  ISETP.GE.AND P5, PT, R2, RZ, PT ;  /* 0x000000ff0200720c */ /* 0x000fe20003fa6270 */
[----:B------:R-:W-:-:S02]  /*42a0*/  VIADD R15, R8, 0x76 ;  /* 0x00000076080f7836 */ /* 0x000fc40000000000 */
[----:B------:R-:W-:Y:S02]  /*42b0*/  IMAD R2, R0, R13, R20 ;  /* 0x0000000d00027224 */ /* 0x000fe400078e0214 */
[--C-:B------:R-:W-:Y:S01]  /*42c0*/  @!P6 IMAD.IADD R17, R17, 0x1, -R0.reuse ;  /* 0x000000011111e824 */ /* 0x100fe200078e0a00 */
[----:B------:R-:W-:Y:S01]  /*42d0*/  IABS R20, R15 ;  /* 0x0000000f00147213 */ /* 0x000fe20000000000 */
[----:B0-----:R-:W-:Y:S02]  /*42e0*/  IMAD.MOV.U32 R3, RZ, RZ, R9 ;  /* 0x000000ffff037224 */ /* 0x001fe400078e0009 */
[----:B------:R-:W-:Y:S01]  /*42f0*/  @!P2 IMAD.IADD R6, R6, 0x1, -R0 ;  /* 0x000000010606a824 */ /* 0x000fe200078e0a00 */
[C---:B------:R-:W-:Y:S01]  /*4300*/  ISETP.GT.U32.AND P2, PT, R0.reuse, R2, PT ;  /* 0x000000020000720c */ /* 0x040fe20003f44070 */
[----:B------:R-:W-:Y:S01]  /*4310*/  @!P0 IMAD.MOV R3, RZ, RZ, -R3 ;  /* 0x000000ffff038224 */ /* 0x000fe200078e0a03 */
[C---:B------:R-:W-:Y:S01]  /*4320*/  ISETP.GT.U32.AND P0, PT, R0.reuse, R7, PT ;  /* 0x000000070000720c */ /* 0x040fe20003f04070 */
[----:B------:R-:W-:Y:S01]  /*4330*/  IMAD.HI.U32 R22, R5, R20, RZ ;  /* 0x0000001405167227 */ /* 0x000fe200078e00ff */
[----:B------:R-:W-:-:S02]  /*4340*/  ISETP.GT.U32.AND P6, PT, R0, R17, PT ;  /* 0x000000110000720c */ /* 0x000fc40003fc4070 */
[----:B------:R-:W-:Y:S01]  /*4350*/  STL [R1+0xbc], R3 ;  /* 0x0000bc0301007387 */ /* 0x000fe20000100800 */
[C---:B------:R-:W-:Y:S02]  /*4360*/  VIADD R9, R8.reuse, 0x72 ;  /* 0x0000007208097836 */ /* 0x040fe40000000000 */
[----:B------:R-:W-:Y:S02]  /*4370*/  IMAD.MOV R22, RZ, RZ, -R22 ;  /* 0x000000ffff167224 */ /* 0x000fe400078e0a16 */
[C---:B------:R-:W-:Y:S01]  /*4380*/  VIADD R14, R8.reuse, 0x70 ;  /* 0x00000070080e7836 */ /* 0x040fe20000000000 */
[----:B------:R-:W-:Y:S01]  /*4390*/  IABS R16, R9 ;  /* 0x0000000900107213 */ /* 0x000fe20000000000 */
[----:B------:R-:W-:Y:S02]  /*43a0*/  VIADD R10, R8, 0x74 ;  /* 0x00000074080a7836 */ /* 0x000fe40000000000 */
[----:B------:R-:W-:Y:S01]  /*43b0*/  @!P0 IMAD.IADD R7, R7, 0x1, -R0 ;  /* 0x0000000107078824 */ /* 0x000fe200078e0a00 */
[----:B------:R-:W-:Y:S01]  /*43c0*/  ISETP.GE.AND P0, PT, R11, RZ, PT ;  /* 0x000000ff0b00720c */ /* 0x000fe20003f06270 */
[----:B------:R-:W-:Y:S01]  /*43d0*/  IMAD R11, R0, R22, R20 ;  /* 0x00000016000b7224 */ /* 0x000fe200078e0214 */
[----:B------:R-:W-:Y:S01]  /*43e0*/  IABS R13, R14 ;  /* 0x0000000e000d7213 */ /* 0x000fe20000000000 */
[----:B------:R-:W-:Y:S01]  /*43f0*/  @!P2 IMAD.IADD R2, R2, 0x1, -R0 ;  /* 0x000000010202a824 */ /* 0x000fe200078e0a00 */
[----:B------:R-:W-:Y:S01]  /*4400*/  IABS R21, R10 ;  /* 0x0000000a00157213 */ /* 0x000fe20000000000 */
[----:B------:R-:W-:Y:S01]  /*4410*/  IMAD.MOV.U32 R4, RZ, RZ, R12 ;  /* 0x000000ffff047224 */ /* 0x000fe200078e000c */
[----:B------:R-:W-:Y:S01]  /*4420*/  ISETP.GE.AND P2, PT, R15, RZ, PT ;  /* 0x000000ff0f00720c */ /* 0x000fe20003f46270 */
[----:B------:R-:W-:-:S04]  /*4430*/  IMAD.HI.U32 R24, R5, R16, RZ ;  /* 0x0000001005187227 */ /* 0x000fc800078e00ff */
[----:B------:R-:W-:Y:S01]  /*4440*/  @!P6 IMAD.IADD R17, R17, 0x1, -R0 ;  /* 0x000000011111e824 */ /* 0x000fe200078e0a00 */
[C---:B------:R-:W-:Y:S01]  /*4450*/  ISETP.GT.U32.AND P6, PT, R0.reuse, R11, PT ;  /* 0x0000000b0000720c */ /* 0x040fe20003fc4070 */
[----:B------:R-:W-:Y:S01]  /*4460*/  @!P3 IMAD.MOV R4, RZ, RZ, -R4 ;  /* 0x000000ffff04b224 */ /* 0x000fe200078e0a04 */
[----:B------:R-:W-:Y:S01]  /*4470*/  ISETP.GT.U32.AND P3, PT, R0, R2, PT ;  /* 0x000000020000720c */ /* 0x000fe20003f64070 */
[----:B------:R-:W-:-:S03]  /*4480*/  IMAD.HI.U32 R22, R5, R13, RZ ;  /* 0x0000000d05167227 */ /* 0x000fc600078e00ff */
[----:B------:R0:W-:Y:S01]  /*4490*/  STL [R1+0xb8], R4 ;  /* 0x0000b80401007387 */ /* 0x0001e20000100800 */
[----:B------:R-:W-:Y:S02]  /*44a0*/  IMAD.MOV R24, RZ, RZ, -R24 ;  /* 0x000000ffff187224 */ /* 0x000fe400078e0a18 */
[----:B------:R-:W-:-:S04]  /*44b0*/  IMAD.HI.U32 R20, R5, R21, RZ ;  /* 0x0000001505147227 */ /* 0x000fc800078e00ff */
[----:B------:R-:W-:Y:S02]  /*44c0*/  IMAD.MOV R22, RZ, RZ, -R22 ;  /* 0x000000ffff167224 */ /* 0x000fe400078e0a16 */
[C---:B------:R-:W-:Y:S02]  /*44d0*/  IMAD R16, R0.reuse, R24, R16 ;  /* 0x0000001800107224 */ /* 0x040fe400078e0210 */
[----:B0-----:R-:W-:Y:S02]  /*44e0*/  IMAD.MOV.U32 R4, RZ, RZ, R7 ;  /* 0x000000ffff047224 */ /* 0x001fe400078e0007 */
[----:B------:R-:W-:Y:S02]  /*44f0*/  IMAD.MOV R20, RZ, RZ, -R20 ;  /* 0x000000ffff147224 */ /* 0x000fe400078e0a14 */
[C---:B------:R-:W-:Y:S02]  /*4500*/  IMAD R13, R0.reuse, R22, R13 ;  /* 0x00000016000d7224 */ /* 0x040fe400078e020d */
[----:B------:R-:W-:Y:S01]  /*4510*/  @!P4 IMAD.MOV R4, RZ, RZ, -R4 ;  /* 0x000000ffff04c224 */ /* 0x000fe200078e0a04 */
[----:B------:R-:W-:Y:S01]  /*4520*/  ISETP.GT.U32.AND P4, PT, R0, R16, PT ;  /* 0x000000100000720c */ /* 0x000fe20003f84070 */
[----:B------:R-:W-:-:S02]  /*4530*/  VIADD R15, R8, 0x6e ;  /* 0x0000006e080f7836 */ /* 0x000fc40000000000 */
[----:B------:R-:W-:Y:S02]  /*4540*/  @!P6 IMAD.IADD R11, R11, 0x1, -R0 ;  /* 0x000000010b0be824 */ /* 0x000fe400078e0a00 */
[----:B------:R-:W-:Y:S01]  /*4550*/  IMAD.MOV.U32 R3, RZ, RZ, R6 ;  /* 0x000000ffff037224 */ /* 0x000fe200078e0006 */
[----:B------:R-:W-:Y:S01]  /*4560*/  IABS R22, R15 ;  /* 0x0000000f00167213 */ /* 0x000fe20000000000 */
[----:B------:R-:W-:Y:S02]  /*4570*/  IMAD R20, R0, R20, R21 ;  /* 0x0000001400147224 */ /* 0x000fe400078e0215 */
[----:B------:R-:W-:Y:S01]  /*4580*/  @!P3 IMAD.IADD R2, R2, 0x1, -R0 ;  /* 0x000000010202b824 */ /* 0x000fe200078e0a00 */
[----:B------:R-:W-:Y:S01]  /*4590*/  ISETP.GT.U32.AND P3, PT, R0, R13, PT ;  /* 0x0000000d0000720c */ /* 0x000fe20003f64070 */
[----:B------:R-:W-:Y:S01]  /*45a0*/  VIADD R21, R8, 0x6c ;  /* 0x0000006c08157836 */ /* 0x000fe20000000000 */
[C---:B------:R-:W-:Y:S01]  /*45b0*/  ISETP.GT.U32.AND P6, PT, R0.reuse, R20, PT ;  /* 0x000000140000720c */ /* 0x040fe20003fc4070 */
[----:B------:R-:W-:Y:S01]  /*45c0*/  @!P1 IMAD.MOV R3, RZ, RZ, -R3 ;  /* 0x000000ffff039224 */ /* 0x000fe200078e0a03 */
[----:B------:R-:W-:Y:S01]  /*45d0*/  ISETP.GT.U32.AND P1, PT, R0, R11, PT ;  /* 0x0000000b0000720c */ /* 0x000fe20003f24070 */
[----:B------:R-:W-:Y:S01]  /*45e0*/  IMAD.MOV.U32 R6, RZ, RZ, R22 ;  /* 0x000000ffff067224 */ /* 0x000fe200078e0016 */
[----:B------:R-:W-:Y:S01]  /*45f0*/  IABS R12, R21 ;  /* 0x00000015000c7213 */ /* 0x000fe20000000000 */
[----:B------:R-:W-:Y:S01]  /*4600*/  @!P4 IMAD.IADD R16, R16, 0x1, -R0 ;  /* 0x000000011010c824 */ /* 0x000fe200078e0a00 */
[----:B------:R0:W-:Y:S01]  /*4610*/  STL [R1+0xb4], R3 ;  /* 0x0000b40301007387 */ /* 0x0001e20000100800 */
[----:B------:R-:W-:-:S02]  /*4620*/  VIADD R22, R8, 0x64 ;  /* 0x0000006408167836 */ /* 0x000fc40000000000 */
[----:B------:R-:W-:Y:S01]  /*4630*/  IMAD.MOV.U32 R7, RZ, RZ, R12 ;  /* 0x000000ffff077224 */ /* 0x000fe200078e000c */
[----:B------:R-:W-:Y:S01]  /*4640*/  STL [R1+0xb0], R4 ;  /* 0x0000b00401007387 */ /* 0x000fe20000100800 */
[--C-:B------:R-:W-:Y:S01]  /*4650*/  @!P3 IMAD.IADD R13, R13, 0x1, -R0.reuse ;  /* 0x000000010d0db824 */ /* 0x100fe200078e0a00 */
[----:B------:R-:W-:Y:S01]  /*4660*/  ISETP.GT.U32.AND P3, PT, R0, R16, PT ;  /* 0x000000100000720c */ /* 0x000fe20003f64070 */
[--C-:B------:R-:W-:Y:S01]  /*4670*/  @!P6 IMAD.IADD R20, R20, 0x1, -R0.reuse ;  /* 0x000000011414e824 */ /* 0x100fe200078e0a00 */
[----:B------:R-:W-:Y:S01]  /*4680*/  ISETP.GE.AND P6, PT, R14, RZ, PT ;  /* 0x000000ff0e00720c */ /* 0x000fe20003fc6270 */
[----:B------:R-:W-:Y:S01]  /*4690*/  @!P1 IMAD.IADD R11, R11, 0x1, -R0 ;  /* 0x000000010b0b9824 */ /* 0x000fe200078e0a00 */
[----:B------:R-:W-:Y:S01]  /*46a0*/  ISETP.GE.AND P1, PT, R9, RZ, PT ;  /* 0x000000ff0900720c */ /* 0x000fe20003f26270 */
[----:B0-----:R-:W-:Y:S01]  /*46b0*/  IMAD.MOV.U32 R3, RZ, RZ, R17 ;  /* 0x000000ffff037224 */ /* 0x001fe200078e0011 */
[----:B------:R-:W-:Y:S01]  /*46c0*/  ISETP.GT.U32.AND P4, PT, R0, R20, PT ;  /* 0x000000140000720c */ /* 0x000fe20003f84070 */
[----:B------:R-:W-:-:S04]  /*46d0*/  IMAD.HI.U32 R17, R5, R6, RZ ;  /* 0x0000000605117227 */ /* 0x000fc800078e00ff */
[----:B------:R-:W-:Y:S01]  /*46e0*/  @!P5 IMAD.MOV R3, RZ, RZ, -R3 ;  /* 0x000000ffff03d224 */ /* 0x000fe200078e0a03 */
[----:B------:R-:W-:Y:S01]  /*46f0*/  ISETP.GE.AND P5, PT, R10, RZ, PT ;  /* 0x000000ff0a00720c */ /* 0x000fe20003fa6270 */
[----:B------:R-:W-:Y:S02]  /*4700*/  IMAD.MOV R17, RZ, RZ, -R17 ;  /* 0x000000ffff117224 */ /* 0x000fe400078e0a11 */
[----:B------:R-:W-:Y:S01]  /*4710*/  IMAD.HI.U32 R10, R5, R7, RZ ;  /* 0x00000007050a7227 */ /* 0x000fe200078e00ff */
[----:B------:R0:W-:Y:S03]  /*4720*/  STL [R1+0xac], R3 ;  /* 0x0000ac0301007387 */ /* 0x0001e60000100800 */
[----:B------:R-:W-:Y:S02]  /*4730*/  IMAD R9, R0, R17, R6 ;  /* 0x0000001100097224 */ /* 0x000fe400078e0206 */
[----:B------:R-:W-:-:S02]  /*4740*/  IMAD.MOV R10, RZ, RZ, -R10 ;  /* 0x000000ffff0a7224 */ /* 0x000fc400078e0a0a */
[----:B------:R-:W-:Y:S02]  /*4750*/  @!P3 IMAD.IADD R16, R16, 0x1, -R0 ;  /* 0x000000011010b824 */ /* 0x000fe400078e0a00 */
[C---:B------:R-:W-:Y:S02]  /*4760*/  IMAD R7, R0.reuse, R10, R7 ;  /* 0x0000000a00077224 */ /* 0x040fe400078e0207 */
[----:B0-----:R-:W-:Y:S02]  /*4770*/  IMAD.MOV.U32 R3, RZ, RZ, R2 ;  /* 0x000000ffff037224 */ /* 0x001fe400078e0002 */
[----:B------:R-:W-:Y:S01]  /*4780*/  IMAD.MOV.U32 R2, RZ, RZ, R11 ;  /* 0x000000ffff027224 */ /* 0x000fe200078e000b */
[C---:B------:R-:W-:Y:S01]  /*4790*/  ISETP.GT.U32.AND P3, PT, R0.reuse, R7, PT ;  /* 0x000000070000720c */ /* 0x040fe20003f64070 */
[----:B------:R-:W-:Y:S01]  /*47a0*/  @!P0 IMAD.MOV R3, RZ, RZ, -R3 ;  /* 0x000000ffff038224 */ /* 0x000fe200078e0a03 */
[C---:B------:R-:W-:Y:S01]  /*47b0*/  ISETP.GT.U32.AND P0, PT, R0.reuse, R13, PT ;  /* 0x0000000d0000720c */ /* 0x040fe20003f04070 */
[----:B------:R-:W-:Y:S01]  /*47c0*/  @!P2 IMAD.MOV R2, RZ, RZ, -R2 ;  /* 0x000000ffff02a224 */ /* 0x000fe200078e0a02 */
[----:B------:R-:W-:Y:S01]  /*47d0*/  ISETP.GT.U32.AND P2, PT, R0, R9, PT ;  /* 0x000000090000720c */ /* 0x000fe20003f44070 */
[C---:B------:R-:W-:Y:S01]  /*47e0*/  VIADD R12, R8.reuse, 0x6a ;  /* 0x0000006a080c7836 */ /* 0x040fe20000000000 */
[----:B------:R0:W-:Y:S01]  /*47f0*/  STL [R1+0xa8], R3 ;  /* 0x0000a80301007387 */ /* 0x0001e20000100800 */
[----:B------:R-:W-:-:S02]  /*4800*/  VIADD R10, R8, 0x68 ;  /* 0x00000068080a7836 */ /* 0x000fc40000000000 */
[--C-:B------:R-:W-:Y:S01]  /*4810*/  @!P4 IMAD.IADD R20, R20, 0x1, -R0.reuse ;  /* 0x000000011414c824 */ /* 0x100fe200078e0a00 */
[----:B------:R-:W-:Y:S01]  /*4820*/  IABS R6, R12 ;  /* 0x0000000c00067213 */ /* 0x000fe20000000000 */
[----:B------:R1:W-:Y:S01]  /*4830*/  STL [R1+0xa4], R2 ;  /* 0x0000a40201007387 */ /* 0x0003e20000100800 */
[----:B------:R-:W-:Y:S01]  /*4840*/  ISETP.GE.AND P4, PT, R15, RZ, PT ;  /* 0x000000ff0f00720c */ /* 0x000fe20003f86270 */
[----:B------:R-:W-:Y:S02]  /*4850*/  @!P3 IMAD.IADD R7, R7, 0x1, -R0 ;  /* 0x000000010707b824 */ /* 0x000fe400078e0a00 */
[----:B------:R-:W-:-:S04]  /*4860*/  IMAD.HI.U32 R17, R5, R6, RZ ;  /* 0x0000000605117227 */ /* 0x000fc800078e00ff */
[----:B------:R-:W-:Y:S01]  /*4870*/  @!P2 IMAD.IADD R9, R9, 0x1, -R0 ;  /* 0x000000010909a824 */ /* 0x000fe200078e0a00 */
[----:B------:R-:W-:Y:S01]  /*4880*/  ISETP.GE.AND P2, PT, R12, RZ, PT ;  /* 0x000000ff0c00720c */ /* 0x000fe20003f46270 */
[----:B0-----:R-:W-:Y:S01]  /*4890*/  IMAD.MOV.U32 R3, RZ, RZ, R20 ;  /* 0x000000ffff037224 */ /* 0x001fe200078e0014 */
[----:B-1----:R-:W-:Y:S01]  /*48a0*/  IABS R2, R10 ;  /* 0x0000000a00027213 */ /* 0x002fe20000000000 */
[----:B------:R-:W-:Y:S01]  /*48b0*/  @!P0 IMAD.IADD R13, R13, 0x1, -R0 ;  /* 0x000000010d0d8824 */ /* 0x000fe200078e0a00 */
[C---:B------:R-:W-:Y:S01]  /*48c0*/  ISETP.GT.U32.AND P3, PT, R0.reuse, R9, PT ;  /* 0x000000090000720c */ /* 0x040fe20003f64070 */
[----:B------:R-:W-:Y:S01]  /*48d0*/  @!P5 IMAD.MOV R3, RZ, RZ, -R3 ;  /* 0x000000ffff03d224 */ /* 0x000fe200078e0a03 */
[----:B------:R-:W-:Y:S01]  /*48e0*/  ISETP.GT.U32.AND P5, PT, R0, R7, PT ;  /* 0x000000070000720c */ /* 0x000fe20003fa4070 */
[----:B------:R-:W-:Y:S01]  /*48f0*/  IMAD.HI.U32 R15, R5, R2, RZ ;  /* 0x00000002050f7227 */ /* 0x000fe200078e00ff */
[----:B------:R-:W-:Y:S02]  /*4900*/  ISETP.GE.AND P0, PT, R21, RZ, PT ;  /* 0x000000ff1500720c */ /* 0x000fe40003f06270 */
[----:B------:R0:W-:Y:S01]  /*4910*/  STL [R1+0x94], R3 ;  /* 0x0000940301007387 */ /* 0x0001e20000100800 */
[----:B------:R-:W-:-:S02]  /*4920*/  IMAD.MOV R17, RZ, RZ, -R17 ;  /* 0x000000ffff117224 */ /* 0x000fc400078e0a11 */
[----:B------:R-:W-:Y:S02]  /*4930*/  VIADD R11, R8, 0x66 ;  /* 0x00000066080b7836 */ /* 0x000fe40000000000 */
[----:B------:R-:W-:Y:S02]  /*4940*/  IMAD.MOV R12, RZ, RZ, -R15 ;  /* 0x000000ffff0c7224 */ /* 0x000fe400078e0a0f */
[----:B------:R-:W-:Y:S01]  /*4950*/  IMAD.MOV.U32 R4, RZ, RZ, R16 ;  /* 0x000000ffff047224 */ /* 0x000fe200078e0010 */
[----:B------:R-:W-:Y:S01]  /*4960*/  IABS R14, R11 ;  /* 0x0000000b000e7213 */ /* 0x000fe20000000000 */
[C---:B------:R-:W-:Y:S02]  /*4970*/  IMAD R6, R0.reuse, R17, R6 ;  /* 0x0000001100067224 */ /* 0x040fe400078e0206 */
[----:B0-----:R-:W-:Y:S02]  /*4980*/  IMAD.MOV.U32 R3, RZ, RZ, R13 ;  /* 0x000000ffff037224 */ /* 0x001fe400078e000d */
[----:B------:R-:W-:-:S02]  /*4990*/  IMAD R2, R0, R12, R2 ;  /* 0x0000000c00027224 */ /* 0x000fc400078e0202 */
[----:B------:R-:W-:Y:S01]  /*49a0*/  @!P1 IMAD.MOV R4, RZ, RZ, -R4 ;  /* 0x000000ffff049224 */ /* 0x000fe200078e0a04 */
[----:B------:R-:W-:Y:S01]  /*49b0*/  ISETP.GT.U32.AND P1, PT, R0, R6, PT ;  /* 0x000000060000720c */ /* 0x000fe20003f24070 */
[----:B------:R-:W-:Y:S01]  /*49c0*/  @!P6 IMAD.MOV R3, RZ, RZ, -R3 ;  /* 0x000000ffff03e224 */ /* 0x000fe200078e0a03 */
[----:B------:R-:W-:Y:S01]  /*49d0*/  ISETP.GE.AND P6, PT, R10, RZ, PT ;  /* 0x000000ff0a00720c */ /* 0x000fe20003fc6270 */
[----:B------:R-:W-:Y:S01]  /*49e0*/  @!P3 IMAD.IADD R9, R9, 0x1, -R0 ;  /* 0x000000010909b824 */ /* 0x000fe200078e0a00 */
[----:B------:R-:W-:Y:S01]  /*49f0*/  ISETP.GT.U32.AND P3, PT, R0, R2, PT ;  /* 0x000000020000720c */ /* 0x000fe20003f64070 */
[----:B------:R-:W-:Y:S01]  /*4a00*/  IMAD.MOV.U32 R20, RZ, RZ, R14 ;  /* 0x000000ffff147224 */ /* 0x000fe200078e000e */
[----:B------:R-:W-:Y:S01]  /*4a10*/  STL [R1+0x98], R4 ;  /* 0x0000980401007387 */ /* 0x000fe20000100800 */
[----:B------:R-:W-:Y:S01]  /*4a20*/  @!P5 IMAD.IADD R7, R7, 0x1, -R0 ;  /* 0x000000010707d824 */ /* 0x000fe200078e0a00 */
[----:B------:R-:W-:Y:S01]  /*4a30*/  ISETP.GE.AND P5, PT, R11, RZ, PT ;  /* 0x000000ff0b00720c */ /* 0x000fe20003fa6270 */
[----:B------:R-:W-:Y:S01]  /*4a40*/  IMAD.HI.U32 R12, R5, R20, RZ ;  /* 0x00000014050c7227 */ /* 0x000fe200078e00ff */
[----:B------:R0:W-:Y:S03]  /*4a50*/  STL [R1+0x9c], R3 ;  /* 0x00009c0301007387 */ /* 0x0001e60000100800 */
[----:B------:R-:W-:-:S02]  /*4a60*/  IMAD.MOV R12, RZ, RZ, -R12 ;  /* 0x000000ffff0c7224 */ /* 0x000fc400078e0a0c */
[----:B------:R-:W-:Y:S02]  /*4a70*/  @!P1 IMAD.IADD R6, R6, 0x1, -R0 ;  /* 0x0000000106069824 */ /* 0x000fe400078e0a00 */
[----:B------:R-:W-:Y:S02]  /*4a80*/  IMAD R20, R0, R12, R20 ;  /* 0x0000000c00147224 */ /* 0x000fe400078e0214 */
[----:B------:R-:W-:Y:S01]  /*4a90*/  @!P3 IMAD.IADD R2, R2, 0x1, -R0 ;  /* 0x000000010202b824 */ /* 0x000fe200078e0a00 */
[----:B------:R-:W-:Y:S01]  /*4aa0*/  ISETP.GT.U32.AND P1, PT, R0, R6, PT ;  /* 0x000000060000720c */ /* 0x000fe20003f24070 */
[----:B0-----:R-:W-:Y:S02]  /*4ab0*/  IMAD.MOV.U32 R3, RZ, RZ, R9 ;  /* 0x000000ffff037224 */ /* 0x001fe400078e0009 */
[----:B------:R-:W-:Y:S01]  /*4ac0*/  VIADD R12, R8, 0x62 ;  /* 0x00000062080c7836 */ /* 0x000fe20000000000 */
[----:B------:R-:W-:Y:S01]  /*4ad0*/  ISETP.GT.U32.AND P3, PT, R0, R2, PT ;  /* 0x000000020000720c */ /* 0x000fe20003f64070 */
[----:B------:R-:W-:Y:S01]  /*4ae0*/  @!P4 IMAD.MOV R3, RZ, RZ, -R3 ;  /* 0x000000ffff03c224 */ /* 0x000fe200078e0a03 */
[----:B------:R-:W-:Y:S01]  /*4af0*/  ISETP.GE.AND P4, PT, R22, RZ, PT ;  /* 0x000000ff1600720c */ /* 0x000fe20003f86270 */
[C---:B------:R-:W-:Y:S01]  /*4b00*/  VIADD R11, R8.reuse, 0x60 ;  /* 0x00000060080b7836 */ /* 0x040fe20000000000 */
[----:B------:R-:W-:Y:S01]  /*4b10*/  IABS R22, R22 ;  /* 0x0000001600167213 */ /* 0x000fe20000000000 */
[C---:B------:R-:W-:Y:S01]  /*4b20*/  VIADD R27, R8.reuse, 0x5c ;  /* 0x0000005c081b7836 */ /* 0x040fe20000000000 */
[----:B------:R0:W-:Y:S01]  /*4b30*/  STL [R1+0xa0], R3 ;  /* 0x0000a00301007387 */ /* 0x0001e20000100800 */
[----:B------:R-:W-:Y:S01]  /*4b40*/  IABS R13, R12 ;  /* 0x0000000c000d7213 */ /* 0x000fe20000000000 */
[----:B------:R-:W-:Y:S01]  /*4b50*/  VIADD R15, R8, 0x58 ;  /* 0x00000058080f7836 */ /* 0x000fe20000000000 */
[----:B------:R-:W-:Y:S01]  /*4b60*/  IABS R9, R11 ;  /* 0x0000000b00097213 */ /* 0x000fe20000000000 */
[----:B------:R-:W-:-:S04]  /*4b70*/  IMAD.HI.U32 R14, R5, R22, RZ ;  /* 0x00000016050e7227 */ /* 0x000fc800078e00ff */
[----:B------:R-:W-:Y:S01]  /*4b80*/  @!P1 IMAD.IADD R6, R6, 0x1, -R0 ;  /* 0x0000000106069824 */ /* 0x000fe200078e0a00 */
[----:B------:R-:W-:Y:S01]  /*4b90*/  ISETP.GE.AND P1, PT, R12, RZ, PT ;  /* 0x000000ff0c00720c */ /* 0x000fe20003f26270 */
[----:B0-----:R-:W-:Y:S02]  /*4ba0*/  IMAD.MOV.U32 R3, RZ, RZ, R7 ;  /* 0x000000ffff037224 */ /* 0x001fe400078e0007 */
[----:B------:R-:W-:Y:S02]  /*4bb0*/  IMAD.MOV R12, RZ, RZ, -R14 ;  /* 0x000000ffff0c7224 */ /* 0x000fe400078e0a0e */
[----:B------:R-:W-:Y:S01]  /*4bc0*/  @!P0 IMAD.MOV R3, RZ, RZ, -R3 ;  /* 0x000000ffff038224 */ /* 0x000fe200078e0a03 */
[----:B------:R-:W-:Y:S01]  /*4bd0*/  ISETP.GT.U32.AND P0, PT, R0, R20, PT ;  /* 0x000000140000720c */ /* 0x000fe20003f04070 */
[----:B------:R-:W-:Y:S01]  /*4be0*/  @!P3 IMAD.IADD R2, R2, 0x1, -R0 ;  /* 0x000000010202b824 */ /* 0x000fe200078e0a00 */
[----:B------:R-:W-:Y:S01]  /*4bf0*/  ISETP.GE.AND P3, PT, R11, RZ, PT ;  /* 0x000000ff0b00720c */ /* 0x000fe20003f66270 */
[----:B------:R-:W-:Y:S01]  /*4c00*/  IMAD R22, R0, R12, R22 ;  /* 0x0000000c00167224 */ /* 0x000fe200078e0216 */
[----:B------:R0:W-:Y:S01]  /*4c10*/  STL [R1+0x1c4], R3 ;  /* 0x0001c40301007387 */ /* 0x0001e20000100800 */
[----:B------:R-:W-:Y:S01]  /*4c20*/  IMAD.HI.U32 R10, R5, R13, RZ ;  /* 0x0000000d050a7227 */ /* 0x000fe200078e00ff */
[----:B------:R-:W-:-:S03]  /*4c30*/  IABS R12, R15 ;  /* 0x0000000f000c7213 */ /* 0x000fc60000000000 */
[----:B------:R-:W-:-:S04]  /*4c40*/  IMAD.HI.U32 R7, R5, R9, RZ ;  /* 0x0000000905077227 */ /* 0x000fc800078e00ff */
[----:B------:R-:W-:Y:S02]  /*4c50*/  @!P0 IMAD.IADD R20, R20, 0x1, -R0 ;  /* 0x0000000114148824 */ /* 0x000fe400078e0a00 */
[----:B0-----:R-:W-:Y:S01]  /*4c60*/  IMAD.MOV.U32 R3, RZ, RZ, R2 ;  /* 0x000000ffff037224 */ /* 0x001fe200078e0002 */
[----:B------:R-:W-:Y:S01]  /*4c70*/  IABS R2, R27 ;  /* 0x0000001b00027213 */ /* 0x000fe20000000000 */
[----:B------:R-:W-:Y:S01]  /*4c80*/  IMAD.MOV R10, RZ, RZ, -R10 ;  /* 0x000000ffff0a7224 */ /* 0x000fe200078e0a0a */
[C---:B------:R-:W-:Y:S01]  /*4c90*/  ISETP.GT.U32.AND P0, PT, R0.reuse, R20, PT ;  /* 0x000000140000720c */ /* 0x040fe20003f04070 */
[----:B------:R-:W-:Y:S01]  /*4ca0*/  @!P6 IMAD.MOV R3, RZ, RZ, -R3 ;  /* 0x000000ffff03e224 */ /* 0x000fe200078e0a03 */
[C---:B------:R-:W-:Y:S01]  /*4cb0*/  ISETP.GT.U32.AND P6, PT, R0.reuse, R22, PT ;  /* 0x000000160000720c */ /* 0x040fe20003fc4070 */
[----:B------:R-:W-:Y:S02]  /*4cc0*/  IMAD.MOV R7, RZ, RZ, -R7 ;  /* 0x000000ffff077224 */ /* 0x000fe400078e0a07 */
[----:B------:R-:W-:-:S02]  /*4cd0*/  IMAD R13, R0, R10, R13 ;  /* 0x0000000a000d7224 */ /* 0x000fc400078e020d */
[----:B------:R-:W-:Y:S02]  /*4ce0*/  IMAD R9, R0, R7, R9 ;  /* 0x0000000700097224 */ /* 0x000fe400078e0209 */
[----:B------:R-:W-:Y:S02]  /*4cf0*/  VIADD R7, R8, 0x5e ;  /* 0x0000005e08077836 */ /* 0x000fe40000000000 */
[----:B------:R-:W-:Y:S02]  /*4d00*/  IMAD.MOV.U32 R4, RZ, RZ, R6 ;  /* 0x000000ffff047224 */ /* 0x000fe400078e0006 */
[----:B------:R-:W-:Y:S01]  /*4d10*/  @!P0 IMAD.IADD R20, R20, 0x1, -R0 ;  /* 0x0000000114148824 */ /* 0x000fe200078e0a00 */
[----:B------:R-:W-:Y:S01]  /*4d20*/  ISETP.GT.U32.AND P0, PT, R0, R13, PT ;  /* 0x0000000d0000720c */ /* 0x000fe20003f04070 */
[----:B------:R-:W-:Y:S01]  /*4d30*/  @!P2 IMAD.MOV R4, RZ, RZ, -R4 ;  /* 0x000000ffff04a224 */ /* 0x000fe200078e0a04 */
[----:B------:R-:W-:Y:S01]  /*4d40*/  ISETP.GE.AND P2, PT, R7, RZ, PT ;  /* 0x000000ff0700720c */ /* 0x000fe20003f46270 */
[----:B------:R-:W-:Y:S01]  /*4d50*/  @!P6 IMAD.IADD R22, R22, 0x1, -R0 ;  /* 0x000000011616e824 */ /* 0x000fe200078e0a00 */
[----:B------:R-:W-:Y:S01]  /*4d60*/  IABS R7, R7 ;  /* 0x0000000700077213 */ /* 0x000fe20000000000 */
[----:B------:R-:W-:Y:S01]  /*4d70*/  VIADD R14, R8, 0x5a ;  /* 0x0000005a080e7836 */ /* 0x000fe20000000000 */
[----:B------:R-:W-:Y:S01]  /*4d80*/  STL [R1+0x1bc], R4 ;  /* 0x0001bc0401007387 */ /* 0x000fe20000100800 */
[----:B------:R-:W-:Y:S01]  /*4d90*/  IMAD.HI.U32 R17, R5, R2, RZ ;  /* 0x0000000205117227 */ /* 0x000fe200078e00ff */
[----:B------:R-:W-:-:S02]  /*4da0*/  ISETP.GT.U32.AND P6, PT, R0, R22, PT ;  /* 0x000000160000720c */ /* 0x000fc40003fc4070 */
[----:B------:R0:W-:Y:S01]  /*4db0*/  STL [R1+0x1c0], R3 ;  /* 0x0001c00301007387 */ /* 0x0001e20000100800 */
[----:B------:R-:W-:Y:S01]  /*4dc0*/  IMAD.HI.U32 R21, R5, R7, RZ ;  /* 0x0000000705157227 */ /* 0x000fe200078e00ff */
[----:B------:R-:W-:-:S03]  /*4dd0*/  IABS R10, R14 ;  /* 0x0000000e000a7213 */ /* 0x000fc60000000000 */
[----:B------:R-:W-:Y:S02]  /*4de0*/  @!P0 IMAD.IADD R13, R13, 0x1, -R0 ;  /* 0x000000010d0d8824 */ /* 0x000fe400078e0a00 */
[----:B------:R-:W-:Y:S02]  /*4df0*/  IMAD.MOV R21, RZ, RZ, -R21 ;  /* 0x000000ffff157224 */ /* 0x000fe400078e0a15 */
[----:B------:R-:W-:Y:S01]  /*4e00*/  IMAD.MOV R17, RZ, RZ, -R17 ;  /* 0x000000ffff117224 */ /* 0x000fe200078e0a11 */
[C---:B------:R-:W-:Y:S01]  /*4e10*/  ISETP.GT.U32.AND P0, PT, R0.reuse, R13, PT ;  /* 0x0000000d0000720c */ /* 0x040fe20003f04070 */
[----:B0-----:R-:W-:Y:S02]  /*4e20*/  IMAD.MOV.U32 R3, RZ, RZ, R20 ;  /* 0x000000ffff037224 */ /* 0x001fe400078e0014 */
[C---:B------:R-:W-:Y:S02]  /*4e30*/  IMAD R7, R0.reuse, R21, R7 ;  /* 0x0000001500077224 */ /* 0x040fe400078e0207 */
[----:B------:R-:W-:Y:S01]  /*4e40*/  @!P5 IMAD.MOV R3, RZ, RZ, -R3 ;  /* 0x000000ffff03d224 */ /* 0x000fe200078e0a03 */
[----:B------:R-:W-:Y:S01]  /*4e50*/  ISETP.GT.U32.AND P5, PT, R0, R9, PT ;  /* 0x000000090000720c */ /* 0x000fe20003fa4070 */
[----:B------:R-:W-:Y:S01]  /*4e60*/  @!P6 IMAD.IADD R22, R22, 0x1, -R0 ;  /* 0x000000011616e824 */ /* 0x000fe200078e0a00 */
[C---:B------:R-:W-:Y:S01]  /*4e70*/  ISETP.GT.U32.AND P6, PT, R0.reuse, R7, PT ;  /* 0x000000070000720c */ /* 0x040fe20003fc4070 */
[----:B------:R-:W-:Y:S01]  /*4e80*/  IMAD.HI.U32 R6, R5, R10, RZ ;  /* 0x0000000a05067227 */ /* 0x000fe200078e00ff */
[----:B------:R0:W-:Y:S03]  /*4e90*/  STL [R1+0x1b8], R3 ;  /* 0x0001b80301007387 */ /* 0x0001e60000100800 */
[----:B------:R-:W-:-:S02]  /*4ea0*/  IMAD R2, R0, R17, R2 ;  /* 0x0000001100027224 */ /* 0x000fc400078e0202 */
[----:B------:R-:W-:Y:S02]  /*4eb0*/  IMAD.MOV R17, RZ, RZ, -R6 ;  /* 0x000000ffff117224 */ /* 0x000fe400078e0a06 */
[----:B------:R-:W-:Y:S01]  /*4ec0*/  @!P0 IMAD.IADD R13, R13, 0x1, -R0 ;  /* 0x000000010d0d8824 */ /* 0x000fe200078e0a00 */
[C---:B------:R-:W-:Y:S01]  /*4ed0*/  ISETP.GT.U32.AND P0, PT, R0.reuse, R2, PT ;  /* 0x000000020000720c */ /* 0x040fe20003f04070 */
[C---:B------:R-:W-:Y:S02]  /*4ee0*/  IMAD R10, R0.reuse, R17, R10 ;  /* 0x00000011000a7224 */ /* 0x040fe400078e020a */
[--C-:B------:R-:W-:Y:S02]  /*4ef0*/  @!P5 IMAD.IADD R9, R9, 0x1, -R0.reuse ;  /* 0x000000010909d824 */ /* 0x100fe400078e0a00 */
[----:B------:R-:W-:Y:S01]  /*4f00*/  @!P6 IMAD.IADD R7, R7, 0x1, -R0 ;  /* 0x000000010707e824 */ /* 0x000fe200078e0a00 */
[C---:B------:R-:W-:Y:S01]  /*4f10*/  ISETP.GT.U32.AND P5, PT, R0.reuse, R10, PT ;  /* 0x0000000a0000720c */ /* 0x040fe20003fa4070 */
[----:B------:R-:W-:Y:S01]  /*4f20*/  IMAD.HI.U32 R20, R5, R12, RZ ;  /* 0x0000000c05147227 */ /* 0x000fe200078e00ff */
[----:B------:R-:W-:-:S03]  /*4f30*/  ISETP.GT.U32.AND P6, PT, R0, R9, PT ;  /* 0x000000090000720c */ /* 0x000fc60003fc4070 */
[----:B------:R-:W-:Y:S02]  /*4f40*/  IMAD.MOV R20, RZ, RZ, -R20 ;  /* 0x000000ffff147224 */ /* 0x000fe400078e0a14 */
[----:B0-----:R-:W-:Y:S02]  /*4f50*/  IMAD.MOV.U32 R3, RZ, RZ, R22 ;  /* 0x000000ffff037224 */ /* 0x001fe400078e0016 */
[----:B------:R-:W-:Y:S02]  /*4f60*/  VIADD R16, R8, 0x56 ;  /* 0x0000005608107836 */ /* 0x000fe40000000000 */
[----:B------:R-:W-:Y:S02]  /*4f70*/  IMAD R12, R0, R20, R12 ;  /* 0x00000014000c7224 */ /* 0x000fe400078e020c */
[--C-:B------:R-:W-:Y:S01]  /*4f80*/  @!P0 IMAD.IADD R2, R2, 0x1, -R0.reuse ;  /* 0x0000000102028824 */ /* 0x100fe200078e0a00 */
[----:B------:R-:W-:Y:S01]  /*4f90*/  ISETP.GT.U32.AND P0, PT, R0, R7, PT ;  /* 0x000000070000720c */ /* 0x000fe20003f04070 */
[----:B------:R-:W-:Y:S01]  /*4fa0*/  @!P4 IMAD.MOV R3, RZ, RZ, -R3 ;  /* 0x000000ffff03c224 */ /* 0x000fe200078e0a03 */
[----:B------:R-:W-:Y:S01]  /*4fb0*/  IABS R11, R16 ;  /* 0x00000010000b7213 */ /* 0x000fe20000000000 */
[--C-:B------:R-:W-:Y:S01]  /*4fc0*/  @!P5 IMAD.IADD R10, R10, 0x1, -R0.reuse ;  /* 0x000000010a0ad824 */ /* 0x100fe200078e0a00 */
[C---:B------:R-:W-:Y:S01]  /*4fd0*/  ISETP.GT.U32.AND P5, PT, R0.reuse, R2, PT ;  /* 0x000000020000720c */ /* 0x040fe20003fa4070 */
[----:B------:R-:W-:Y:S01]  /*4fe0*/  @!P6 IMAD.IADD R9, R9, 0x1, -R0 ;  /* 0x000000010909e824 */ /* 0x000fe200078e0a00 */
[C---:B------:R-:W-:Y:S01]  /*4ff0*/  ISETP.GT.U32.AND P6, PT, R0.reuse, R12, PT ;  /* 0x0000000c0000720c */ /* 0x040fe20003fc4070 */
[----:B------:R0:W-:Y:S01]  /*5000*/  STL [R1+0x90], R3 ;  /* 0x0000900301007387 */ /* 0x0001e20000100800 */
[----:B------:R-:W-:Y:S01]  /*5010*/  IMAD.HI.U32 R6, R5, R11, RZ ;  /* 0x0000000b05067227 */ /* 0x000fe200078e00ff */
[----:B------:R-:W-:-:S03]  /*5020*/  ISETP.GT.U32.AND P4, PT, R0, R10, PT ;  /* 0x0000000a0000720c */ /* 0x000fc60003f84070 */
[C---:B------:R-:W-:Y:S02]  /*5030*/  VIADD R21, R8.reuse, 0x50 ;  /* 0x0000005008157836 */ /* 0x040fe40000000000 */
[----:B------:R-:W-:Y:S02]  /*5040*/  IMAD.MOV R6, RZ, RZ, -R6 ;  /* 0x000000ffff067224 */ /* 0x000fe400078e0a06 */
[----:B------:R-:W-:Y:S01]  /*5050*/  VIADD R17, R8, 0x54 ;  /* 0x0000005408117836 */ /* 0x000fe20000000000 */
[----:B------:R-:W-:Y:S01]  /*5060*/  IABS R24, R21 ;  /* 0x0000001500187213 */ /* 0x000fe20000000000 */
[----:B0-----:R-:W-:Y:S02]  /*5070*/  IMAD.MOV.U32 R3, RZ, RZ, R13 ;  /* 0x000000ffff037224 */ /* 0x001fe400078e000d */
[----:B------:R-:W-:Y:S02]  /*5080*/  @!P0 IMAD.IADD R7, R7, 0x1, -R0 ;  /* 0x0000000107078824 */ /* 0x000fe400078e0a00 */
[----:B------:R-:W-:-:S02]  /*5090*/  @!P1 IMAD.MOV R3, RZ, RZ, -R3 ;  /* 0x000000ffff039224 */ /* 0x000fc400078e0a03 */
[----:B------:R-:W-:Y:S02]  /*50a0*/  IMAD.MOV.U32 R4, RZ, RZ, R9 ;  /* 0x000000ffff047224 */ /* 0x000fe400078e0009 */
[----:B------:R-:W-:Y:S01]  /*50b0*/  IMAD R11, R0, R6, R11 ;  /* 0x00000006000b7224 */ /* 0x000fe200078e020b */
[----:B------:R0:W-:Y:S01]  /*50c0*/  STL [R1+0x8c], R3 ;  /* 0x00008c0301007387 */ /* 0x0001e20000100800 */
[--C-:B------:R-:W-:Y:S01]  /*50d0*/  @!P5 IMAD.IADD R2, R2, 0x1, -R0.reuse ;  /* 0x000000010202d824 */ /* 0x100fe200078e0a00 */
[----:B------:R-:W-:Y:S01]  /*50e0*/  IABS R6, R17 ;  /* 0x0000001100067213 */ /* 0x000fe20000000000 */
[----:B------:R-:W-:Y:S01]  /*50f0*/  @!P6 IMAD.IADD R12, R12, 0x1, -R0 ;  /* 0x000000010c0ce824 */ /* 0x000fe200078e0a00 */
[----:B------:R-:W-:Y:S01]  /*5100*/  ISETP.GE.AND P5, PT, R27, RZ, PT ;  /* 0x000000ff1b00720c */ /* 0x000fe20003fa6270 */
[----:B------:R-:W-:Y:S01]  /*5110*/  IMAD.HI.U32 R27, R5, R24, RZ ;  /* 0x00000018051b7227 */ /* 0x000fe200078e00ff */
[----:B------:R-:W-:Y:S02]  /*5120*/  ISETP.GE.AND P6, PT, R14, RZ, PT ;  /* 0x000000ff0e00720c */ /* 0x000fe40003fc6270 */
[C---:B------:R-:W-:Y:S01]  /*5130*/  ISETP.GT.U32.AND P0, PT, R0.reuse, R11, PT ;  /* 0x0000000b0000720c */ /* 0x040fe20003f04070 */
[----:B------:R-:W-:Y:S01]  /*5140*/  @!P3 IMAD.MOV R4, RZ, RZ, -R4 ;  /* 0x000000ffff04b224 */ /* 0x000fe200078e0a04 */
[----:B------:R-:W-:Y:S01]  /*5150*/  ISETP.GT.U32.AND P1, PT, R0, R12, PT ;  /* 0x0000000c0000720c */ /* 0x000fe20003f24070 */
[----:B0-----:R-:W-:-:S02]  /*5160*/  IMAD.MOV.U32 R3, RZ, RZ, R7 ;  /* 0x000000ffff037224 */ /* 0x001fc400078e0007 */
[----:B------:R-:W-:Y:S01]  /*5170*/  VIADD R20, R8, 0x52 ;  /* 0x0000005208147836 */ /* 0x000fe20000000000 */
[----:B------:R-:W-:Y:S01]  /*5180*/  STL [R1+0x88], R4 ;  /* 0x0000880401007387 */ /* 0x000fe20000100800 */
[----:B------:R-:W-:Y:S02]  /*5190*/  @!P2 IMAD.MOV R3, RZ, RZ, -R3 ;  /* 0x000000ffff03a224 */ /* 0x000fe400078e0a03 */
[----:B------:R-:W-:Y:S01]  /*51a0*/  IMAD.HI.U32 R28, R5, R6, RZ ;  /* 0x00000006051c7227 */ /* 0x000fe200078e00ff */
[----:B------:R-:W-:Y:S02]  /*51b0*/  IABS R22, R20 ;  /* 0x0000001400167213 */ /* 0x000fe40000000000 */
[----:B------:R0:W-:Y:S01]  /*51c0*/  STL [R1+0x84], R3 ;  /* 0x0000840301007387 */ /* 0x0001e20000100800 */
[----:B------:R-:W-:Y:S02]  /*51d0*/  @!P4 IMAD.IADD R10, R10, 0x1, -R0 ;  /* 0x000000010a0ac824 */ /* 0x000fe400078e0a00 */
[----:B------:R-:W-:-:S02]  /*51e0*/  IMAD.MOV R27, RZ, RZ, -R27 ;  /* 0x000000ffff1b7224 */ /* 0x000fc400078e0a1b */
[----:B------:R-:W-:Y:S02]  /*51f0*/  IMAD.MOV R28, RZ, RZ, -R28 ;  /* 0x000000ffff1c7224 */ /* 0x000fe400078e0a1c */
[C---:B------:R-:W-:Y:S02]  /*5200*/  IMAD R24, R0.reuse, R27, R24 ;  /* 0x0000001b00187224 */ /* 0x040fe400078e0218 */
[C---:B------:R-:W-:Y:S02]  /*5210*/  IMAD R6, R0.reuse, R28, R6 ;  /* 0x0000001c00067224 */ /* 0x040fe400078e0206 */
[----:B0-----:R-:W-:Y:S02]  /*5220*/  IMAD.MOV.U32 R3, RZ, RZ, R10 ;  /* 0x000000ffff037224 */ /* 0x001fe400078e000a */
[----:B------:R-:W-:Y:S01]  /*5230*/  IMAD.HI.U32 R28, R5, R22, RZ ;  /* 0x00000016051c7227 */ /* 0x000fe200078e00ff */
[----:B------:R-:W-:-:S03]  /*5240*/  ISETP.GT.U32.AND P4, PT, R0, R6, PT ;  /* 0x000000060000720c */ /* 0x000fc60003f84070 */
[----:B------:R-:W-:Y:S01]  /*5250*/  @!P6 IMAD.MOV R3, RZ, RZ, -R3 ;  /* 0x000000ffff03e224 */ /* 0x000fe200078e0a03 */
[C---:B------:R-:W-:Y:S01]  /*5260*/  ISETP.GT.U32.AND P6, PT, R0.reuse, R24, PT ;  /* 0x000000180000720c */ /* 0x040fe20003fc4070 */
[----:B------:R-:W-:Y:S01]  /*5270*/  @!P0 IMAD.IADD R11, R11, 0x1, -R0 ;  /* 0x000000010b0b8824 */ /* 0x000fe200078e0a00 */
[----:B------:R-:W-:Y:S01]  /*5280*/  ISETP.GE.AND P0, PT, R15, RZ, PT ;  /* 0x000000ff0f00720c */ /* 0x000fe20003f06270 */
[----:B------:R-:W-:Y:S02]  /*5290*/  IMAD.MOV R28, RZ, RZ, -R28 ;  /* 0x000000ffff1c7224 */ /* 0x000fe400078e0a1c */
[----:B------:R-:W-:Y:S01]  /*52a0*/  @!P5 IMAD.MOV R2, RZ, RZ, -R2 ;  /* 0x000000ffff02d224 */ /* 0x000fe200078e0a02 */
[C---:B------:R-:W-:Y:S01]  /*52b0*/  ISETP.GT.U32.AND P3, PT, R0.reuse, R11, PT ;  /* 0x0000000b0000720c */ /* 0x040fe20003f64070 */
[----:B------:R-:W-:Y:S01]  /*52c0*/  IMAD R22, R0, R28, R22 ;  /* 0x0000001c00167224 */ /* 0x000fe200078e0216 */
[----:B------:R-:W-:Y:S01]  /*52d0*/  ISETP.GE.AND P5, PT, R16, RZ, PT ;  /* 0x000000ff1000720c */ /* 0x000fe20003fa6270 */
[----:B------:R-:W-:Y:S01]  /*52e0*/  VIADD R14, R8, 0x4e ;  /* 0x0000004e080e7836 */ /* 0x000fe20000000000 */
[----:B------:R0:W-:Y:S01]  /*52f0*/  STL [R1+0x80], R2 ;  /* 0x0000800201007387 */ /* 0x0001e20000100800 */
[--C-:B------:R-:W-:Y:S01]  /*5300*/  @!P1 IMAD.IADD R12, R12, 0x1, -R0.reuse ;  /* 0x000000010c0c9824 */ /* 0x100fe200078e0a00 */
[----:B------:R-:W-:Y:S01]  /*5310*/  ISETP.GT.U32.AND P2, PT, R0, R22, PT ;  /* 0x000000160000720c */ /* 0x000fe20003f44070 */
[--C-:B------:R-:W-:Y:S01]  /*5320*/  @!P6 IMAD.IADD R24, R24, 0x1, -R0.reuse ;  /* 0x000000011818e824 */ /* 0x100fe200078e0a00 */
[----:B------:R1:W-:Y:S01]  /*5330*/  STL [R1+0x7c], R3 ;  /* 0x00007c0301007387 */ /* 0x0003e20000100800 */
[----:B------:R-:W-:Y:S01]  /*5340*/  IABS R15, R14 ;  /* 0x0000000e000f7213 */ /* 0x000fe20000000000 */
[----:B------:R-:W-:Y:S01]  /*5350*/  @!P4 IMAD.IADD R6, R6, 0x1, -R0 ;  /* 0x000000010606c824 */ /* 0x000fe200078e0a00 */
[----:B------:R-:W-:Y:S01]  /*5360*/  ISETP.GE.AND P1, PT, R17, RZ, PT ;  /* 0x000000ff1100720c */ /* 0x000fe20003f26270 */
[----:B------:R-:W-:-:S02]  /*5370*/  VIADD R7, R8, 0x4c ;  /* 0x0000004c08077836 */ /* 0x000fc40000000000 */
[----:B0-----:R-:W-:Y:S01]  /*5380*/  IMAD.HI.U32 R2, R5, R15, RZ ;  /* 0x0000000f05027227 */ /* 0x001fe200078e00ff */
[----:B------:R-:W-:-:S03]  /*5390*/  ISETP.GT.U32.AND P4, PT, R0, R6, PT ;  /* 0x000000060000720c */ /* 0x000fc60003f84070 */
[----:B-1----:R-:W-:Y:S02]  /*53a0*/  IMAD.MOV.U32 R3, RZ, RZ, R12 ;  /* 0x000000ffff037224 */ /* 0x002fe400078e000c */
[----:B------:R-:W-:Y:S02]  /*53b0*/  IMAD.MOV R2, RZ, RZ, -R2 ;  /* 0x000000ffff027224 */ /* 0x000fe400078e0a02 */
[----:B------:R-:W-:Y:S01]  /*53c0*/  @!P0 IMAD.MOV R3, RZ, RZ, -R3 ;  /* 0x000000ffff038224 */ /* 0x000fe200078e0a03 */
[----:B------:R-:W-:Y:S01]  /*53d0*/  ISETP.GT.U32.AND P0, PT, R0, R24, PT ;  /* 0x000000180000720c */ /* 0x000fe20003f04070 */
[--C-:B------:R-:W-:Y:S01]  /*53e0*/  @!P2 IMAD.IADD R22, R22, 0x1, -R0.reuse ;  /* 0x000000011616a824 */ /* 0x100fe200078e0a00 */
[----:B------:R-:W-:Y:S01]  /*53f0*/  ISETP.GE.AND P2, PT, R14, RZ, PT ;  /* 0x000000ff0e00720c */ /* 0x000fe20003f46270 */
[C---:B------:R-:W-:Y:S01]  /*5400*/  IMAD R10, R0.reuse, R2, R15 ;  /* 0x00000002000a7224 */ /* 0x040fe200078e020f */
[----:B------:R0:W-:Y:S01]  /*5410*/  STL [R1+0x78], R3 ;  /* 0x0000780301007387 */ /* 0x0001e20000100800 */
[--C-:B------:R-:W-:Y:S01]  /*5420*/  @!P3 IMAD.IADD R11, R11, 0x1, -R0.reuse ;  /* 0x000000010b0bb824 */ /* 0x100fe200078e0a00 */
[----:B------:R-:W-:Y:S01]  /*5430*/  ISETP.GT.U32.AND P6, PT, R0, R22, PT ;  /* 0x000000160000720c */ /* 0x000fe20003fc4070 */
[----:B------:R-:W-:Y:S01]  /*5440*/  @!P4 IMAD.IADD R6, R6, 0x1, -R0 ;  /* 0x000000010606c824 */ /* 0x000fe200078e0a00 */
[----:B------:R-:W-:Y:S01]  /*5450*/  ISETP.GE.AND P3, PT, R20, RZ, PT ;  /* 0x000000ff1400720c */ /* 0x000fe20003f66270 */
[----:B------:R-:W-:Y:S01]  /*5460*/  IMAD.MOV.U32 R4, RZ, RZ, R11 ;  /* 0x000000ffff047224 */ /* 0x000fe200078e000b */
[----:B------:R-:W-:Y:S01]  /*5470*/  ISETP.GE.AND P4, PT, R21, RZ, PT ;  /* 0x000000ff1500720c */ /* 0x000fe20003f86270 */
[----:B------:R-:W-:-:S02]  /*5480*/  VIADD R9, R8, 0x4a ;  /* 0x0000004a08097836 */ /* 0x000fc40000000000 */
[----:B------:R-:W-:Y:S01]  /*5490*/  @!P0 IMAD.IADD R24, R24, 0x1, -R0 ;  /* 0x0000000118188824 */ /* 0x000fe200078e0a00 */
[----:B------:R-:W-:Y:S01]  /*54a0*/  ISETP.GT.U32.AND P0, PT, R0, R10, PT ;  /* 0x0000000a0000720c */ /* 0x000fe20003f04070 */
[----:B------:R-:W-:Y:S01]  /*54b0*/  @!P5 IMAD.MOV R4, RZ, RZ, -R4 ;  /* 0x000000ffff04d224 */ /* 0x000fe200078e0a04 */
[----:B------:R-:W-:Y:S01]  /*54c0*/  ISETP.GE.AND P5, PT, R7, RZ, PT ;  /* 0x000000ff0700720c */ /* 0x000fe20003fa6270 */
[----:B------:R-:W-:Y:S01]  /*54d0*/  VIADD R2, R8, 0x48 ;  /* 0x0000004808027836 */ /* 0x000fe20000000000 */
[----:B------:R-:W-:Y:S01]  /*54e0*/  IABS R7, R7 ;  /* 0x0000000700077213 */ /* 0x000fe20000000000 */
[----:B0-----:R-:W-:Y:S01]  /*54f0*/  IMAD.MOV.U32 R3, RZ, RZ, R6 ;  /* 0x000000ffff037224 */ /* 0x001fe200078e0006 */
[----:B------:R-:W-:Y:S01]  /*5500*/  IABS R6, R9 ;  /* 0x0000000900067213 */ /* 0x000fe20000000000 */
[--C-:B------:R-:W-:Y:S01]  /*5510*/  @!P6 IMAD.IADD R22, R22, 0x1, -R0.reuse ;  /* 0x000000011616e824 */ /* 0x100fe200078e0a00 */
[----:B------:R-:W-:Y:S01]  /*5520*/  ISETP.GE.AND P6, PT, R2, RZ, PT ;  /* 0x000000ff0200720c */ /* 0x000fe20003fc6270 */
[----:B------:R-:W-:Y:S01]  /*5530*/  IMAD.HI.U32 R15, R5, R7, RZ ;  /* 0x00000007050f7227 */ /* 0x000fe200078e00ff */
[----:B------:R-:W-:Y:S01]  /*5540*/  IABS R2, R2 ;  /* 0x0000000200027213 */ /* 0x000fe20000000000 */
[----:B------:R0:W-:Y:S02]  /*5550*/  STL [R1+0x74], R4 ;  /* 0x0000740401007387 */ /* 0x0001e40000100800 */
[----:B------:R-:W-:-:S02]  /*5560*/  @!P0 IMAD.IADD R10, R10, 0x1, -R0 ;  /* 0x000000010a0a8824 */ /* 0x000fc400078e0a00 */
[----:B------:R-:W-:Y:S02]  /*5570*/  VIADD R14, R8, 0x46 ;  /* 0x00000046080e7836 */ /* 0x000fe40000000000 */
[----:B------:R-:W-:Y:S01]  /*5580*/  IMAD.MOV R15, RZ, RZ, -R15 ;  /* 0x000000ffff0f7224 */ /* 0x000fe200078e0a0f */
[----:B------:R-:W-:Y:S01]  /*5590*/  ISETP.GT.U32.AND P0, PT, R0, R10, PT ;  /* 0x0000000a0000720c */ /* 0x000fe20003f04070 */
[----:B------:R-:W-:Y:S01]  /*55a0*/  IMAD.HI.U32 R12, R5, R6, RZ ;  /* 0x00000006050c7227 */ /* 0x000fe200078e00ff */
[----:B------:R-:W-:-:S03]  /*55b0*/  IABS R11, R14 ;  /* 0x0000000e000b7213 */ /* 0x000fc60000000000 */
[----:B------:R-:W-:-:S04]  /*55c0*/  IMAD.HI.U32 R13, R5, R2, RZ ;  /* 0x00000002050d7227 */ /* 0x000fc800078e00ff */
[C---:B------:R-:W-:Y:S02]  /*55d0*/  IMAD R7, R0.reuse, R15, R7 ;  /* 0x0000000f00077224 */ /* 0x040fe400078e0207 */
[----:B0-----:R-:W-:Y:S02]  /*55e0*/  IMAD.MOV.U32 R4, RZ, RZ, R22 ;  /* 0x000000ffff047224 */ /* 0x001fe400078e0016 */
[----:B------:R-:W-:Y:S02]  /*55f0*/  IMAD.MOV R12, RZ, RZ, -R12 ;  /* 0x000000ffff0c7224 */ /* 0x000fe400078e0a0c */
[----:B------:R-:W-:Y:S01]  /*5600*/  @!P1 IMAD.MOV R3, RZ, RZ, -R3 ;  /* 0x000000ffff039224 */ /* 0x000fe200078e0a03 */
[----:B------:R-:W-:Y:S01]  /*5610*/  ISETP.GE.AND P1, PT, R9, RZ, PT ;  /* 0x000000ff0900720c */ /* 0x000fe20003f26270 */
[----:B------:R-:W-:Y:S02]  /*5620*/  IMAD.MOV R13, RZ, RZ, -R13 ;  /* 0x000000ffff0d7224 */ /* 0x000fe400078e0a0d */
[----:B------:R-:W-:Y:S01]  /*5630*/  @!P3 IMAD.MOV R4, RZ, RZ, -R4 ;  /* 0x000000ffff04b224 */ /* 0x000fe200078e0a04 */
[C---:B------:R-:W-:Y:S01]  /*5640*/  ISETP.GT.U32.AND P3, PT, R0.reuse, R7, PT ;  /* 0x000000070000720c */ /* 0x040fe20003f64070 */
[----:B------:R-:W-:Y:S01]  /*5650*/  IMAD R6, R0, R12, R6 ;  /* 0x0000000c00067224 */ /* 0x000fe200078e0206 */
[----:B------:R0:W-:Y:S01]  /*5660*/  STL [R1+0x1ac], R3 ;  /* 0x0001ac0301007387 */ /* 0x0001e20000100800 */
[----:B------:R-:W-:-:S03]  /*5670*/  IMAD.HI.U32 R12, R5, R11, RZ ;  /* 0x0000000b050c7227 */ /* 0x000fc600078e00ff */
[----:B------:R-:W-:Y:S01]  /*5680*/  STL [R1+0x1a8], R4 ;  /* 0x0001a80401007387 */ /* 0x000fe20000100800 */
[----:B------:R-:W-:Y:S02]  /*5690*/  IMAD R2, R0, R13, R2 ;  /* 0x0000000d00027224 */ /* 0x000fe400078e0202 */
[----:B------:R-:W-:Y:S02]  /*56a0*/  IMAD.MOV R12, RZ, RZ, -R12 ;  /* 0x000000ffff0c7224 */ /* 0x000fe400078e0a0c */
[----:B------:R-:W-:Y:S01]  /*56b0*/  @!P0 IMAD.IADD R10, R10, 0x1, -R0 ;  /* 0x000000010a0a8824 */ /* 0x000fe200078e0a00 */
[C---:B------:R-:W-:Y:S01]  /*56c0*/  ISETP.GT.U32.AND P0, PT, R0.reuse, R2, PT ;  /* 0x000000020000720c */ /* 0x040fe20003f04070 */
[----:B0-----:R-:W-:Y:S02]  /*56d0*/  IMAD.MOV.U32 R3, RZ, RZ, R24 ;  /* 0x000000ffff037224 */ /* 0x001fe400078e0018 */
[C---:B------:R-:W-:Y:S02]  /*56e0*/  IMAD R11, R0.reuse, R12, R11 ;  /* 0x0000000c000b7224 */ /* 0x040fe400078e020b */
[----:B------:R-:W-:Y:S01]  /*56f0*/  @!P4 IMAD.MOV R3, RZ, RZ, -R3 ;  /* 0x000000ffff03c224 */ /* 0x000fe200078e0a03 */
[C---:B------:R-:W-:Y:S01]  /*5700*/  ISETP.GT.U32.AND P4, PT, R0.reuse, R6, PT ;  /* 0x000000060000720c */ /* 0x040fe20003f84070 */
[----:B------:R-:W-:Y:S01]  /*5710*/  @!P3 IMAD.IADD R7, R7, 0x1, -R0 ;  /* 0x000000010707b824 */ /* 0x000fe200078e0a00 */
[----:B------:R-:W-:Y:S01]  /*5720*/  ISETP.GT.U32.AND P3, PT, R0, R11, PT ;  /* 0x0000000b0000720c */ /* 0x000fe20003f64070 */
[C---:B------:R-:W-:Y:S01]  /*5730*/  VIADD R9, R8.reuse, 0x44 ;  /* 0x0000004408097836 */ /* 0x040fe20000000000 */
[----:B------:R0:W-:Y:S01]  /*5740*/  STL [R1+0x1a4], R3 ;  /* 0x0001a40301007387 */ /* 0x0001e20000100800 */
[----:B------:R-:W-:-:S02]  /*5750*/  VIADD R21, R8, 0x42 ;  /* 0x0000004208157836 */ /* 0x000fc40000000000 */
[--C-:B------:R-:W-:Y:S01]  /*5760*/  @!P0 IMAD.IADD R2, R2, 0x1, -R0.reuse ;  /* 0x0000000102028824 */ /* 0x100fe200078e0a00 */
[----:B------:R-:W-:Y:S01]  /*5770*/  IABS R15, R9 ;  /* 0x00000009000f7213 */ /* 0x000fe20000000000 */
[C---:B------:R-:W-:Y:S01]  /*5780*/  VIADD R17, R8.reuse, 0x40 ;  /* 0x0000004008117836 */ /* 0x040fe20000000000 */
[----:B------:R-:W-:Y:S01]  /*5790*/  IABS R12, R21 ;  /* 0x00000015000c7213 */ /* 0x000fe20000000000 */
[----:B------:R-:W-:Y:S01]  /*57a0*/  VIADD R29, R8, 0x1a ;  /* 0x0000001a081d7836 */ /* 0x000fe20000000000 */
[----:B------:R-:W-:Y:S01]  /*57b0*/  ISETP.GT.U32.AND P0, PT, R0, R2, PT ;  /* 0x000000020000720c */ /* 0x000fe20003f04070 */
[----:B------:R-:W-:Y:S01]  /*57c0*/  @!P4 IMAD.IADD R6, R6, 0x1, -R0 ;  /* 0x000000010606c824 */ /* 0x000fe200078e0a00 */
[----:B------:R-:W-:Y:S01]  /*57d0*/  IABS R16, R17 ;  /* 0x0000001100107213 */ /* 0x000fe20000000000 */
[----:B0-----:R-:W-:Y:S01]  /*57e0*/  IMAD.MOV.U32 R3, RZ, RZ, R10 ;  /* 0x000000ffff037224 */ /* 0x001fe200078e000a */
[----:B------:R-:W-:Y:S01]  /*57f0*/  ISETP.GT.U32.AND P4, PT, R0, R7, PT ;  /* 0x000000070000720c */ /* 0x000fe20003f84070 */
[----:B------:R-:W-:-:S02]  /*5800*/  @!P3 IMAD.IADD R11, R11, 0x1, -R0 ;  /* 0x000000010b0bb824 */ /* 0x000fc400078e0a00 */
[----:B------:R-:W-:Y:S01]  /*5810*/  @!P2 IMAD.MOV R3, RZ, RZ, -R3 ;  /* 0x000000ffff03a224 */ /* 0x000fe200078e0a03 */
[C---:B------:R-:W-:Y:S01]  /*5820*/  ISETP.GT.U32.AND P2, PT, R0.reuse, R6, PT ;  /* 0x000000060000720c */ /* 0x040fe20003f44070 */
[C---:B------:R-:W-:Y:S01]  /*5830*/  IMAD.HI.U32 R13, R5.reuse, R15, RZ ;  /* 0x0000000f050d7227 */ /* 0x040fe200078e00ff */
[----:B------:R-:W-:Y:S02]  /*5840*/  ISETP.GT.U32.AND P3, PT, R0, R11, PT ;  /* 0x0000000b0000720c */ /* 0x000fe40003f64070 */
[----:B------:R0:W-:Y:S01]  /*5850*/  STL [R1+0x1a0], R3 ;  /* 0x0001a00301007387 */ /* 0x0001e20000100800 */
[----:B------:R-:W-:-:S04]  /*5860*/  IMAD.HI.U32 R20, R5, R12, RZ ;  /* 0x0000000c05147227 */ /* 0x000fc800078e00ff */
[----:B------:R-:W-:Y:S02]  /*5870*/  IMAD.MOV R13, RZ, RZ, -R13 ;  /* 0x000000ffff0d7224 */ /* 0x000fe400078e0a0d */
[----:B------:R-:W-:Y:S02]  /*5880*/  IMAD.MOV R20, RZ, RZ, -R20 ;  /* 0x000000ffff147224 */ /* 0x000fe400078e0a14 */
[----:B------:R-:W-:-:S04]  /*5890*/  IMAD.HI.U32 R22, R5, R16, RZ ;  /* 0x0000001005167227 */ /* 0x000fc800078e00ff */
[C---:B------:R-:W-:Y:S02]  /*58a0*/  IMAD R15, R0.reuse, R13, R15 ;  /* 0x0000000d000f7224 */ /* 0x040fe400078e020f */
[----:B------:R-:W-:Y:S02]  /*58b0*/  IMAD R10, R0, R20, R12 ;  /* 0x00000014000a7224 */ /* 0x000fe400078e020c */
[----:B------:R-:W-:Y:S02]  /*58c0*/  IMAD.MOV R22, RZ, RZ, -R22 ;  /* 0x000000ffff167224 */ /* 0x000fe400078e0a16 */
[--C-:B------:R-:W-:Y:S01]  /*58d0*/  @!P0 IMAD.IADD R2, R2, 0x1, -R0.reuse ;  /* 0x0000000102028824 */ /* 0x100fe200078e0a00 */
[----:B------:R-:W-:Y:S01]  /*58e0*/  ISETP.GE.AND P0, PT, R14, RZ, PT ;  /* 0x000000ff0e00720c */ /* 0x000fe20003f06270 */
[--C-:B------:R-:W-:Y:S01]  /*58f0*/  @!P4 IMAD.IADD R7, R7, 0x1, -R0.reuse ;  /* 0x000000010707c824 */ /* 0x100fe200078e0a00 */
[----:B------:R-:W-:Y:S01]  /*5900*/  ISETP.GT.U32.AND P4, PT, R0, R15, PT ;  /* 0x0000000f0000720c */ /* 0x000fe20003f84070 */
[----:B------:R-:W-:Y:S01]  /*5910*/  @!P2 IMAD.IADD R6, R6, 0x1, -R0 ;  /* 0x000000010606a824 */ /* 0x000fe200078e0a00 */
[C---:B------:R-:W-:Y:S01]  /*5920*/  ISETP.GT.U32.AND P2, PT, R0.reuse, R10, PT ;  /* 0x0000000a0000720c */ /* 0x040fe20003f44070 */
[----:B------:R-:W-:-:S02]  /*5930*/  IMAD R14, R0, R22, R16 ;  /* 0x00000016000e7224 */ /* 0x000fc400078e0210 */
[----:B------:R-:W-:Y:S02]  /*5940*/  @!P3 IMAD.IADD R11, R11, 0x1, -R0 ;  /* 0x000000010b0bb824 */ /* 0x000fe400078e0a00 */
[----:B------:R-:W-:Y:S01]  /*5950*/  VIADD R12, R8, 0x3c ;  /* 0x0000003c080c7836 */ /* 0x000fe20000000000 */
[----:B------:R-:W-:Y:S01]  /*5960*/  ISETP.GT.U32.AND P3, PT, R0, R14, PT ;  /* 0x0000000e0000720c */ /* 0x000fe20003f64070 */
[----:B0-----:R-:W-:Y:S02]  /*5970*/  IMAD.MOV.U32 R3, RZ, RZ, R6 ;  /* 0x000000ffff037224 */ /* 0x001fe400078e0006 */
[----:B------:R-:W-:Y:S01]  /*5980*/  IMAD.MOV.U32 R4, RZ, RZ, R7 ;  /* 0x000000ffff047224 */ /* 0x000fe200078e0007 */
[----:B------:R-:W-:Y:S01]  /*5990*/  IABS R22, R12 ;  /* 0x0000000c00167213 */ /* 0x000fe20000000000 */
[--C-:B------:R-:W-:Y:S01]  /*59a0*/  @!P4 IMAD.IADD R15, R15, 0x1, -R0.reuse ;  /* 0x000000010f0fc824 */ /* 0x100fe200078e0a00 */
[----:B------:R-:W-:Y:S01]  /*59b0*/  ISETP.GE.AND P4, PT, R9, RZ, PT ;  /* 0x000000ff0900720c */ /* 0x000fe20003f86270 */
[----:B------:R-:W-:Y:S01]  /*59c0*/  @!P2 IMAD.IADD R10, R10, 0x1, -R0 ;  /* 0x000000010a0aa824 */ /* 0x000fe200078e0a00 */
[----:B------:R-:W-:Y:S01]  /*59d0*/  ISETP.GE.AND P2, PT, R21, RZ, PT ;  /* 0x000000ff1500720c */ /* 0x000fe20003f46270 */
[----:B------:R-:W-:-:S02]  /*59e0*/  @!P1 IMAD.MOV R3, RZ, RZ, -R3 ;  /* 0x000000ffff039224 */ /* 0x000fc400078e0a03 */
[----:B------:R-:W-:Y:S01]  /*59f0*/  @!P5 IMAD.MOV R4, RZ, RZ, -R4 ;  /* 0x000000ffff04d224 */ /* 0x000fe200078e0a04 */
[----:B------:R-:W-:Y:S01]  /*5a00*/  ISETP.GT.U32.AND P1, PT, R0, R10, PT ;  /* 0x0000000a0000720c */ /* 0x000fe20003f24070 */
[----:B------:R-:W-:Y:S01]  /*5a10*/  @!P3 IMAD.IADD R14, R14, 0x1, -R0 ;  /* 0x000000010e0eb824 */ /* 0x000fe200078e0a00 */
[C---:B------:R-:W-:Y:S01]  /*5a20*/  ISETP.GT.U32.AND P3, PT, R0.reuse, R15, PT ;  /* 0x0000000f0000720c */ /* 0x040fe20003f64070 */
[----:B------:R-:W-:Y:S01]  /*5a30*/  IMAD.HI.U32 R7, R5, R22, RZ ;  /* 0x0000001605077227 */ /* 0x000fe200078e00ff */
[----:B------:R-:W-:Y:S02]  /*5a40*/  STL [R1+0x190], R4 ;  /* 0x0001900401007387 */ /* 0x000fe40000100800 */
[----:B------:R-:W-:Y:S01]  /*5a50*/  ISETP.GT.U32.AND P5, PT, R0, R14, PT ;  /* 0x0000000e0000720c */ /* 0x000fe20003fa4070 */
[----:B------:R-:W-:Y:S01]  /*5a60*/  VIADD R13, R8, 0x3e ;  /* 0x0000003e080d7836 */ /* 0x000fe20000000000 */
[----:B------:R0:W-:Y:S01]  /*5a70*/  STL [R1+0x180], R3 ;  /* 0x0001800301007387 */ /* 0x0001e20000100800 */
[----:B------:R-:W-:-:S02]  /*5a80*/  IMAD.MOV R7, RZ, RZ, -R7 ;  /* 0x000000ffff077224 */ /* 0x000fc400078e0a07 */
[----:B------:R-:W-:Y:S01]  /*5a90*/  @!P6 IMAD.MOV R2, RZ, RZ, -R2 ;  /* 0x000000ffff02e224 */ /* 0x000fe200078e0a02 */
[----:B------:R-:W-:Y:S01]  /*5aa0*/  IABS R20, R13 ;  /* 0x0000000d00147213 */ /* 0x000fe20000000000 */
[----:B------:R-:W-:Y:S02]  /*5ab0*/  IMAD R22, R0, R7, R22 ;  /* 0x0000000700167224 */ /* 0x000fe400078e0216 */
[--C-:B------:R-:W-:Y:S01]  /*5ac0*/  @!P3 IMAD.IADD R15, R15, 0x1, -R0.reuse ;  /* 0x000000010f0fb824 */ /* 0x100fe200078e0a00 */
[----:B------:R1:W-:Y:S01]  /*5ad0*/  STL [R1+0x178], R2 ;  /* 0x0001780201007387 */ /* 0x0003e20000100800 */
[----:B------:R-:W-:Y:S01]  /*5ae0*/  @!P1 IMAD.IADD R10, R10, 0x1, -R0 ;  /* 0x000000010a0a9824 */ /* 0x000fe200078e0a00 */
[----:B------:R-:W-:Y:S01]  /*5af0*/  ISETP.GT.U32.AND P1, PT, R0, R22, PT ;  /* 0x000000160000720c */ /* 0x000fe20003f24070 */
[----:B0-----:R-:W-:Y:S01]  /*5b00*/  IMAD.MOV.U32 R3, RZ, RZ, R11 ;  /* 0x000000ffff037224 */ /* 0x001fe200078e000b */
[----:B------:R-:W-:Y:S01]  /*5b10*/  ISETP.GE.AND P3, PT, R13, RZ, PT ;  /* 0x000000ff0d00720c */ /* 0x000fe20003f66270 */
[----:B------:R-:W-:-:S04]  /*5b20*/  IMAD.HI.U32 R24, R5, R20, RZ ;  /* 0x0000001405187227 */ /* 0x000fc800078e00ff */
[----:B------:R-:W-:Y:S01]  /*5b30*/  @!P0 IMAD.MOV R3, RZ, RZ, -R3 ;  /* 0x000000ffff038224 */ /* 0x000fe200078e0a03 */
[----:B------:R-:W-:Y:S01]  /*5b40*/  ISETP.GE.AND P0, PT, R17, RZ, PT ;  /* 0x000000ff1100720c */ /* 0x000fe20003f06270 */
[----:B------:R-:W-:Y:S02]  /*5b50*/  IMAD.MOV R24, RZ, RZ, -R24 ;  /* 0x000000ffff187224 */ /* 0x000fe400078e0a18 */
[----:B------:R-:W-:Y:S01]  /*5b60*/  VIADD R16, R8, 0x3a ;  /* 0x0000003a08107836 */ /* 0x000fe20000000000 */
[----:B------:R0:W-:Y:S01]  /*5b70*/  STL [R1+0x170], R3 ;  /* 0x0001700301007387 */ /* 0x0001e20000100800 */
[----:B------:R-:W-:Y:S02]  /*5b80*/  IMAD R20, R0, R24, R20 ;  /* 0x0000001800147224 */ /* 0x000fe400078e0214 */
[--C-:B------:R-:W-:Y:S01]  /*5b90*/  @!P1 IMAD.IADD R22, R22, 0x1, -R0.reuse ;  /* 0x0000000116169824 */ /* 0x100fe200078e0a00 */
[----:B------:R-:W-:Y:S01]  /*5ba0*/  IABS R9, R16 ;  /* 0x0000001000097213 */ /* 0x000fe20000000000 */
[----:B------:R-:W-:Y:S01]  /*5bb0*/  @!P5 IMAD.IADD R14, R14, 0x1, -R0 ;  /* 0x000000010e0ed824 */ /* 0x000fe200078e0a00 */
[----:B------:R-:W-:Y:S01]  /*5bc0*/  ISETP.GT.U32.AND P6, PT, R0, R20, PT ;  /* 0x000000140000720c */ /* 0x000fe20003fc4070 */
[----:B------:R-:W-:Y:S01]  /*5bd0*/  VIADD R17, R8, 0x2e ;  /* 0x0000002e08117836 */ /* 0x000fe20000000000 */
[----:B------:R-:W-:Y:S01]  /*5be0*/  ISETP.GE.AND P5, PT, R12, RZ, PT ;  /* 0x000000ff0c00720c */ /* 0x000fe20003fa6270 */
[----:B-1----:R-:W-:-:S04]  /*5bf0*/  IMAD.HI.U32 R2, R5, R9, RZ ;  /* 0x0000000905027227 */ /* 0x002fc800078e00ff */
[----:B0-----:R-:W-:Y:S02]  /*5c00*/  IMAD.MOV.U32 R3, RZ, RZ, R15 ;  /* 0x000000ffff037224 */ /* 0x001fe400078e000f */
[----:B------:R-:W-:Y:S02]  /*5c10*/  IMAD.MOV R2, RZ, RZ, -R2 ;  /* 0x000000ffff027224 */ /* 0x000fe400078e0a02 */
[----:B------:R-:W-:Y:S01]  /*5c20*/  @!P4 IMAD.MOV R3, RZ, RZ, -R3 ;  /* 0x000000ffff03c224 */ /* 0x000fe200078e0a03 */
[----:B------:R-:W-:Y:S01]  /*5c30*/  ISETP.GE.AND P4, PT, R16, RZ, PT ;  /* 0x000000ff1000720c */ /* 0x000fe20003f86270 */
[----:B------:R-:W-:Y:S02]  /*5c40*/  IMAD R6, R0, R2, R9 ;  /* 0x0000000200067224 */ /* 0x000fe400078e0209 */
[----:B------:R-:W-:Y:S01]  /*5c50*/  @!P6 IMAD.IADD R20, R20, 0x1, -R0 ;  /* 0x000000011414e824 */ /* 0x000fe200078e0a00 */
[----:B------:R0:W-:Y:S01]  /*5c60*/  STL [R1+0x134], R3 ;  /* 0x0001340301007387 */ /* 0x0001e20000100800 */
[----:B------:R-:W-:-:S02]  /*5c70*/  VIADD R9, R8, 0x38 ;  /* 0x0000003808097836 */ /* 0x000fc40000000000 */
[----:B------:R-:W-:Y:S01]  /*5c80*/  VIADD R2, R8, 0x36 ;  /* 0x0000003608027836 */ /* 0x000fe20000000000 */
[----:B------:R-:W-:Y:S01]  /*5c90*/  ISETP.GT.U32.AND P6, PT, R0, R20, PT ;  /* 0x000000140000720c */ /* 0x000fe20003fc4070 */
[----:B------:R-:W-:Y:S01]  /*5ca0*/  IMAD.MOV.U32 R7, RZ, RZ, R14 ;  /* 0x000000ffff077224 */ /* 0x000fe200078e000e */
[----:B------:R-:W-:Y:S01]  /*5cb0*/  IABS R27, R9 ;  /* 0x00000009001b7213 */ /* 0x000fe20000000000 */
[----:B------:R-:W-:Y:S01]  /*5cc0*/  VIADD R16, R8, 0x30 ;  /* 0x0000003008107836 */ /* 0x000fe20000000000 */
[----:B------:R-:W-:Y:S01]  /*5cd0*/  IABS R15, R2 ;  /* 0x00000002000f7213 */ /* 0x000fe20000000000 */
[----:B------:R-:W-:Y:S01]  /*5ce0*/  @!P0 IMAD.MOV R7, RZ, RZ, -R7 ;  /* 0x000000ffff078224 */ /* 0x000fe200078e0a07 */
[----:B------:R-:W-:Y:S01]  /*5cf0*/  ISETP.GE.AND P1, PT, R9, RZ, PT ;  /* 0x000000ff0900720c */ /* 0x000fe20003f26270 */
[----:B0-----:R-:W-:Y:S01]  /*5d00*/  IMAD.MOV.U32 R3, RZ, RZ, R10 ;  /* 0x000000ffff037224 */ /* 0x001fe200078e000a */
[----:B------:R-:W-:Y:S01]  /*5d10*/  ISETP.GE.AND P0, PT, R2, RZ, PT ;  /* 0x000000ff0200720c */ /* 0x000fe20003f06270 */
[----:B------:R-:W-:Y:S01]  /*5d20*/  IMAD.HI.U32 R12, R5, R27, RZ ;  /* 0x0000001b050c7227 */ /* 0x000fe200078e00ff */
[----:B------:R-:W-:-:S03]  /*5d30*/  IABS R2, R16 ;  /* 0x0000001000027213 */ /* 0x000fc60000000000 */
[----:B------:R-:W-:Y:S01]  /*5d40*/  @!P2 IMAD.MOV R3, RZ, RZ, -R3 ;  /* 0x000000ffff03a224 */ /* 0x000fe200078e0a03 */
[----:B------:R-:W-:Y:S01]  /*5d50*/  ISETP.GT.U32.AND P2, PT, R0, R22, PT ;  /* 0x000000160000720c */ /* 0x000fe20003f44070 */
[----:B------:R-:W-:Y:S02]  /*5d60*/  IMAD.MOV R12, RZ, RZ, -R12 ;  /* 0x000000ffff0c7224 */ /* 0x000fe400078e0a0c */
[----:B------:R-:W-:Y:S01]  /*5d70*/  VIADD R10, R8, 0x34 ;  /* 0x00000034080a7836 */ /* 0x000fe20000000000 */
[----:B------:R0:W-:Y:S01]  /*5d80*/  STL [R1+0x114], R3 ;  /* 0x0001140301007387 */ /* 0x0001e20000100800 */
[--C-:B------:R-:W-:Y:S02]  /*5d90*/  @!P6 IMAD.IADD R20, R20, 0x1, -R0.reuse ;  /* 0x000000011414e824 */ /* 0x100fe400078e0a00 */
[----:B------:R-:W-:Y:S01]  /*5da0*/  IMAD R27, R0, R12, R27 ;  /* 0x0000000c001b7224 */ /* 0x000fe200078e021b */
[----:B------:R-:W-:Y:S01]  /*5db0*/  ISETP.GE.AND P6, PT, R10, RZ, PT ;  /* 0x000000ff0a00720c */ /* 0x000fe20003fc6270 */
[----:B------:R-:W-:Y:S01]  /*5dc0*/  IMAD.HI.U32 R11, R5, R15, RZ ;  /* 0x0000000f050b7227 */ /* 0x000fe200078e00ff */
[----:B------:R-:W-:Y:S01]  /*5dd0*/  IABS R14, R10 ;  /* 0x0000000a000e7213 */ /* 0x000fe20000000000 */
[----:B------:R-:W-:Y:S02]  /*5de0*/  STL [R1+0x698], R7 ;  /* 0x0006980701007387 */ /* 0x000fe40000100800 */
[----:B------:R-:W-:Y:S01]  /*5df0*/  @!P2 IMAD.IADD R22, R22, 0x1, -R0 ;  /* 0x000000011616a824 */ /* 0x000fe200078e0a00 */
[----:B------:R-:W-:Y:S01]  /*5e00*/  ISETP.GT.U32.AND P2, PT, R0, R6, PT ;  /* 0x000000060000720c */ /* 0x000fe20003f44070 */
[----:B------:R-:W-:-:S02]  /*5e10*/  VIADD R10, R8, 0x32 ;  /* 0x00000032080a7836 */ /* 0x000fc40000000000 */
[----:B------:R-:W-:Y:S02]  /*5e20*/  @!P3 IMAD.MOV R20, RZ, RZ, -R20 ;  /* 0x000000ffff14b224 */ /* 0x000fe400078e0a14 */
[----:B------:R-:W-:Y:S01]  /*5e30*/  IMAD.MOV R11, RZ, RZ, -R11 ;  /* 0x000000ffff0b7224 */ /* 0x000fe200078e0a0b */
[----:B------:R-:W-:Y:S01]  /*5e40*/  IABS R13, R10 ;  /* 0x0000000a000d7213 */ /* 0x000fe20000000000 */
[----:B0-----:R-:W-:Y:S01]  /*5e50*/  IMAD.MOV.U32 R3, RZ, RZ, R22 ;  /* 0x000000ffff037224 */ /* 0x001fe200078e0016 */
[----:B------:R-:W-:Y:S01]  /*5e60*/  STL [R1+0x69c], R20 ;  /* 0x00069c1401007387 */ /* 0x000fe20000100800 */
[----:B------:R-:W-:Y:S01]  /*5e70*/  IMAD R15, R0, R11, R15 ;  /* 0x0000000b000f7224 */ /* 0x000fe200078e020f */
[----:B------:R-:W-:Y:S01]  /*5e80*/  IABS R11, R17 ;  /* 0x00000011000b7213 */ /* 0x000fe20000000000 */
[----:B------:R-:W-:-:S04]  /*5e90*/  IMAD.HI.U32 R12, R5, R13, RZ ;  /* 0x0000000d050c7227 */ /* 0x000fc800078e00ff */
[----:B------:R-:W-:Y:S01]  /*5ea0*/  @!P2 IMAD.IADD R6, R6, 0x1, -R0 ;  /* 0x000000010606a824 */ /* 0x000fe200078e0a00 */
[C---:B------:R-:W-:Y:S01]  /*5eb0*/  ISETP.GT.U32.AND P2, PT, R0.reuse, R27, PT ;  /* 0x0000001b0000720c */ /* 0x040fe20003f44070 */
[----:B------:R-:W-:Y:S01]  /*5ec0*/  @!P5 IMAD.MOV R3, RZ, RZ, -R3 ;  /* 0x000000ffff03d224 */ /* 0x000fe200078e0a03 */
[C---:B------:R-:W-:Y:S01]  /*5ed0*/  ISETP.GT.U32.AND P5, PT, R0.reuse, R15, PT ;  /* 0x0000000f0000720c */ /* 0x040fe20003fa4070 */
[----:B------:R-:W-:Y:S01]  /*5ee0*/  IMAD.MOV R12, RZ, RZ, -R12 ;  /* 0x000000ffff0c7224 */ /* 0x000fe200078e0a0c */
[C---:B------:R-:W-:Y:S01]  /*5ef0*/  ISETP.GT.U32.AND P3, PT, R0.reuse, R6, PT ;  /* 0x000000060000720c */ /* 0x040fe20003f64070 */
[----:B------:R-:W-:Y:S01]  /*5f00*/  IMAD.HI.U32 R9, R5, R14, RZ ;  /* 0x0000000e05097227 */ /* 0x000fe200078e00ff */
[----:B------:R0:W-:Y:S03]  /*5f10*/  STL [R1+0x110], R3 ;  /* 0x0001100301007387 */ /* 0x0001e60000100800 */
[----:B------:R-:W-:-:S02]  /*5f20*/  IMAD R13, R0, R12, R13 ;  /* 0x0000000c000d7224 */ /* 0x000fc400078e020d */
[----:B------:R-:W-:Y:S02]  /*5f30*/  IMAD.MOV R9, RZ, RZ, -R9 ;  /* 0x000000ffff097224 */ /* 0x000fe400078e0a09 */
[----:B------:R-:W-:Y:S02]  /*5f40*/  @!P2 IMAD.IADD R27, R27, 0x1, -R0 ;  /* 0x000000011b1ba824 */ /* 0x000fe400078e0a00 */
[----:B------:R-:W-:Y:S02]  /*5f50*/  IMAD R14, R0, R9, R14 ;  /* 0x00000009000e7224 */ /* 0x000fe400078e020e */
[--C-:B------:R-:W-:Y:S01]  /*5f60*/  @!P3 IMAD.IADD R6, R6, 0x1, -R0.reuse ;  /* 0x000000010606b824 */ /* 0x100fe200078e0a00 */
[C---:B------:R-:W-:Y:S01]  /*5f70*/  ISETP.GT.U32.AND P2, PT, R0.reuse, R27, PT ;  /* 0x0000001b0000720c */ /* 0x040fe20003f44070 */
[----:B------:R-:W-:Y:S01]  /*5f80*/  @!P5 IMAD.IADD R15, R15, 0x1, -R0 ;  /* 0x000000010f0fd824 */ /* 0x000fe200078e0a00 */
[----:B------:R-:W-:Y:S01]  /*5f90*/  ISETP.GT.U32.AND P3, PT, R0, R14, PT ;  /* 0x0000000e0000720c */ /* 0x000fe20003f64070 */
[----:B0-----:R-:W-:-:S02]  /*5fa0*/  IMAD.MOV.U32 R3, RZ, RZ, R6 ;  /* 0x000000ffff037224 */ /* 0x001fc400078e0006 */
[----:B------:R-:W-:Y:S01]  /*5fb0*/  IMAD.HI.U32 R9, R5, R2, RZ ;  /* 0x0000000205097227 */ /* 0x000fe200078e00ff */
[----:B------:R-:W-:-:S03]  /*5fc0*/  ISETP.GT.U32.AND P5, PT, R0, R15, PT ;  /* 0x0000000f0000720c */ /* 0x000fc60003fa4070 */
[----:B------:R-:W-:Y:S01]  /*5fd0*/  @!P4 IMAD.MOV R3, RZ, RZ, -R3 ;  /* 0x000000ffff03c224 */ /* 0x000fe200078e0a03 */
[C---:B------:R-:W-:Y:S01]  /*5fe0*/  ISETP.GT.U32.AND P4, PT, R0.reuse, R13, PT ;  /* 0x0000000d0000720c */ /* 0x040fe20003f84070 */
[----:B------:R-:W-:Y:S02]  /*5ff0*/  IMAD.MOV R9, RZ, RZ, -R9 ;  /* 0x000000ffff097224 */ /* 0x000fe400078e0a09 */
[----:B------:R-:W-:Y:S01]  /*6000*/  @!P2 IMAD.IADD R27, R27, 0x1, -R0 ;  /* 0x000000011b1ba824 */ /* 0x000fe200078e0a00 */
[----:B------:R0:W-:Y:S01]  /*6010*/  STL [R1+0x10c], R3 ;  /* 0x00010c0301007387 */ /* 0x0001e20000100800 */
[----:B------:R-:W-:Y:S02]  /*6020*/  IMAD R2, R0, R9, R2 ;  /* 0x0000000900027224 */ /* 0x000fe400078e0202 */
[----:B------:R-:W-:Y:S02]  /*6030*/  VIADD R9, R8, 0x2c ;  /* 0x0000002c08097836 */ /* 0x000fe40000000000 */
[----:B------:R-:W-:Y:S01]  /*6040*/  IMAD.HI.U32 R22, R5, R11, RZ ;  /* 0x0000000b05167227 */ /* 0x000fe200078e00ff */
[----:B------:R-:W-:-:S02]  /*6050*/  ISETP.GT.U32.AND P2, PT, R0, R2, PT ;  /* 0x000000020000720c */ /* 0x000fc40003f44070 */
[----:B------:R-:W-:Y:S01]  /*6060*/  IABS R21, R9 ;  /* 0x0000000900157213 */ /* 0x000fe20000000000 */
[----:B------:R-:W-:Y:S01]  /*6070*/  @!P4 IMAD.IADD R13, R13, 0x1, -R0 ;  /* 0x000000010d0dc824 */ /* 0x000fe200078e0a00 */
[----:B------:R-:W-:Y:S01]  /*6080*/  ISETP.GE.AND P4, PT, R10, RZ, PT ;  /* 0x000000ff0a00720c */ /* 0x000fe20003f86270 */
[----:B0-----:R-:W-:Y:S02]  /*6090*/  IMAD.MOV.U32 R3, RZ, RZ, R27 ;  /* 0x000000ffff037224 */ /* 0x001fe400078e001b */
[----:B------:R-:W-:Y:S02]  /*60a0*/  VIADD R12, R8, 0x2a ;  /* 0x0000002a080c7836 */ /* 0x000fe40000000000 */
[----:B------:R-:W-:Y:S02]  /*60b0*/  IMAD.MOV R22, RZ, RZ, -R22 ;  /* 0x000000ffff167224 */ /* 0x000fe400078e0a16 */
[----:B------:R-:W-:Y:S01]  /*60c0*/  @!P1 IMAD.MOV R3, RZ, RZ, -R3 ;  /* 0x000000ffff039224 */ /* 0x000fe200078e0a03 */
[C---:B------:R-:W-:Y:S01]  /*60d0*/  ISETP.GT.U32.AND P1, PT, R0.reuse, R13, PT ;  /* 0x0000000d0000720c */ /* 0x040fe20003f24070 */
[C---:B------:R-:W-:Y:S01]  /*60e0*/  IMAD R11, R0.reuse, R22, R11 ;  /* 0x00000016000b7224 */ /* 0x040fe200078e020b */
[----:B------:R-:W-:Y:S01]  /*60f0*/  IABS R6, R12 ;  /* 0x0000000c00067213 */ /* 0x000fe20000000000 */
[----:B------:R-:W-:Y:S01]  /*6100*/  @!P5 IMAD.IADD R15, R15, 0x1, -R0 ;  /* 0x000000010f0fd824 */ /* 0x000fe200078e0a00 */
[----:B------:R0:W-:Y:S01]  /*6110*/  STL [R1+0x70], R3 ;  /* 0x0000700301007387 */ /* 0x0001e20000100800 */
[----:B------:R-:W-:Y:S01]  /*6120*/  IMAD.HI.U32 R22, R5, R21, RZ ;  /* 0x0000001505167227 */ /* 0x000fe200078e00ff */
[----:B------:R-:W-:-:S03]  /*6130*/  ISETP.GT.U32.AND P5, PT, R0, R11, PT ;  /* 0x0000000b0000720c */ /* 0x000fc60003fa4070 */
[----:B------:R-:W-:Y:S02]  /*6140*/  @!P3 IMAD.IADD R14, R14, 0x1, -R0 ;  /* 0x000000010e0eb824 */ /* 0x000fe400078e0a00 */
[----:B------:R-:W-:-:S03]  /*6150*/  IMAD.HI.U32 R24, R5, R6, RZ ;  /* 0x0000000605187227 */ /* 0x000fc600078e00ff */
[C---:B------:R-:W-:Y:S01]  /*6160*/  ISETP.GT.U32.AND P3, PT, R0.reuse, R14, PT ;  /* 0x0000000e0000720c */ /* 0x040fe20003f64070 */
[----:B0-----:R-:W-:Y:S02]  /*6170*/  IMAD.MOV.U32 R3, RZ, RZ, R15 ;  /* 0x000000ffff037224 */ /* 0x001fe400078e000f */
[----:B------:R-:W-:Y:S02]  /*6180*/  IMAD.MOV R22, RZ, RZ, -R22 ;  /* 0x000000ffff167224 */ /* 0x000fe400078e0a16 */
[----:B------:R-:W-:Y:S02]  /*6190*/  @!P0 IMAD.MOV R3, RZ, RZ, -R3 ;  /* 0x000000ffff038224 */ /* 0x000fe400078e0a03 */
[----:B------:R-:W-:Y:S02]  /*61a0*/  IMAD.MOV R24, RZ, RZ, -R24 ;  /* 0x000000ffff187224 */ /* 0x000fe400078e0a18 */
[----:B------:R-:W-:Y:S01]  /*61b0*/  IMAD R10, R0, R22, R21 ;  /* 0x00000016000a7224 */ /* 0x000fe200078e0215 */
[----:B------:R0:W-:Y:S01]  /*61c0*/  STL [R1+0x58], R3 ;  /* 0x0000580301007387 */ /* 0x0001e20000100800 */
[----:B------:R-:W-:-:S02]  /*61d0*/  @!P1 IMAD.IADD R13, R13, 0x1, -R0 ;  /* 0x000000010d0d9824 */ /* 0x000fc400078e0a00 */
[----:B------:R-:W-:Y:S01]  /*61e0*/  @!P2 IMAD.IADD R2, R2, 0x1, -R0 ;  /* 0x000000010202a824 */ /* 0x000fe200078e0a00 */
[C---:B------:R-:W-:Y:S01]  /*61f0*/  ISETP.GT.U32.AND P1, PT, R0.reuse, R10, PT ;  /* 0x0000000a0000720c */ /* 0x040fe20003f24070 */
[C---:B------:R-:W-:Y:S01]  /*6200*/  IMAD R6, R0.reuse, R24, R6 ;  /* 0x0000001800067224 */ /* 0x040fe200078e0206 */
[----:B------:R-:W-:Y:S01]  /*6210*/  ISETP.GE.AND P2, PT, R17, RZ, PT ;  /* 0x000000ff1100720c */ /* 0x000fe20003f46270 */
[--C-:B------:R-:W-:Y:S01]  /*6220*/  @!P5 IMAD.IADD R11, R11, 0x1, -R0.reuse ;  /* 0x000000010b0bd824 */ /* 0x100fe200078e0a00 */
[----:B------:R-:W-:Y:S01]  /*6230*/  ISETP.GT.U32.AND P5, PT, R0, R2, PT ;  /* 0x000000020000720c */ /* 0x000fe20003fa4070 */
[----:B------:R-:W-:Y:S01]  /*6240*/  @!P3 IMAD.IADD R14, R14, 0x1, -R0 ;  /* 0x000000010e0eb824 */ /* 0x000fe200078e0a00 */
[----:B------:R-:W-:Y:S01]  /*6250*/  ISETP.GE.AND P3, PT, R16, RZ, PT ;  /* 0x000000ff1000720c */ /* 0x000fe20003f66270 */
[----:B0-----:R-:W-:Y:S01]  /*6260*/  IMAD.MOV.U32 R3, RZ, RZ, R13 ;  /* 0x000000ffff037224 */ /* 0x001fe200078e000d */
[----:B------:R-:W-:Y:S01]  /*6270*/  ISETP.GT.U32.AND P0, PT, R0, R11, PT ;  /* 0x0000000b0000720c */ /* 0x000fe20003f04070 */
[----:B------:R-:W-:-:S02]  /*6280*/  VIADD R16, R8, 0x28 ;  /* 0x0000002808107836 */ /* 0x000fc40000000000 */
[----:B------:R-:W-:Y:S01]  /*6290*/  @!P4 IMAD.MOV R3, RZ, RZ, -R3 ;  /* 0x000000ffff03c224 */ /* 0x000fe200078e0a03 */
[----:B------:R-:W-:Y:S01]  /*62a0*/  ISETP.GT.U32.AND P4, PT, R0, R6, PT ;  /* 0x000000060000720c */ /* 0x000fe20003f84070 */
[----:B------:R-:W-:Y:S01]  /*62b0*/  IMAD.MOV.U32 R4, RZ, RZ, R14 ;  /* 0x000000ffff047224 */ /* 0x000fe200078e000e */
[----:B------:R-:W-:Y:S01]  /*62c0*/  IABS R14, R16 ;  /* 0x00000010000e7213 */ /* 0x000fe20000000000 */
[--C-:B------:R-:W-:Y:S02]  /*62d0*/  @!P1 IMAD.IADD R10, R10, 0x1, -R0.reuse ;  /* 0x000000010a0a9824 */ /* 0x100fe400078e0a00 */
[----:B------:R-:W-:Y:S01]  /*62e0*/  @!P5 IMAD.IADD R2, R2, 0x1, -R0 ;  /* 0x000000010202d824 */ /* 0x000fe200078e0a00 */
[----:B------:R-:W-:Y:S01]  /*62f0*/  ISETP.GE.AND P5, PT, R12, RZ, PT ;  /* 0x000000ff0c00720c */ /* 0x000fe20003fa6270 */
[----:B------:R-:W-:-:S04]  /*6300*/  IMAD.HI.U32 R12, R5, R14, RZ ;  /* 0x0000000e050c7227 */ /* 0x000fc800078e00ff */
[----:B------:R-:W-:Y:S02]  /*6310*/  IMAD.MOV R12, RZ, RZ, -R12 ;  /* 0x000000ffff0c7224 */ /* 0x000fe400078e0a0c */
[--C-:B------:R-:W-:Y:S01]  /*6320*/  @!P4 IMAD.IADD R6, R6, 0x1, -R0.reuse ;  /* 0x000000010606c824 */ /* 0x100fe200078e0a00 */
[----:B------:R-:W-:Y:S01]  /*6330*/  ISETP.GT.U32.AND P4, PT, R0, R10, PT ;  /* 0x0000000a0000720c */ /* 0x000fe20003f84070 */
[----:B------:R-:W-:Y:S01]  /*6340*/  @!P0 IMAD.IADD R11, R11, 0x1, -R0 ;  /* 0x000000010b0b8824 */ /* 0x000fe200078e0a00 */
[----:B------:R-:W-:Y:S01]  /*6350*/  ISETP.GE.AND P0, PT, R16, RZ, PT ;  /* 0x000000ff1000720c */ /* 0x000fe20003f06270 */
[----:B------:R-:W-:Y:S01]  /*6360*/  @!P6 IMAD.MOV R4, RZ, RZ, -R4 ;  /* 0x000000ffff04e224 */ /* 0x000fe200078e0a04 */
[----:B------:R-:W-:Y:S01]  /*6370*/  ISETP.GE.AND P6, PT, R9, RZ, PT ;  /* 0x000000ff0900720c */ /* 0x000fe20003fc6270 */
[----:B------:R-:W-:Y:S02]  /*6380*/  IMAD R16, R0, R12, R14 ;  /* 0x0000000c00107224 */ /* 0x000fe400078e020e */
[C---:B------:R-:W-:Y:S01]  /*6390*/  VIADD R15, R8.reuse, 0x26 ;  /* 0x00000026080f7836 */ /* 0x040fe20000000000 */
[----:B------:R-:W-:Y:S01]  /*63a0*/  STL [R1+0x54], R4 ;  /* 0x0000540401007387 */ /* 0x000fe20000100800 */
[----:B------:R-:W-:-:S02]  /*63b0*/  VIADD R23, R8, 0xe ;  /* 0x0000000e08177836 */ /* 0x000fc40000000000 */
[----:B------:R-:W-:Y:S01]  /*63c0*/  VIADD R25, R8, 0x10 ;  /* 0x0000001008197836 */ /* 0x000fe20000000000 */
[----:B------:R0:W-:Y:S01]  /*63d0*/  STL [R1+0x44], R3 ;  /* 0x0000440301007387 */ /* 0x0001e20000100800 */
[----:B------:R-:W-:Y:S01]  /*63e0*/  @!P4 IMAD.IADD R10, R10, 0x1, -R0 ;  /* 0x000000010a0ac824 */ /* 0x000fe200078e0a00 */
[----:B------:R-:W-:Y:S01]  /*63f0*/  ISETP.GT.U32.AND P4, PT, R0, R16, PT ;  /* 0x000000100000720c */ /* 0x000fe20003f84070 */
[C---:B------:R-:W-:Y:S01]  /*6400*/  VIADD R26, R8.reuse, 0x12 ;  /* 0x00000012081a7836 */ /* 0x040fe20000000000 */
[----:B------:R-:W-:Y:S01]  /*6410*/  IABS R9, R15 ;  /* 0x0000000f00097213 */ /* 0x000fe20000000000 */
[----:B------:R-:W-:Y:S01]  /*6420*/  IMAD.MOV.U32 R7, RZ, RZ, R10 ;  /* 0x000000ffff077224 */ /* 0x000fe200078e000a */
[----:B------:R-:W-:Y:S01]  /*6430*/  ISETP.GE.AND P1, PT, R15, RZ, PT ;  /* 0x000000ff0f00720c */ /* 0x000fe20003f26270 */
[----:B------:R-:W-:Y:S01]  /*6440*/  VIADD R15, R8, 0x24 ;  /* 0x00000024080f7836 */ /* 0x000fe20000000000 */
[----:B------:R-:W-:Y:S01]  /*6450*/  IABS R27, R25 ;  /* 0x00000019001b7213 */ /* 0x000fe20000000000 */
[----:B------:R-:W-:-:S04]  /*6460*/  IMAD.HI.U32 R13, R5, R9, RZ ;  /* 0x00000009050d7227 */ /* 0x000fc800078e00ff */
[----:B0-----:R-:W-:Y:S02]  /*6470*/  IMAD.MOV.U32 R3, RZ, RZ, R2 ;  /* 0x000000ffff037224 */ /* 0x001fe400078e0002 */
[----:B------:R-:W-:Y:S02]  /*6480*/  IMAD.MOV R13, RZ, RZ, -R13 ;  /* 0x000000ffff0d7224 */ /* 0x000fe400078e0a0d */
[----:B------:R-:W-:Y:S01]  /*6490*/  @!P3 IMAD.MOV R3, RZ, RZ, -R3 ;  /* 0x000000ffff03b224 */ /* 0x000fe200078e0a03 */
[----:B------:R-:W-:Y:S01]  /*64a0*/  ISETP.GT.U32.AND P3, PT, R0, R6, PT ;  /* 0x000000060000720c */ /* 0x000fe20003f64070 */
[----:B------:R-:W-:Y:S02]  /*64b0*/  IMAD.MOV.U32 R4, RZ, RZ, R11 ;  /* 0x000000ffff047224 */ /* 0x000fe400078e000b */
[----:B------:R-:W-:Y:S01]  /*64c0*/  @!P4 IMAD.IADD R16, R16, 0x1, -R0 ;  /* 0x000000011010c824 */ /* 0x000fe200078e0a00 */
[----:B------:R-:W-:Y:S01]  /*64d0*/  STL [R1+0x40], R3 ;  /* 0x0000400301007387 */ /* 0x000fe20000100800 */
[----:B------:R-:W-:-:S02]  /*64e0*/  IMAD R2, R0, R13, R9 ;  /* 0x0000000d00027224 */ /* 0x000fc400078e0209 */
[----:B------:R-:W-:Y:S01]  /*64f0*/  VIADD R9, R8, 0x22 ;  /* 0x0000002208097836 */ /* 0x000fe20000000000 */
[----:B------:R-:W-:Y:S01]  /*6500*/  ISETP.GT.U32.AND P4, PT, R0, R16, PT ;  /* 0x000000100000720c */ /* 0x000fe20003f84070 */
[----:B------:R-:W-:Y:S01]  /*6510*/  @!P2 IMAD.MOV R4, RZ, RZ, -R4 ;  /* 0x000000ffff04a224 */ /* 0x000fe200078e0a04 */
[----:B------:R-:W-:Y:S01]  /*6520*/  ISETP.GE.AND P2, PT, R15, RZ, PT ;  /* 0x000000ff0f00720c */ /* 0x000fe20003f46270 */
[----:B------:R-:W-:Y:S01]  /*6530*/  @!P6 IMAD.MOV R7, RZ, RZ, -R7 ;  /* 0x000000ffff07e224 */ /* 0x000fe200078e0a07 */
[----:B------:R-:W-:Y:S01]  /*6540*/  IABS R15, R15 ;  /* 0x0000000f000f7213 */ /* 0x000fe20000000000 */
[----:B------:R-:W-:Y:S01]  /*6550*/  @!P3 IMAD.IADD R6, R6, 0x1, -R0 ;  /* 0x000000010606b824 */ /* 0x000fe200078e0a00 */
[----:B------:R-:W-:Y:S01]  /*6560*/  ISETP.GE.AND P3, PT, R9, RZ, PT ;  /* 0x000000ff0900720c */ /* 0x000fe20003f66270 */
[----:B------:R0:W-:Y:S01]  /*6570*/  STL [R1+0x38], R4 ;  /* 0x0000380401007387 */ /* 0x0001e20000100800 */
[----:B------:R-:W-:Y:S01]  /*6580*/  IABS R9, R9 ;  /* 0x0000000900097213 */ /* 0x000fe20000000000 */
[----:B------:R-:W-:-:S02]  /*6590*/  IMAD.HI.U32 R10, R5, R15, RZ ;  /* 0x0000000f050a7227 */ /* 0x000fc400078e00ff */
[----:B------:R-:W-:Y:S02]  /*65a0*/  STL [R1+0x30], R7 ;  /* 0x0000300701007387 */ /* 0x000fe40000100800 */
[----:B------:R-:W-:Y:S02]  /*65b0*/  IMAD.MOV R10, RZ, RZ, -R10 ;  /* 0x000000ffff0a7224 */ /* 0x000fe400078e0a0a */
[----:B------:R-:W-:Y:S02]  /*65c0*/  @!P4 IMAD.IADD R16, R16, 0x1, -R0 ;  /* 0x000000011010c824 */ /* 0x000fe400078e0a00 */
[----:B0-----:R-:W-:Y:S02]  /*65d0*/  IMAD.MOV.U32 R4, RZ, RZ, R6 ;  /* 0x000000ffff047224 */ /* 0x001fe400078e0006 */
[----:B------:R-:W-:-:S04]  /*65e0*/  IMAD.HI.U32 R6, R5, R9, RZ ;  /* 0x0000000905067227 */ /* 0x000fc800078e00ff */
[----:B------:R-:W-:Y:S01]  /*65f0*/  @!P5 IMAD.MOV R4, RZ, RZ, -R4 ;  /* 0x000000ffff04d224 */ /* 0x000fe200078e0a04 */
[C---:B------:R-:W-:Y:S01]  /*6600*/  ISETP.GT.U32.AND P5, PT, R0.reuse, R2, PT ;  /* 0x000000020000720c */ /* 0x040fe20003fa4070 */
[----:B------:R-:W-:Y:S02]  /*6610*/  IMAD.MOV R6, RZ, RZ, -R6 ;  /* 0x000000ffff067224 */ /* 0x000fe400078e0a06 */
[C---:B------:R-:W-:Y:S01]  /*6620*/  IMAD R15, R0.reuse, R10, R15 ;  /* 0x0000000a000f7224 */ /* 0x040fe200078e020f */
[----:B------:R0:W-:Y:S01]  /*6630*/  STL [R1+0x24], R4 ;  /* 0x0000240401007387 */ /* 0x0001e20000100800 */
[----:B------:R-:W-:Y:S02]  /*6640*/  IMAD R9, R0, R6, R9 ;  /* 0x0000000600097224 */ /* 0x000fe400078e0209 */
[----:B------:R-:W-:Y:S01]  /*6650*/  VIADD R11, R8, 0x1e ;  /* 0x0000001e080b7836 */ /* 0x000fe20000000000 */
[----:B------:R-:W-:Y:S01]  /*6660*/  ISETP.GT.U32.AND P4, PT, R0, R15, PT ;  /* 0x0000000f0000720c */ /* 0x000fe20003f84070 */
[----:B------:R-:W-:-:S02]  /*6670*/  VIADD R3, R8, 0x1c ;  /* 0x0000001c08037836 */ /* 0x000fc40000000000 */
[----:B------:R-:W-:Y:S01]  /*6680*/  VIADD R13, R8, 0x20 ;  /* 0x00000020080d7836 */ /* 0x000fe20000000000 */
[----:B------:R-:W-:Y:S01]  /*6690*/  IABS R17, R11 ;  /* 0x0000000b00117213 */ /* 0x000fe20000000000 */
[----:B------:R-:W-:Y:S01]  /*66a0*/  @!P5 IMAD.IADD R2, R2, 0x1, -R0 ;  /* 0x000000010202d824 */ /* 0x000fe200078e0a00 */
[----:B------:R-:W-:Y:S01]  /*66b0*/  IABS R12, R3 ;  /* 0x00000003000c7213 */ /* 0x000fe20000000000 */
[----:B0-----:R-:W-:Y:S01]  /*66c0*/  IMAD.MOV.U32 R4, RZ, RZ, R16 ;  /* 0x000000ffff047224 */ /* 0x001fe200078e0010 */
[----:B------:R-:W-:Y:S01]  /*66d0*/  ISETP.GE.AND P6, PT, R13, RZ, PT ;  /* 0x000000ff0d00720c */ /* 0x000fe20003fc6270 */
[----:B------:R-:W-:Y:S01]  /*66e0*/  IMAD.HI.U32 R10, R5, R17, RZ ;  /* 0x00000011050a7227 */ /* 0x000fe200078e00ff */
[----:B------:R-:W-:Y:S02]  /*66f0*/  IABS R13, R13 ;  /* 0x0000000d000d7213 */ /* 0x000fe40000000000 */
[C---:B------:R-:W-:Y:S01]  /*6700*/  ISETP.GT.U32.AND P5, PT, R0.reuse, R2, PT ;  /* 0x000000020000720c */ /* 0x040fe20003fa4070 */
[----:B------:R-:W-:Y:S01]  /*6710*/  @!P0 IMAD.MOV R4, RZ, RZ, -R4 ;  /* 0x000000ffff048224 */ /* 0x000fe200078e0a04 */
[----:B------:R-:W-:Y:S01]  /*6720*/  ISETP.GT.U32.AND P0, PT, R0, R9, PT ;  /* 0x000000090000720c */ /* 0x000fe20003f04070 */
[----:B------:R-:W-:-:S02]  /*6730*/  @!P4 IMAD.IADD R15, R15, 0x1, -R0 ;  /* 0x000000010f0fc824 */ /* 0x000fc400078e0a00 */
[----:B------:R-:W-:Y:S01]  /*6740*/  IMAD.HI.U32 R6, R5, R12, RZ ;  /* 0x0000000c05067227 */ /* 0x000fe200078e00ff */
[----:B------:R0:W-:Y:S02]  /*6750*/  STL [R1+0x20], R4 ;  /* 0x0000200401007387 */ /* 0x0001e40000100800 */
[C---:B------:R-:W-:Y:S01]  /*6760*/  ISETP.GT.U32.AND P4, PT, R0.reuse, R15, PT ;  /* 0x0000000f0000720c */ /* 0x040fe20003f84070 */
[----:B------:R-:W-:Y:S02]  /*6770*/  IMAD.MOV R10, RZ, RZ, -R10 ;  /* 0x000000ffff0a7224 */ /* 0x000fe400078e0a0a */
[----:B------:R-:W-:Y:S02]  /*6780*/  IMAD.MOV R6, RZ, RZ, -R6 ;  /* 0x000000ffff067224 */ /* 0x000fe400078e0a06 */
[----:B------:R-:W-:Y:S02]  /*6790*/  IMAD R17, R0, R10, R17 ;  /* 0x0000000a00117224 */ /* 0x000fe400078e0211 */
[----:B------:R-:W-:-:S02]  /*67a0*/  @!P0 IMAD.IADD R9, R9, 0x1, -R0 ;  /* 0x0000000109098824 */ /* 0x000fc400078e0a00 */
[C---:B------:R-:W-:Y:S01]  /*67b0*/  IMAD R12, R0.reuse, R6, R12 ;  /* 0x00000006000c7224 */ /* 0x040fe200078e020c */
[----:B------:R-:W-:Y:S01]  /*67c0*/  IABS R6, R29 ;  /* 0x0000001d00067213 */ /* 0x000fe20000000000 */
[----:B------:R-:W-:Y:S01]  /*67d0*/  IMAD.HI.U32 R14, R5, R13, RZ ;  /* 0x0000000d050e7227 */ /* 0x000fe200078e00ff */
[----:B------:R-:W-:-:S03]  /*67e0*/  ISETP.GT.U32.AND P0, PT, R0, R9, PT ;  /* 0x000000090000720c */ /* 0x000fc60003f04070 */
[----:B------:R-:W-:Y:S01]  /*67f0*/  @!P4 IMAD.IADD R15, R15, 0x1, -R0 ;  /* 0x000000010f0fc824 */ /* 0x000fe200078e0a00 */
[----:B------:R-:W-:Y:S01]  /*6800*/  ISETP.GT.U32.AND P4, PT, R0, R17, PT ;  /* 0x000000110000720c */ /* 0x000fe20003f84070 */
[----:B------:R-:W-:Y:S02]  /*6810*/  IMAD.MOV R14, RZ, RZ, -R14 ;  /* 0x000000ffff0e7224 */ /* 0x000fe400078e0a0e */
[----:B0-----:R-:W-:Y:S02]  /*6820*/  VIADD R4, R8, 0x14 ;  /* 0x0000001408047836 */ /* 0x001fe40000000000 */
[----:B------:R-:W-:Y:S02]  /*6830*/  IMAD R13, R0, R14, R13 ;  /* 0x0000000e000d7224 */ /* 0x000fe400078e020d */
[----:B------:R-:W-:Y:S01]  /*6840*/  VIADD R14, R8, 0x18 ;  /* 0x00000018080e7836 */ /* 0x000fe20000000000 */
[----:B------:R-:W-:Y:S01]  /*6850*/  IABS R10, R4 ;  /* 0x00000004000a7213 */ /* 0x000fe20000000000 */
[--C-:B------:R-:W-:Y:S01]  /*6860*/  @!P0 IMAD.IADD R9, R9, 0x1, -R0.reuse ;  /* 0x0000000109098824 */ /* 0x100fe200078e0a00 */
[----:B------:R-:W-:Y:S01]  /*6870*/  ISETP.GT.U32.AND P0, PT, R0, R12, PT ;  /* 0x0000000c0000720c */ /* 0x000fe20003f04070 */
[----:B------:R-:W-:Y:S01]  /*6880*/  VIADD R7, R8, 0x16 ;  /* 0x0000001608077836 */ /* 0x000fe20000000000 */
[----:B------:R-:W-:Y:S01]  /*6890*/  IABS R22, R14 ;  /* 0x0000000e00167213 */ /* 0x000fe20000000000 */
[--C-:B------:R-:W-:Y:S01]  /*68a0*/  @!P4 IMAD.IADD R17, R17, 0x1, -R0.reuse ;  /* 0x000000011111c824 */ /* 0x100fe200078e0a00 */
[----:B------:R0:W-:Y:S01]  /*68b0*/  STL [R1+0x68], R14 ;  /* 0x0000680e01007387 */ /* 0x0001e20000100800 */
[----:B------:R-:W-:Y:S01]  /*68c0*/  ISETP.GE.AND P4, PT, R11, RZ, PT ;  /* 0x000000ff0b00720c */ /* 0x000fe20003f86270 */
[----:B------:R-:W-:Y:S01]  /*68d0*/  @!P5 IMAD.IADD R2, R2, 0x1, -R0 ;  /* 0x000000010202d824 */ /* 0x000fe200078e0a00 */
[----:B------:R-:W-:Y:S01]  /*68e0*/  ISETP.GT.U32.AND P5, PT, R0, R13, PT ;  /* 0x0000000d0000720c */ /* 0x000fe20003fa4070 */
[----:B------:R-:W-:Y:S01]  /*68f0*/  IMAD.HI.U32 R24, R5, R22, RZ ;  /* 0x0000001605187227 */ /* 0x000fe200078e00ff */
[----:B------:R-:W-:Y:S01]  /*6900*/  STL [R1+0x64], R7 ;  /* 0x0000640701007387 */ /* 0x000fe20000100800 */
[----:B------:R-:W-:-:S02]  /*6910*/  IABS R16, R7 ;  /* 0x0000000700107213 */ /* 0x000fc40000000000 */
[----:B------:R-:W-:Y:S01]  /*6920*/  IMAD.MOV R24, RZ, RZ, -R24 ;  /* 0x000000ffff187224 */ /* 0x000fe200078e0a18 */
[----:B------:R1:W-:Y:S01]  /*6930*/  STL [R1+0x60], R4 ;  /* 0x0000600401007387 */ /* 0x0003e20000100800 */
[----:B------:R-:W-:Y:S01]  /*6940*/  @!P0 IMAD.IADD R12, R12, 0x1, -R0 ;  /* 0x000000010c0c8824 */ /* 0x000fe200078e0a00 */
[C---:B------:R-:W-:Y:S01]  /*6950*/  ISETP.GT.U32.AND P0, PT, R0.reuse, R17, PT ;  /* 0x000000110000720c */ /* 0x040fe20003f04070 */
[----:B0-----:R-:W-:Y:S01]  /*6960*/  IMAD.HI.U32 R14, R5, R6, RZ ;  /* 0x00000006050e7227 */ /* 0x001fe200078e00ff */
[----:B------:R-:W-:Y:S03]  /*6970*/  STL [R1+0x6fc], R15 ;  /* 0x0006fc0f01007387 */ /* 0x000fe60000100800 */
[----:B------:R-:W-:Y:S01]  /*6980*/  IMAD.MOV R14, RZ, RZ, -R14 ;  /* 0x000000ffff0e7224 */ /* 0x000fe200078e0a0e */
[----:B------:R0:W-:Y:S01]  /*6990*/  STL [R1+0x700], R9 ;  /* 0x0007000901007387 */ /* 0x0001e20000100800 */
[----:B------:R-:W-:-:S02]  /*69a0*/  IMAD R11, R0, R24, R22 ;  /* 0x00000018000b7224 */ /* 0x000fc400078e0216 */
[----:B------:R-:W-:Y:S02]  /*69b0*/  IMAD R6, R0, R14, R6 ;  /* 0x0000000e00067224 */ /* 0x000fe400078e0206 */
[----:B------:R-:W-:-:S04]  /*69c0*/  IMAD.HI.U32 R14, R5, R10, RZ ;  /* 0x0000000a050e7227 */ /* 0x000fc800078e00ff */
[----:B------:R-:W-:Y:S01]  /*69d0*/  @!P0 IMAD.IADD R17, R17, 0x1, -R0 ;  /* 0x0000000111118824 */ /* 0x000fe200078e0a00 */
[----:B------:R-:W-:Y:S01]  /*69e0*/  ISETP.GT.U32.AND P0, PT, R0, R11, PT ;  /* 0x0000000b0000720c */ /* 0x000fe20003f04070 */
[----:B------:R-:W-:Y:S02]  /*69f0*/  IMAD.MOV R14, RZ, RZ, -R14 ;  /* 0x000000ffff0e7224 */ /* 0x000fe400078e0a0e */
[----:B------:R-:W-:-:S04]  /*6a00*/  IMAD.HI.U32 R24, R5, R27, RZ ;  /* 0x0000001b05187227 */ /* 0x000fc800078e00ff */
[----:B------:R-:W-:Y:S01]  /*6a10*/  IMAD R10, R0, R14, R10 ;  /* 0x0000000e000a7224 */ /* 0x000fe200078e020a */
[----:B------:R-:W-:Y:S01]  /*6a20*/  IABS R14, R23 ;  /* 0x00000017000e7213 */ /* 0x000fe20000000000 */
[----:B-1----:R-:W-:Y:S02]  /*6a30*/  VIADD R4, R8, 0x8 ;  /* 0x0000000808047836 */ /* 0x002fe40000000000 */
[----:B------:R-:W-:Y:S02]  /*6a40*/  IMAD.MOV R24, RZ, RZ, -R24 ;  /* 0x000000ffff187224 */ /* 0x000fe400078e0a18 */
[----:B------:R-:W-:-:S04]  /*6a50*/  IMAD.HI.U32 R22, R5, R14, RZ ;  /* 0x0000000e05167227 */ /* 0x000fc800078e00ff */
[----:B------:R-:W-:Y:S01]  /*6a60*/  @!P0 IMAD.IADD R11, R11, 0x1, -R0 ;  /* 0x000000010b0b8824 */ /* 0x000fe200078e0a00 */
[----:B------:R-:W-:Y:S01]  /*6a70*/  ISETP.GE.AND P0, PT, R3, RZ, PT ;  /* 0x000000ff0300720c */ /* 0x000fe20003f06270 */
[----:B------:R-:W-:Y:S02]  /*6a80*/  IMAD.MOV R22, RZ, RZ, -R22 ;  /* 0x000000ffff167224 */ /* 0x000fe400078e0a16 */
[----:B------:R-:W-:Y:S02]  /*6a90*/  VIADD R3, R8, 0x6 ;  /* 0x0000000608037836 */ /* 0x000fe40000000000 */
[C---:B------:R-:W-:Y:S01]  /*6aa0*/  IMAD R14, R0.reuse, R22, R14 ;  /* 0x00000016000e7224 */ /* 0x040fe200078e020e */
[----:B------:R-:W-:Y:S01]  /*6ab0*/  IABS R22, R4 ;  /* 0x0000000400167213 */ /* 0x000fe20000000000 */
[----:B------:R-:W-:Y:S01]  /*6ac0*/  IMAD R27, R0, R24, R27 ;  /* 0x00000018001b7224 */ /* 0x000fe200078e021b */
[----:B------:R-:W-:Y:S01]  /*6ad0*/  IABS R24, R3 ;  /* 0x0000000300187213 */ /* 0x000fe20000000000 */
[----:B------:R-:W-:-:S02]  /*6ae0*/  @!P1 IMAD.MOV R2, RZ, RZ, -R2 ;  /* 0x000000ffff029224 */ /* 0x000fc400078e0a02 */
[----:B0-----:R-:W-:-:S03]  /*6af0*/  IMAD.HI.U32 R9, R5, R22, RZ ;  /* 0x0000001605097227 */ /* 0x001fc600078e00ff */
[----:B------:R0:W-:Y:S01]  /*6b00*/  STL [R1+0x1c], R2 ;  /* 0x00001c0201007387 */ /* 0x0001e20000100800 */
[----:B------:R-:W-:-:S03]  /*6b10*/  IMAD.HI.U32 R15, R5, R24, RZ ;  /* 0x00000018050f7227 */ /* 0x000fc600078e00ff */
[----:B------:R1:W-:Y:S01]  /*6b20*/  STL [R1+0x6f8], R26 ;  /* 0x0006f81a01007387 */ /* 0x0003e20000100800 */
[----:B------:R-:W-:Y:S02]  /*6b30*/  IMAD.MOV R9, RZ, RZ, -R9 ;  /* 0x000000ffff097224 */ /* 0x000fe400078e0a09 */
[----:B------:R-:W-:Y:S02]  /*6b40*/  IMAD.MOV R15, RZ, RZ, -R15 ;  /* 0x000000ffff0f7224 */ /* 0x000fe400078e0a0f */
[C---:B------:R-:W-:Y:S01]  /*6b50*/  IMAD R22, R0.reuse, R9, R22 ;  /* 0x0000000900167224 */ /* 0x040fe200078e0216 */
[----:B0-----:R-:W-:Y:S01]  /*6b60*/  IABS R2, R26 ;  /* 0x0000001a00027213 */ /* 0x001fe20000000000 */
[----:B------:R-:W2:Y:S01]  /*6b70*/  LDL.LU R9, [R1+0x700] ;  /* 0x0007000001097983 */ /* 0x000ea20000300800 */
[----:B------:R-:W-:Y:S02]  /*6b80*/  IMAD R24, R0, R15, R24 ;  /* 0x0000000f00187224 */ /* 0x000fe400078e0218 */
[----:B------:R-:W-:Y:S01]  /*6b90*/  @!P5 IMAD.IADD R13, R13, 0x1, -R0 ;  /* 0x000000010d0dd824 */ /* 0x000fe200078e0a00 */
[----:B------:R-:W3:Y:S01]  /*6ba0*/  LDL.LU R15, [R1+0x6fc] ;  /* 0x0006fc00010f7983 */ /* 0x000ee20000300800 */
[----:B------:R-:W-:-:S03]  /*6bb0*/  IMAD.HI.U32 R21, R5, R16, RZ ;  /* 0x0000001005157227 */ /* 0x000fc600078e00ff */
[----:B------:R-:W-:Y:S01]  /*6bc0*/  ISETP.GT.U32.AND P5, PT, R0, R13, PT ;  /* 0x0000000d0000720c */ /* 0x000fe20003fa4070 */
[----:B------:R-:W-:Y:S02]  /*6bd0*/  IMAD.MOV R21, RZ, RZ, -R21 ;  /* 0x000000ffff157224 */ /* 0x000fe400078e0a15 */
[----:B------:R-:W-:Y:S02]  /*6be0*/  VIADD R19, R8, 0xc ;  /* 0x0000000c08137836 */ /* 0x000fe40000000000 */
[----:B------:R-:W-:Y:S02]  /*6bf0*/  IMAD R16, R0, R21, R16 ;  /* 0x0000001500107224 */ /* 0x000fe400078e0210 */
[----:B------:R-:W-:Y:S01]  /*6c00*/  IMAD.HI.U32 R21, R5, R2, RZ ;  /* 0x0000000205157227 */ /* 0x000fe200078e00ff */
[----:B------:R-:W-:-:S03]  /*6c10*/  IABS R28, R19 ;  /* 0x00000013001c7213 */ /* 0x000fc60000000000 */
[----:B------:R-:W-:Y:S02]  /*6c20*/  IMAD.MOV R21, RZ, RZ, -R21 ;  /* 0x000000ffff157224 */ /* 0x000fe400078e0a15 */
[----:B------:R-:W-:Y:S01]  /*6c30*/  @!P5 IMAD.IADD R13, R13, 0x1, -R0 ;  /* 0x000000010d0dd824 */ /* 0x000fe200078e0a00 */
[----:B------:R-:W-:Y:S01]  /*6c40*/  ISETP.GT.U32.AND P5, PT, R0, R6, PT ;  /* 0x000000060000720c */ /* 0x000fe20003fa4070 */
[----:B------:R-:W-:Y:S02]  /*6c50*/  VIADD R18, R8, 0xa ;  /* 0x0000000a08127836 */ /* 0x000fe40000000000 */
[----:B------:R-:W-:Y:S02]  /*6c60*/  IMAD R2, R0, R21, R2 ;  /* 0x0000001500027224 */ /* 0x000fe400078e0202 */
[C---:B------:R-:W-:Y:S02]  /*6c70*/  VIADD R20, R8.reuse, 0x4 ;  /* 0x0000000408147836 */ /* 0x040fe40000000000 */
[----:B------:R-:W-:Y:S01]  /*6c80*/  VIADD R7, R8, 0x2 ;  /* 0x0000000208077836 */ /* 0x000fe20000000000 */
[----:B------:R-:W-:Y:S01]  /*6c90*/  IABS R8, R18 ;  /* 0x0000001200087213 */ /* 0x000fe20000000000 */
[----:B------:R-:W-:-:S03]  /*6ca0*/  IMAD.HI.U32 R21, R5, R28, RZ ;  /* 0x0000001c05157227 */ /* 0x000fc600078e00ff */
[----:B-1----:R-:W-:Y:S01]  /*6cb0*/  IABS R26, R7 ;  /* 0x00000007001a7213 */ /* 0x002fe20000000000 */
[----:B------:R-:W-:Y:S01]  /*6cc0*/  @!P5 IMAD.IADD R6, R6, 0x1, -R0 ;  /* 0x000000010606d824 */ /* 0x000fe200078e0a00 */
[----:B------:R-:W-:Y:S01]  /*6cd0*/  ISETP.GT.U32.AND P5, PT, R0, R12, PT ;  /* 0x0000000c0000720c */ /* 0x000fe20003fa4070 */
[----:B------:R-:W-:-:S03]  /*6ce0*/  IMAD.MOV R21, RZ, RZ, -R21 ;  /* 0x000000ffff157224 */ /* 0x000fc600078e0a15 */
[C---:B------:R-:W-:Y:S01]  /*6cf0*/  ISETP.GT.U32.AND P1, PT, R0.reuse, R6, PT ;  /* 0x000000060000720c */ /* 0x040fe20003f24070 */
[----:B------:R-:W-:Y:S01]  /*6d00*/  IMAD R28, R0, R21, R28 ;  /* 0x00000015001c7224 */ /* 0x000fe200078e021c */
[----:B------:R-:W-:Y:S01]  /*6d10*/  IABS R21, R20 ;  /* 0x0000001400157213 */ /* 0x000fe20000000000 */
[----:B------:R-:W-:Y:S02]  /*6d20*/  @!P6 IMAD.MOV R13, RZ, RZ, -R13 ;  /* 0x000000ffff0de224 */ /* 0x000fe400078e0a0d */
[----:B------:R-:W-:-:S04]  /*6d30*/  @!P4 IMAD.MOV R17, RZ, RZ, -R17 ;  /* 0x000000ffff11c224 */ /* 0x000fc800078e0a11 */
[----:B------:R-:W-:Y:S01]  /*6d40*/  @!P5 IMAD.IADD R12, R12, 0x1, -R0 ;  /* 0x000000010c0cd824 */ /* 0x000fe200078e0a00 */
[----:B------:R-:W-:-:S03]  /*6d50*/  ISETP.GT.U32.AND P5, PT, R0, R16, PT ;  /* 0x000000100000720c */ /* 0x000fc60003fa4070 */
[----:B------:R-:W-:Y:S01]  /*6d60*/  @!P1 IMAD.IADD R6, R6, 0x1, -R0 ;  /* 0x0000000106069824 */ /* 0x000fe200078e0a00 */
[----:B------:R-:W-:Y:S01]  /*6d70*/  ISETP.GT.U32.AND P1, PT, R0, R10, PT ;  /* 0x0000000a0000720c */ /* 0x000fe20003f24070 */
[----:B------:R-:W-:-:S08]  /*6d80*/  @!P0 IMAD.MOV R12, RZ, RZ, -R12 ;  /* 0x000000ffff0c8224 */ /* 0x000fd000078e0a0c */
[----:B------:R-:W-:Y:S01]  /*6d90*/  @!P5 IMAD.IADD R16, R16, 0x1, -R0 ;  /* 0x000000011010d824 */ /* 0x000fe200078e0a00 */
[----:B------:R-:W-:-:S03]  /*6da0*/  ISETP.GT.U32.AND P5, PT, R0, R2, PT ;  /* 0x000000020000720c */ /* 0x000fc60003fa4070 */
[----:B------:R-:W-:Y:S01]  /*6db0*/  @!P1 IMAD.IADD R10, R10, 0x1, -R0 ;  /* 0x000000010a0a9824 */ /* 0x000fe200078e0a00 */
[----:B------:R-:W-:Y:S01]  /*6dc0*/  ISETP.GE.AND P1, PT, R29, RZ, PT ;  /* 0x000000ff1d00720c */ /* 0x000fe20003f26270 */
[----:B------:R-:W-:-:S04]  /*6dd0*/  IMAD.HI.U32 R29, R5, R8, RZ ;  /* 0x00000008051d7227 */ /* 0x000fc800078e00ff */
[----:B------:R-:W-:-:S04]  /*6de0*/  IMAD.MOV R29, RZ, RZ, -R29 ;  /* 0x000000ffff1d7224 */ /* 0x000fc800078e0a1d */
[----:B------:R-:W-:Y:S02]  /*6df0*/  IMAD R8, R0, R29, R8 ;  /* 0x0000001d00087224 */ /* 0x000fe400078e0208 */
[----:B------:R-:W-:-:S04]  /*6e00*/  IMAD.HI.U32 R29, R5, R21, RZ ;  /* 0x00000015051d7227 */ /* 0x000fc800078e00ff */
[----:B------:R-:W-:Y:S02]  /*6e10*/  IMAD.MOV R29, RZ, RZ, -R29 ;  /* 0x000000ffff1d7224 */ /* 0x000fe400078e0a1d */
[----:B------:R-:W-:-:S04]  /*6e20*/  IMAD.HI.U32 R5, R5, R26, RZ ;  /* 0x0000001a05057227 */ /* 0x000fc800078e00ff */
[----:B------:R-:W-:Y:S02]  /*6e30*/  IMAD R21, R0, R29, R21 ;  /* 0x0000001d00157224 */ /* 0x000fe400078e0215 */
[----:B------:R-:W4:Y:S01]  /*6e40*/  LDL.LU R29, [R1+0x60] ;  /* 0x00006000011d7983 */ /* 0x000f220000300800 */
[----:B------:R-:W-:Y:S02]  /*6e50*/  IMAD.MOV R5, RZ, RZ, -R5 ;  /* 0x000000ffff057224 */ /* 0x000fe400078e0a05 */
[----:B------:R-:W-:Y:S01]  /*6e60*/  @!P5 IMAD.IADD R2, R2, 0x1, -R0 ;  /* 0x000000010202d824 */ /* 0x000fe200078e0a00 */
[C---:B------:R-:W-:Y:S01]  /*6e70*/  ISETP.GT.U32.AND P5, PT, R0.reuse, R27, PT ;  /* 0x0000001b0000720c */ /* 0x040fe20003fa4070 */
[----:B------:R-:W-:-:S12]  /*6e80*/  IMAD R5, R0, R5, R26 ;  /* 0x0000000500057224 */ /* 0x000fd800078e021a */
[----:B------:R-:W-:Y:S01]  /*6e90*/  @!P5 IMAD.IADD R27, R27, 0x1, -R0 ;  /* 0x000000011b1bd824 */ /* 0x000fe200078e0a00 */
[----:B------:R-:W-:Y:S01]  /*6ea0*/  ISETP.GT.U32.AND P5, PT, R0, R14, PT ;  /* 0x0000000e0000720c */ /* 0x000fe20003fa4070 */
[----:B--2---:R-:W-:Y:S02]  /*6eb0*/  @!P3 IMAD.MOV R9, RZ, RZ, -R9 ;  /* 0x000000ffff09b224 */ /* 0x004fe400078e0a09 */
[----:B---3--:R-:W-:-:S05]  /*6ec0*/  @!P2 IMAD.MOV R15, RZ, RZ, -R15 ;  /* 0x000000ffff0fa224 */ /* 0x008fca00078e0a0f */
[----:B------:R0:W-:Y:S04]  /*6ed0*/  STL [R1+0x66c], R15 ;  /* 0x00066c0f01007387 */ /* 0x0001e80000100800 */
[----:B0-----:R-:W2:Y:S04]  /*6ee0*/  LDL.LU R15, [R1+0x64] ;  /* 0x00006400010f7983 */ /* 0x001ea80000300800 */
[----:B------:R0:W-:Y:S04]  /*6ef0*/  STL [R1+0x670], R9 ;  /* 0x0006700901007387 */ /* 0x0001e80000100800 */
[----:B0-----:R-:W3:Y:S04]  /*6f00*/  LDL.LU R9, [R1+0x68] ;  /* 0x0000680001097983 */ /* 0x001ee80000300800 */
[----:B------:R-:W-:Y:S04]  /*6f10*/  STL [R1+0x674], R13 ;  /* 0x0006740d01007387 */ /* 0x000fe80000100800 */
[----:B------:R-:W-:Y:S04]  /*6f20*/  STL [R1+0x678], R17 ;  /* 0x0006781101007387 */ /* 0x000fe80000100800 */
[----:B------:R-:W-:Y:S04]  /*6f30*/  STL [R1+0x67c], R12 ;  /* 0x00067c0c01007387 */ /* 0x000fe80000100800 */
[----:B------:R-:W3:Y:S01]  /*6f40*/  LDL.LU R26, [R1+0x6f8] ;  /* 0x0006f800011a7983 */ /* 0x000ee20000300800 */
[----:B------:R-:W-:Y:S01]  /*6f50*/  ISETP.GT.U32.AND P2, PT, R0, R11, PT ;  /* 0x0000000b0000720c */ /* 0x000fe20003f44070 */
[----:B------:R-:W-:Y:S01]  /*6f60*/  @!P5 IMAD.IADD R14, R14, 0x1, -R0 ;  /* 0x000000010e0ed824 */ /* 0x000fe200078e0a00 */
[----:B------:R-:W-:-:S02]  /*6f70*/  ISETP.GT.U32.AND P3, PT, R0, R16, PT ;  /* 0x000000100000720c */ /* 0x000fc40003f64070 */
[C---:B------:R-:W-:Y:S02]  /*6f80*/  ISETP.GT.U32.AND P5, PT, R0.reuse, R10, PT ;  /* 0x0000000a0000720c */ /* 0x040fe40003fa4070 */
[C---:B------:R-:W-:Y:S01]  /*6f90*/  ISETP.GT.U32.AND P4, PT, R0.reuse, R2, PT ;  /* 0x000000020000720c */ /* 0x040fe20003f84070 */
[----:B------:R-:W-:Y:S01]  /*6fa0*/  @!P1 IMAD.MOV R6, RZ, RZ, -R6 ;  /* 0x000000ffff069224 */ /* 0x000fe200078e0a06 */
[C---:B------:R-:W-:Y:S02]  /*6fb0*/  ISETP.GT.U32.AND P0, PT, R0.reuse, R14, PT ;  /* 0x0000000e0000720c */ /* 0x040fe40003f04070 */
[----:B------:R-:W-:-:S03]  /*6fc0*/  ISETP.GT.U32.AND P1, PT, R0, R28, PT ;  /* 0x0000001c0000720c */ /* 0x000fc60003f24070 */
[--C-:B------:R-:W-:Y:S01]  /*6fd0*/  @!P2 IMAD.IADD R11, R11, 0x1, -R0.reuse ;  /* 0x000000010b0ba824 */ /* 0x100fe200078e0a00 */
[----:B------:R-:W-:Y:S01]  /*6fe0*/  ISETP.GT.U32.AND P2, PT, R0, R8, PT ;  /* 0x000000080000720c */ /* 0x000fe20003f44070 */
[--C-:B------:R-:W-:Y:S01]  /*6ff0*/  @!P3 IMAD.IADD R16, R16, 0x1, -R0.reuse ;  /* 0x000000011010b824 */ /* 0x100fe200078e0a00 */
[----:B------:R-:W-:Y:S01]  /*7000*/  ISETP.GT.U32.AND P3, PT, R0, R22, PT ;  /* 0x000000160000720c */ /* 0x000fe20003f64070 */
[--C-:B------:R-:W-:Y:S01]  /*7010*/  @!P5 IMAD.IADD R10, R10, 0x1, -R0.reuse ;  /* 0x000000010a0ad824 */ /* 0x100fe200078e0a00 */
[----:B------:R-:W-:Y:S01]  /*7020*/  ISETP.GT.U32.AND P5, PT, R0, R24, PT ;  /* 0x000000180000720c */ /* 0x000fe20003fa4070 */
[--C-:B------:R-:W-:Y:S01]  /*7030*/  @!P4 IMAD.IADD R2, R2, 0x1, -R0.reuse ;  /* 0x000000010202c824 */ /* 0x100fe200078e0a00 */
[----:B------:R-:W-:Y:S01]  /*7040*/  ISETP.GT.U32.AND P4, PT, R0, R21, PT ;  /* 0x000000150000720c */ /* 0x000fe20003f84070 */
[--C-:B------:R-:W-:Y:S02]  /*7050*/  @!P0 IMAD.IADD R14, R14, 0x1, -R0.reuse ;  /* 0x000000010e0e8824 */ /* 0x100fe400078e0a00 */
[----:B------:R-:W-:Y:S01]  /*7060*/  @!P1 IMAD.IADD R28, R28, 0x1, -R0 ;  /* 0x000000011c1c9824 */ /* 0x000fe200078e0a00 */
[----:B------:R-:W-:-:S03]  /*7070*/  ISETP.GT.U32.AND P6, PT, R0, R27, PT ;  /* 0x0000001b0000720c */ /* 0x000fc60003fc4070 */
[--C-:B------:R-:W-:Y:S02]  /*7080*/  @!P2 IMAD.IADD R8, R8, 0x1, -R0.reuse ;  /* 0x000000010808a824 */ /* 0x100fe400078e0a00 */
[--C-:B------:R-:W-:Y:S02]  /*7090*/  @!P3 IMAD.IADD R22, R22, 0x1, -R0.reuse ;  /* 0x000000011616b824 */ /* 0x100fe400078e0a00 */
[--C-:B------:R-:W-:Y:S01]  /*70a0*/  @!P5 IMAD.IADD R24, R24, 0x1, -R0.reuse ;  /* 0x000000011818d824 */ /* 0x100fe200078e0a00 */
[----:B------:R-:W-:Y:S01]  /*70b0*/  ISETP.GE.AND P5, PT, R25, RZ, PT ;  /* 0x000000ff1900720c */ /* 0x000fe20003fa6270 */
[--C-:B------:R-:W-:Y:S01]  /*70c0*/  @!P4 IMAD.IADD R21, R21, 0x1, -R0.reuse ;  /* 0x000000011515c824 */ /* 0x100fe200078e0a00 */
[----:B------:R-:W-:Y:S02]  /*70d0*/  ISETP.GE.AND P4, PT, R23, RZ, PT ;  /* 0x000000ff1700720c */ /* 0x000fe40003f86270 */
[----:B----4-:R-:W-:Y:S01]  /*70e0*/  ISETP.GE.AND P2, PT, R29, RZ, PT ;  /* 0x000000ff1d00720c */ /* 0x010fe20003f46270 */
[----:B------:R-:W-:Y:S01]  /*70f0*/  @!P6 IMAD.IADD R27, R27, 0x1, -R0 ;  /* 0x000000011b1be824 */ /* 0x000fe200078e0a00 */
[----:B------:R0:W-:Y:S07]  /*7100*/  STL [R1+0x680], R6 ;  /* 0x0006800601007387 */ /* 0x0001ee0000100800 */
[----:B------:R-:W-:-:S04]  /*7110*/  @!P5 IMAD.MOV R27, RZ, RZ, -R27 ;  /* 0x000000ffff1bd224 */ /* 0x000fc800078e0a1b */
[----:B------:R-:W-:Y:S01]  /*7120*/  @!P2 IMAD.MOV R10, RZ, RZ, -R10 ;  /* 0x000000ffff0aa224 */ /* 0x000fe200078e0a0a */
[----:B------:R-:W-:Y:S01]  /*7130*/  ISETP.GT.U32.AND P2, PT, R0, R22, PT ;  /* 0x000000160000720c */ /* 0x000fe20003f44070 */
[----:B------:R-:W-:Y:S01]  /*7140*/  @!P4 IMAD.MOV R14, RZ, RZ, -R14 ;  /* 0x000000ffff0ec224 */ /* 0x000fe200078e0a0e */
[----:B------:R-:W-:-:S11]  /*7150*/  ISETP.GE.AND P4, PT, R19, RZ, PT ;  /* 0x000000ff1300720c */ /* 0x000fd60003f86270 */
[----:B------:R-:W-:Y:S01]  /*7160*/  @!P2 IMAD.IADD R22, R22, 0x1, -R0 ;  /* 0x000000011616a824 */ /* 0x000fe200078e0a00 */
[----:B------:R-:W-:Y:S02]  /*7170*/  ISETP.GE.AND P2, PT, R3, RZ, PT ;  /* 0x000000ff0300720c */ /* 0x000fe40003f46270 */
[----:B--2---:R-:W-:Y:S02]  /*7180*/  ISETP.GE.AND P1, PT, R15, RZ, PT ;  /* 0x000000ff0f00720c */ /* 0x004fe40003f26270 */
[----:B---3--:R-:W-:-:S11]  /*7190*/  ISETP.GE.AND P0, PT, R9, RZ, PT ;  /* 0x000000ff0900720c */ /* 0x008fd60003f06270 */
[----:B------:R-:W-:Y:S01]  /*71a0*/  @!P1 IMAD.MOV R16, RZ, RZ, -R16 ;  /* 0x000000ffff109224 */ /* 0x000fe200078e0a10 */
[----:B------:R-:W-:Y:S02]  /*71b0*/  ISETP.GT.U32.AND P1, PT, R0, R8, PT ;  /* 0x000000080000720c */ /* 0x000fe40003f24070 */
[----:B------:R-:W-:Y:S01]  /*71c0*/  ISETP.GE.AND P3, PT, R26, RZ, PT ;  /* 0x000000ff1a00720c */ /* 0x000fe20003f66270 */
[----:B------:R-:W-:Y:S01]  /*71d0*/  @!P0 IMAD.MOV R11, RZ, RZ, -R11 ;  /* 0x000000ffff0b8224 */ /* 0x000fe200078e0a0b */
[----:B------:R-:W-:Y:S01]  /*71e0*/  ISETP.GT.U32.AND P0, PT, R0, R28, PT ;  /* 0x0000001c0000720c */ /* 0x000fe20003f04070 */
[----:B------:R-:W2:Y:S04]  /*71f0*/  LDL.LU R26, [R1+0x6f4] ;  /* 0x0006f400011a7983 */ /* 0x000ea80000300800 */
[----:B------:R-:W3:Y:S04]  /*7200*/  LDL.LU R25, [R1+0x6f0] ;  /* 0x0006f00001197983 */ /* 0x000ee80000300800 */
[----:B------:R-:W4:Y:S02]  /*7210*/  LDL.LU R23, [R1+0x6ec] ;  /* 0x0006ec0001177983 */ /* 0x000f240000300800 */
[----:B------:R-:W-:-:S02]  /*7220*/  @!P3 IMAD.MOV R2, RZ, RZ, -R2 ;  /* 0x000000ffff02b224 */ /* 0x000fc400078e0a02 */
[----:B------:R-:W-:Y:S04]  /*7230*/  STL [R1+0x684], R11 ;  /* 0x0006840b01007387 */ /* 0x000fe80000100800 */
[----:B------:R-:W-:Y:S01]  /*7240*/  STL [R1+0x688], R16 ;  /* 0x0006881001007387 */ /* 0x000fe20000100800 */
[----:B------:R-:W-:-:S03]  /*7250*/  @!P0 IMAD.IADD R28, R28, 0x1, -R0 ;  /* 0x000000011c1c8824 */ /* 0x000fc600078e0a00 */
[----:B------:R-:W-:Y:S01]  /*7260*/  STL [R1+0x68c], R10 ;  /* 0x00068c0a01007387 */ /* 0x000fe20000100800 */
[----:B------:R-:W-:-:S03]  /*7270*/  ISETP.GE.AND P0, PT, R18, RZ, PT ;  /* 0x000000ff1200720c */ /* 0x000fc60003f06270 */
[----:B------:R1:W-:Y:S01]  /*7280*/  STL [R1+0x690], R2 ;  /* 0x0006900201007387 */ /* 0x0003e20000100800 */
[----:B------:R-:W-:-:S03]  /*7290*/  @!P1 IMAD.IADD R8, R8, 0x1, -R0 ;  /* 0x0000000108089824 */ /* 0x000fc600078e0a00 */
[----:B------:R-:W-:Y:S01]  /*72a0*/  STL [R1+0x694], R27 ;  /* 0x0006941b01007387 */ /* 0x000fe20000100800 */
[----:B------:R-:W-:-:S03]  /*72b0*/  ISETP.GE.AND P1, PT, R4, RZ, PT ;  /* 0x000000ff0400720c */ /* 0x000fc60003f26270 */
[----:B------:R-:W-:Y:S04]  /*72c0*/  STL [R1+0x6a0], R14 ;  /* 0x0006a00e01007387 */ /* 0x000fe80000100800 */
[----:B------:R-:W2:Y:S04]  /*72d0*/  LDL.LU R19, [R1+0x6e8] ;  /* 0x0006e80001137983 */ /* 0x000ea80000300800 */
[----:B------:R-:W2:Y:S04]  /*72e0*/  LDL.LU R18, [R1+0x6e4] ;  /* 0x0006e40001127983 */ /* 0x000ea80000300800 */
[----:B------:R-:W1:Y:S04]  /*72f0*/  LDL.LU R4, [R1+0x6e0] ;  /* 0x0006e00001047983 */ /* 0x000e680000300800 */
[----:B------:R-:W2:Y:S04]  /*7300*/  LDL.LU R3, [R1+0x6dc] ;  /* 0x0006dc0001037983 */ /* 0x000ea80000300800 */
[----:B0-----:R-:W3:Y:S04]  /*7310*/  LDL.LU R6, [R1+0x1d8] ;  /* 0x0001d80001067983 */ /* 0x001ee80000300800 */
[----:B------:R-:W3:Y:S04]  /*7320*/  LDL.LU R9, [R1+0x1dc] ;  /* 0x0001dc0001097983 */ /* 0x000ee80000300800 */
[----:B------:R-:W3:Y:S04]  /*7330*/  LDL.LU R29, [R1+0x1d4] ;  /* 0x0001d400011d7983 */ /* 0x000ee80000300800 */
[----:B------:R-:W3:Y:S04]  /*7340*/  LDL.LU R15, [R1+0x28] ;  /* 0x00002800010f7983 */ /* 0x000ee80000300800 */
[----:B------:R-:W3:Y:S04]  /*7350*/  LDL.LU R12, [R1+0x50] ;  /* 0x00005000010c7983 */ /* 0x000ee80000300800 */
[----:B------:R-:W3:Y:S04]  /*7360*/  LDL.LU R17, [R1+0x6c] ;  /* 0x00006c0001117983 */ /* 0x000ee80000300800 */
[----:B------:R-:W3:Y:S01]  /*7370*/  LDL.LU R13, [R1+0x108] ;  /* 0x00010800010d7983 */ /* 0x000ee20000300800 */
[----:B------:R-:W-:-:S02]  /*7380*/  ISETP.GT.U32.AND P6, PT, R0, R5, PT ;  /* 0x000000050000720c */ /* 0x000fc40003fc4070 */
[C---:B------:R-:W-:Y:S02]  /*7390*/  ISETP.GT.U32.AND P3, PT, R0.reuse, R24, PT ;  /* 0x000000180000720c */ /* 0x040fe40003f64070 */
[----:B------:R-:W-:-:S09]  /*73a0*/  ISETP.GT.U32.AND P5, PT, R0, R21, PT ;  /* 0x000000150000720c */ /* 0x000fd20003fa4070 */
[--C-:B------:R-:W-:Y:S02]  /*73b0*/  @!P6 IMAD.IADD R5, R5, 0x1, -R0.reuse ;  /* 0x000000010505e824 */ /* 0x100fe400078e0a00 */
[----:B------:R-:W-:-:S03]  /*73c0*/  @!P3 IMAD.IADD R24, R24, 0x1, -R0 ;  /* 0x000000011818b824 */ /* 0x000fc600078e0a00 */
[----:B------:R-:W-:Y:S01]  /*73d0*/  ISETP.GT.U32.AND P6, PT, R0, R5, PT ;  /* 0x000000050000720c */ /* 0x000fe20003fc4070 */
[----:B------:R-:W-:Y:S01]  /*73e0*/  @!P5 IMAD.IADD R21, R21, 0x1, -R0 ;  /* 0x000000011515d824 */ /* 0x000fe200078e0a00 */
[----:B------:R-:W-:Y:S02]  /*73f0*/  ISETP.GE.AND P3, PT, R20, RZ, PT ;  /* 0x000000ff1400720c */ /* 0x000fe40003f66270 */
[----:B------:R-:W-:Y:S01]  /*7400*/  ISETP.GE.AND P5, PT, R7, RZ, PT ;  /* 0x000000ff0700720c */ /* 0x000fe20003fa6270 */
[----:B------:R-:W-:Y:S01]  /*7410*/  @!P4 IMAD.MOV R28, RZ, RZ, -R28 ;  /* 0x000000ffff1cc224 */ /* 0x000fe200078e0a1c */
[----:B------:R-:W3:Y:S01]  /*7420*/  LDL.LU R20, [R1+0x16c] ;  /* 0x00016c0001147983 */ /* 0x000ee20000300800 */
[----:B------:R-:W-:Y:S02]  /*7430*/  @!P0 IMAD.MOV R8, RZ, RZ, -R8 ;  /* 0x000000ffff088224 */ /* 0x000fe400078e0a08 */
[----:B------:R-:W-:Y:S01]  /*7440*/  @!P1 IMAD.MOV R22, RZ, RZ, -R22 ;  /* 0x000000ffff169224 */ /* 0x000fe200078e0a16 */
[----:B------:R-:W3:Y:S03]  /*7450*/  LDL.LU R7, [R1+0x188] ;  /* 0x0001880001077983 */ /* 0x000ee60000300800 */
[----:B------:R-:W-:-:S02]  /*7460*/  @!P6 IMAD.IADD R5, R5, 0x1, -R0 ;  /* 0x000000010505e824 */ /* 0x000fc400078e0a00 */
[----:B------:R-:W-:Y:S01]  /*7470*/  @!P2 IMAD.MOV R24, RZ, RZ, -R24 ;  /* 0x000000ffff18a224 */ /* 0x000fe200078e0a18 */
[----:B------:R-:W-:Y:S01]  /*7480*/  STL [R1+0x6a4], R28 ;  /* 0x0006a41c01007387 */ /* 0x000fe20000100800 */
[----:B------:R-:W-:Y:S02]  /*7490*/  @!P3 IMAD.MOV R21, RZ, RZ, -R21 ;  /* 0x000000ffff15b224 */ /* 0x000fe400078e0a15 */
[----:B------:R-:W-:Y:S01]  /*74a0*/  @!P5 IMAD.MOV R5, RZ, RZ, -R5 ;  /* 0x000000ffff05d224 */ /* 0x000fe200078e0a05 */
[----:B------:R-:W-:Y:S04]  /*74b0*/  STL [R1+0x6a8], R8 ;  /* 0x0006a80801007387 */ /* 0x000fe80000100800 */
[----:B------:R-:W-:Y:S04]  /*74c0*/  STL [R1+0x6ac], R22 ;  /* 0x0006ac1601007387 */ /* 0x000fe80000100800 */
[----:B------:R-:W-:Y:S04]  /*74d0*/  STL [R1+0x6b0], R24 ;  /* 0x0006b01801007387 */ /* 0x000fe80000100800 */
[----:B------:R-:W-:Y:S04]  /*74e0*/  STL [R1+0x6b4], R21 ;  /* 0x0006b41501007387 */ /* 0x000fe80000100800 */
[----:B------:R-:W-:Y:S01]  /*74f0*/  STL [R1+0x6b8], R5 ;  /* 0x0006b80501007387 */ /* 0x000fe20000100800 */
[----:B--2---:R-:W-:-:S02]  /*7500*/  ISETP.NE.AND P6, PT, R3, RZ, PT ;  /* 0x000000ff0300720c */ /* 0x004fc40003fc5270 */
[----:B------:R-:W-:-:S04]  /*7510*/  LOP3.LUT R3, RZ, R3, RZ, 0x33, !PT ;  /* 0x00000003ff037212 */ /* 0x000fc800078e33ff */
[C---:B-1----:R-:W-:Y:S02]  /*7520*/  SEL R2, R3.reuse, R4, !P6 ;  /* 0x0000000403027207 */ /* 0x042fe40007000000 */
[C---:B------:R-:W-:Y:S02]  /*7530*/  SEL R0, R3.reuse, R18, !P6 ;  /* 0x0000001203007207 */ /* 0x040fe40007000000 */
[C---:B------:R-:W-:Y:S01]  /*7540*/  SEL R4, R3.reuse, R19, !P6 ;  /* 0x0000001303047207 */ /* 0x040fe20007000000 */
[----:B------:R4:W-:Y:S04]  /*7550*/  STL [R1+0x1b4], R2 ;  /* 0x0001b40201007387 */ /* 0x0009e80000100800 */
[----:B------:R3:W-:Y:S01]  /*7560*/  STL [R1+0x18], R0 ;  /* 0x0000180001007387 */ /* 0x0007e20000100800 */
[----:B----4-:R-:W-:-:S03]  /*7570*/  SEL R2, R3, R23, !P6 ;  /* 0x0000001703027207 */ /* 0x010fc60007000000 */
[----:B------:R0:W-:Y:S01]  /*7580*/  STL [R1+0x14], R4 ;  /* 0x0000140401007387 */ /* 0x0001e20000100800 */
[----:B---3--:R-:W-:-:S03]  /*7590*/  SEL R0, R3, R6, !P6 ;  /* 0x0000000603007207 */ /* 0x008fc60007000000 */
[----:B------:R1:W-:Y:S01]  /*75a0*/  STL [R1+0x10], R2 ;  /* 0x0000100201007387 */ /* 0x0003e20000100800 */
[----:B------:R-:W-:-:S03]  /*75b0*/  SEL R29, R3, R29, !P6 ;  /* 0x0000001d031d7207 */ /* 0x000fc60007000000 */
[----:B------:R2:W-:Y:S01]  /*75c0*/  STL [R1+0xc], R0 ;  /* 0x00000c0001007387 */ /* 0x0005e20000100800 */
[C---:B0-----:R-:W-:Y:S02]  /*75d0*/  SEL R4, R3.reuse, R9, !P6 ;  /* 0x0000000903047207 */ /* 0x041fe40007000000 */
[----:B-1----:R-:W-:-:S03]  /*75e0*/  SEL R2, R3, R25, !P6 ;  /* 0x0000001903027207 */ /* 0x002fc60007000000 */
[----:B------:R-:W-:Y:S01]  /*75f0*/  STL [R1+0x8], R4 ;  /* 0x0000080401007387 */ /* 0x000fe20000100800 */
[----:B--2---:R-:W-:-:S03]  /*7600*/  SEL R0, R3, R26, !P6 ;  /* 0x0000001a03007207 */ /* 0x004fc60007000000 */
[----:B------:R-:W-:Y:S01]  /*7610*/  STL [R1+0x4], R2 ;  /* 0x0000040201007387 */ /* 0x000fe20000100800 */
[C---:B------:R-:W-:Y:S02]  /*7620*/  SEL R18, R3.reuse, R15, !P6 ;  /* 0x0000000f03127207 */ /* 0x040fe40007000000 */
[C---:B------:R-:W-:Y:S01]  /*7630*/  SEL R19, R3.reuse, R12, !P6 ;  /* 0x0000000c03137207 */ /* 0x040fe20007000000 */
[----:B------:R-:W-:Y:S01]  /*7640*/  STL [R1+0x6bc], R29 ;  /* 0x0006bc1d01007387 */ /* 0x000fe20000100800 */
[C---:B------:R-:W-:Y:S02]  /*7650*/  SEL R23, R3.reuse, R17, !P6 ;  /* 0x0000001103177207 */ /* 0x040fe40007000000 */
[C---:B------:R-:W-:Y:S01]  /*7660*/  SEL R25, R3.reuse, R13, !P6 ;  /* 0x0000000d03197207 */ /* 0x040fe20007000000 */
[----:B------:R-:W-:Y:S04]  /*7670*/  STL [R1], R0 ;  /* 0x0000000001007387 */ /* 0x000fe80000100800 */
[----:B------:R-:W2:Y:S04]  /*7680*/  LDL.LU R9, [R1+0x194] ;  /* 0x0001940001097983 */ /* 0x000ea80000300800 */
[----:B------:R-:W3:Y:S04]  /*7690*/  LDL.LU R15, [R1+0x1d0] ;  /* 0x0001d000010f7983 */ /* 0x000ee80000300800 */
[----:B------:R-:W-:Y:S04]  /*76a0*/  STL [R1+0x6c0], R18 ;  /* 0x0006c01201007387 */ /* 0x000fe80000100800 */
[----:B------:R-:W-:Y:S04]  /*76b0*/  STL [R1+0x6c4], R19 ;  /* 0x0006c41301007387 */ /* 0x000fe80000100800 */
[----:B------:R-:W-:Y:S04]  /*76c0*/  STL [R1+0x6c8], R23 ;  /* 0x0006c81701007387 */ /* 0x000fe80000100800 */
[----:B------:R0:W-:Y:S04]  /*76d0*/  STL [R1+0x6cc], R25 ;  /* 0x0006cc1901007387 */ /* 0x0001e80000100800 */
[----:B0-----:R-:W4:Y:S01]  /*76e0*/  LDL.LU R25, [R1+0x198] ;  /* 0x0001980001197983 */ /* 0x001f220000300800 */
[----:B------:R-:W-:-:S02]  /*76f0*/  SEL R2, R3, R20, !P6 ;  /* 0x0000001403027207 */ /* 0x000fc40007000000 */
[----:B------:R-:W-:-:S03]  /*7700*/  SEL R0, R3, R7, !P6 ;  /* 0x0000000703007207 */ /* 0x000fc60007000000 */
[----:B------:R-:W-:Y:S04]  /*7710*/  STL [R1+0x2c], R2 ;  /* 0x00002c0201007387 */ /* 0x000fe80000100800 */
[----:B----4-:R0:W-:Y:S04]  /*7720*/  STL [R1+0x6d8], R25 ;  /* 0x0006d81901007387 */ /* 0x0101e80000100800 */
[----:B------:R1:W-:Y:S04]  /*7730*/  STL [R1+0x34], R0 ;  /* 0x0000340001007387 */ /* 0x0003e80000100800 */
[----:B0-----:R-:W4:Y:S04]  /*7740*/  LDL.LU R25, [R1+0x19c] ;  /* 0x00019c0001197983 */ /* 0x001f280000300800 */
[----:B------:R-:W4:Y:S04]  /*7750*/  LDL.LU R23, [R1+0x18c] ;  /* 0x00018c0001177983 */ /* 0x000f280000300800 */
        /* <DEDUP_REMOVED lines=8> */
[----:B------:R-:W4:Y:S01]  /*77e0*/  LDL.LU R22, [R1+0x154] ;  /* 0x0001540001167983 */ /* 0x000f220000300800 */
[----:B--2---:R-:W-:-:S03]  /*77f0*/  SEL R9, R3, R9, !P6 ;  /* 0x0000000903097207 */ /* 0x004fc60007000000 */
[----:B------:R-:W2:Y:S04]  /*7800*/  LDL.LU R8, [R1+0x150] ;  /* 0x0001500001087983 */ /* 0x000ea80000300800 */
[----:B------:R-:W2:Y:S01]  /*7810*/  LDL.LU R28, [R1+0x14c] ;  /* 0x00014c00011c7983 */ /* 0x000ea20000300800 */
[----:B---3--:R-:W-:-:S03]  /*7820*/  SEL R6, R3, R15, !P6 ;  /* 0x0000000f03067207 */ /* 0x008fc60007000000 */
[----:B-1----:R-:W3:Y:S04]  /*7830*/  LDL.LU R0, [R1+0x148] ;  /* 0x0001480001007983 */ /* 0x002ee80000300800 */
[----:B------:R-:W3:Y:S04]  /*7840*/  LDL.LU R14, [R1+0x144] ;  /* 0x00014400010e7983 */ /* 0x000ee80000300800 */
[----:B------:R-:W3:Y:S04]  /*7850*/  LDL.LU R27, [R1+0x140] ;  /* 0x00014000011b7983 */ /* 0x000ee80000300800 */
[----:B------:R-:W3:Y:S04]  /*7860*/  LDL.LU R20, [R1+0x13c] ;  /* 0x00013c0001147983 */ /* 0x000ee80000300800 */
[----:B------:R-:W3:Y:S04]  /*7870*/  LDL.LU R7, [R1+0x138] ;  /* 0x0001380001077983 */ /* 0x000ee80000300800 */
[----:B------:R-:W3:Y:S04]  /*7880*/  LDL.LU R2, [R1+0x130] ;  /* 0x0001300001027983 */ /* 0x000ee80000300800 */
[----:B------:R-:W-:Y:S04]  /*7890*/  STL [R1+0x3c], R9 ;  /* 0x00003c0901007387 */ /* 0x000fe80000100800 */
[----:B------:R-:W3:Y:S04]  /*78a0*/  LDL.LU R10, [R1+0x12c] ;  /* 0x00012c00010a7983 */ /* 0x000ee80000300800 */
[----:B------:R0:W-:Y:S04]  /*78b0*/  STL [R1+0x48], R6 ;  /* 0x0000480601007387 */ /* 0x0001e80000100800 */
[----:B------:R-:W3:Y:S04]  /*78c0*/  LDL.LU R16, [R1+0xf8] ;  /* 0x0000f80001107983 */ /* 0x000ee80000300800 */
[----:B------:R-:W3:Y:S04]  /*78d0*/  LDL.LU R11, [R1+0x104] ;  /* 0x00010400010b7983 */ /* 0x000ee80000300800 */
[----:B0-----:R-:W3:Y:S04]  /*78e0*/  LDL.LU R6, [R1+0x118] ;  /* 0x0001180001067983 */ /* 0x001ee80000300800 */
[----:B------:R-:W3:Y:S04]  /*78f0*/  LDL.LU R12, [R1+0x11c] ;  /* 0x00011c00010c7983 */ /* 0x000ee80000300800 */
[----:B------:R-:W3:Y:S04]  /*7900*/  LDL.LU R17, [R1+0x120] ;  /* 0x0001200001117983 */ /* 0x000ee80000300800 */
[----:B------:R-:W3:Y:S04]  /*7910*/  LDL.LU R13, [R1+0x124] ;  /* 0x00012400010d7983 */ /* 0x000ee80000300800 */
[----:B------:R-:W3:Y:S04]  /*7920*/  LDL.LU R9, [R1+0x128] ;  /* 0x0001280001097983 */ /* 0x000ee80000300800 */
[----:B------:R-:W3:Y:S01]  /*7930*/  LDL.LU R15, [R1+0x1c8] ;  /* 0x0001c800010f7983 */ /* 0x000ee20000300800 */
[----:B----4-:R-:W-:-:S05]  /*7940*/  SEL R25, R3, R25, !P6 ;  /* 0x0000001903197207 */ /* 0x010fca0007000000 */
[----:B------:R0:W-:Y:S04]  /*7950*/  STL [R1+0x50], R25 ;  /* 0x0000501901007387 */ /* 0x0001e80000100800 */
[----:B0-----:R-:W4:Y:S01]  /*7960*/  LDL.LU R25, [R1+0x6d8] ;  /* 0x0006d80001197983 */ /* 0x001f220000300800 */
[C---:B------:R-:W-:Y:S02]  /*7970*/  SEL R23, R3.reuse, R23, !P6 ;  /* 0x0000001703177207 */ /* 0x040fe40007000000 */
[C---:B--2---:R-:W-:Y:S02]  /*7980*/  SEL R8, R3.reuse, R8, !P6 ;  /* 0x0000000803087207 */ /* 0x044fe40007000000 */
[----:B----4-:R-:W-:-:S05]  /*7990*/  SEL R25, R3, R25, !P6 ;  /* 0x0000001903197207 */ /* 0x010fca0007000000 */
[----:B------:R0:W-:Y:S04]  /*79a0*/  STL [R1+0x6c], R25 ;  /* 0x00006c1901007387 */ /* 0x0001e80000100800 */
[----:B------:R1:W-:Y:S01]  /*79b0*/  STL [R1+0x108], R23 ;  /* 0x0001081701007387 */ /* 0x0003e20000100800 */
[C---:B0-----:R-:W-:Y:S02]  /*79c0*/  SEL R25, R3.reuse, R19, !P6 ;  /* 0x0000001303197207 */ /* 0x041fe40007000000 */
[C---:B------:R-:W-:Y:S02]  /*79d0*/  SEL R19, R3.reuse, R18, !P6 ;  /* 0x0000001203137207 */ /* 0x040fe40007000000 */
[C---:B-1----:R-:W-:Y:S01]  /*79e0*/  SEL R23, R3.reuse, R29, !P6 ;  /* 0x0000001d03177207 */ /* 0x042fe20007000000 */
[----:B------:R-:W-:Y:S01]  /*79f0*/  STL [R1+0x16c], R25 ;  /* 0x00016c1901007387 */ /* 0x000fe20000100800 */
[----:B------:R-:W-:-:S03]  /*7a00*/  SEL R18, R3, R26, !P6 ;  /* 0x0000001a03127207 */ /* 0x000fc60007000000 */
[----:B------:R0:W-:Y:S04]  /*7a10*/  STL [R1+0x19c], R19 ;  /* 0x00019c1301007387 */ /* 0x0001e80000100800 */
[----:B------:R-:W-:Y:S01]  /*7a20*/  STL [R1+0x198], R23 ;  /* 0x0001981701007387 */ /* 0x000fe20000100800 */
[C---:B0-----:R-:W-:Y:S02]  /*7a30*/  SEL R19, R3.reuse, R4, !P6 ;  /* 0x0000000403137207 */ /* 0x041fe40007000000 */
[C---:B------:R-:W-:Y:S01]  /*7a40*/  SEL R4, R3.reuse, R5, !P6 ;  /* 0x0000000503047207 */ /* 0x040fe20007000000 */
[----:B------:R0:W-:Y:S01]  /*7a50*/  STL [R1+0x194], R18 ;  /* 0x0001941201007387 */ /* 0x0001e20000100800 */
[----:B------:R-:W-:-:S03]  /*7a60*/  SEL R5, R3, R24, !P6 ;  /* 0x0000001803057207 */ /* 0x000fc60007000000 */
[----:B------:R-:W-:Y:S04]  /*7a70*/  STL [R1+0x18c], R19 ;  /* 0x00018c1301007387 */ /* 0x000fe80000100800 */
[----:B------:R1:W-:Y:S01]  /*7a80*/  STL [R1+0x188], R4 ;  /* 0x0001880401007387 */ /* 0x0003e20000100800 */
[----:B0-----:R-:W-:-:S05]  /*7a90*/  SEL R18, R3, R21, !P6 ;  /* 0x0000001503127207 */ /* 0x001fca0007000000 */
[----:B------:R-:W-:Y:S01]  /*7aa0*/  STL [R1+0x184], R18 ;  /* 0x0001841201007387 */ /* 0x000fe20000100800 */
[----:B-1----:R-:W-:-:S03]  /*7ab0*/  SEL R4, R3, R22, !P6 ;  /* 0x0000001603047207 */ /* 0x002fc60007000000 */
[----:B------:R0:W-:Y:S04]  /*7ac0*/  STL [R1+0x17c], R5 ;  /* 0x00017c0501007387 */ /* 0x0001e80000100800 */
[----:B------:R3:W-:Y:S01]  /*7ad0*/  STL [R1+0x174], R4 ;  /* 0x0001740401007387 */ /* 0x0007e20000100800 */
[----:B0-----:R-:W-:-:S03]  /*7ae0*/  SEL R5, R3, R28, !P6 ;  /* 0x0000001c03057207 */ /* 0x001fc60007000000 */
[----:B------:R-:W-:Y:S01]  /*7af0*/  STL [R1+0x168], R8 ;  /* 0x0001680801007387 */ /* 0x000fe20000100800 */
[----:B---3--:R-:W-:-:S03]  /*7b00*/  SEL R4, R3, R0, !P6 ;  /* 0x0000000003047207 */ /* 0x008fc60007000000 */
[----:B------:R0:W-:Y:S01]  /*7b10*/  STL [R1+0x164], R5 ;  /* 0x0001640501007387 */ /* 0x0001e20000100800 */
[----:B------:R-:W-:-:S03]  /*7b20*/  SEL R0, R3, R14, !P6 ;  /* 0x0000000e03007207 */ /* 0x000fc60007000000 */
[----:B------:R1:W-:Y:S01]  /*7b30*/  STL [R1+0x160], R4 ;  /* 0x0001600401007387 */ /* 0x0003e20000100800 */
[----:B0-----:R-:W-:-:S03]  /*7b40*/  SEL R5, R3, R27, !P6 ;  /* 0x0000001b03057207 */ /* 0x001fc60007000000 */
[----:B------:R0:W-:Y:S01]  /*7b50*/  STL [R1+0x15c], R0 ;  /* 0x00015c0001007387 */ /* 0x0001e20000100800 */
[----:B-1----:R-:W-:-:S03]  /*7b60*/  SEL R4, R3, R20, !P6 ;  /* 0x0000001403047207 */ /* 0x002fc60007000000 */
[----:B------:R-:W-:Y:S04]  /*7b70*/  STL [R1+0x158], R5 ;  /* 0x0001580501007387 */ /* 0x000fe80000100800 */
[----:B------:R-:W2:Y:S01]  /*7b80*/  LDL.LU R20, [R1+0x1cc] ;  /* 0x0001cc0001147983 */ /* 0x000ea20000300800 */
[----:B0-----:R-:W-:-:S03]  /*7b90*/  SEL R0, R3, R7, !P6 ;  /* 0x0000000703007207 */ /* 0x001fc60007000000 */
[----:B------:R0:W-:Y:S04]  /*7ba0*/  STL [R1+0x154], R4 ;  /* 0x0001540401007387 */ /* 0x0001e80000100800 */
[----:B------:R-:W3:Y:S04]  /*7bb0*/  LDL.LU R7, [R1+0x100] ;  /* 0x0001000001077983 */ /* 0x000ee80000300800 */
[----:B------:R1:W-:Y:S01]  /*7bc0*/  STL [R1+0x150], R0 ;  /* 0x0001500001007387 */ /* 0x0003e20000100800 */
[C---:B0-----:R-:W-:Y:S02]  /*7bd0*/  SEL R4, R3.reuse, R10, !P6 ;  /* 0x0000000a03047207 */ /* 0x041fe40007000000 */
[----:B-1----:R-:W-:-:S02]  /*7be0*/  SEL R0, R3, R2, !P6 ;  /* 0x0000000203007207 */ /* 0x002fc40007000000 */
[----:B------:R-:W-:-:S03]  /*7bf0*/  SEL R2, R3, R16, !P6 ;  /* 0x0000001003027207 */ /* 0x000fc60007000000 */
[----:B------:R0:W-:Y:S04]  /*7c00*/  STL [R1+0x14c], R0 ;  /* 0x00014c0001007387 */ /* 0x0001e80000100800 */
[----:B------:R1:W-:Y:S01]  /*7c10*/  STL [R1+0x148], R4 ;  /* 0x0001480401007387 */ /* 0x0003e20000100800 */
[----:B0-----:R-:W-:-:S03]  /*7c20*/  SEL R0, R3, R11, !P6 ;  /* 0x0000000b03007207 */ /* 0x001fc60007000000 */
[----:B------:R0:W-:Y:S01]  /*7c30*/  STL [R1+0x144], R2 ;  /* 0x0001440201007387 */ /* 0x0001e20000100800 */
[----:B-1----:R-:W-:-:S03]  /*7c40*/  SEL R4, R3, R6, !P6 ;  /* 0x0000000603047207 */ /* 0x002fc60007000000 */
[----:B------:R1:W-:Y:S04]  /*7c50*/  STL [R1+0x140], R0 ;  /* 0x0001400001007387 */ /* 0x0003e80000100800 */
[----:B------:R4:W-:Y:S01]  /*7c60*/  STL [R1+0x13c], R4 ;  /* 0x00013c0401007387 */ /* 0x0009e20000100800 */
[C---:B0-----:R-:W-:Y:S02]  /*7c70*/  SEL R2, R3.reuse, R12, !P6 ;  /* 0x0000000c03027207 */ /* 0x041fe40007000000 */
[----:B-1----:R-:W-:-:S03]  /*7c80*/  SEL R0, R3, R17, !P6 ;  /* 0x0000001103007207 */ /* 0x002fc60007000000 */
[----:B------:R0:W-:Y:S01]  /*7c90*/  STL [R1+0x138], R2 ;  /* 0x0001380201007387 */ /* 0x0001e20000100800 */
[----:B----4-:R-:W-:-:S03]  /*7ca0*/  SEL R4, R3, R13, !P6 ;  /* 0x0000000d03047207 */ /* 0x010fc60007000000 */
[----:B------:R1:W-:Y:S04]  /*7cb0*/  STL [R1+0x130], R0 ;  /* 0x0001300001007387 */ /* 0x0003e80000100800 */
[----:B------:R-:W-:Y:S04]  /*7cc0*/  STL [R1+0x12c], R4 ;  /* 0x00012c0401007387 */ /* 0x000fe80000100800 */
[----:B------:R-:W4:Y:S01]  /*7cd0*/  LDL.LU R25, [R1+0xc8] ;  /* 0x0000c80001197983 */ /* 0x000f220000300800 */
[C---:B0-----:R-:W-:Y:S02]  /*7ce0*/  SEL R2, R3.reuse, R9, !P6 ;  /* 0x0000000903027207 */ /* 0x041fe40007000000 */
[----:B-1----:R-:W-:-:S03]  /*7cf0*/  SEL R0, R3, R15, !P6 ;  /* 0x0000000f03007207 */ /* 0x002fc60007000000 */
        /* <DEDUP_REMOVED lines=17> */
[----:B------:R-:W3:Y:S04]  /*7e10*/  LDL.LU R28, [R1+0xc4] ;  /* 0x0000c400011c7983 */ /* 0x000ee80000300800 */
[----:B-1----:R-:W2:Y:S04]  /*7e20*/  LDL.LU R0, [R1+0xc0] ;  /* 0x0000c00001007983 */ /* 0x002ea80000300800 */
[----:B------:R-:W3:Y:S04]  /*7e30*/  LDL.LU R14, [R1+0xbc] ;  /* 0x0000bc00010e7983 */ /* 0x000ee80000300800 */
[----:B------:R-:W3:Y:S04]  /*7e40*/  LDL.LU R9, [R1+0xb8] ;  /* 0x0000b80001097983 */ /* 0x000ee80000300800 */
[----:B------:R-:W3:Y:S04]  /*7e50*/  LDL.LU R15, [R1+0xb4] ;  /* 0x0000b400010f7983 */ /* 0x000ee80000300800 */
[----:B------:R-:W3:Y:S04]  /*7e60*/  LDL.LU R27, [R1+0xb0] ;  /* 0x0000b000011b7983 */ /* 0x000ee80000300800 */
[----:B------:R0:W-:Y:S04]  /*7e70*/  STL [R1+0x120], R2 ;  /* 0x0001200201007387 */ /* 0x0001e80000100800 */
[----:B0-----:R-:W3:Y:S04]  /*7e80*/  LDL.LU R2, [R1+0xac] ;  /* 0x0000ac0001027983 */ /* 0x001ee80000300800 */
[----:B------:R0:W-:Y:S04]  /*7e90*/  STL [R1+0x11c], R6 ;  /* 0x00011c0601007387 */ /* 0x0001e80000100800 */
[----:B------:R-:W3:Y:S04]  /*7ea0*/  LDL.LU R10, [R1+0xa8] ;  /* 0x0000a800010a7983 */ /* 0x000ee80000300800 */
        /* <DEDUP_REMOVED lines=12> */
[C---:B------:R-:W-:Y:S02]  /*7f70*/  SEL R4, R3.reuse, R4, !P6 ;  /* 0x0000000403047207 */ /* 0x040fe40007000000 */
[C---:B--2---:R-:W-:Y:S02]  /*7f80*/  SEL R0, R3.reuse, R0, !P6 ;  /* 0x0000000003007207 */ /* 0x044fe40007000000 */
[----:B----4-:R-:W-:-:S05]  /*7f90*/  SEL R25, R3, R25, !P6 ;  /* 0x0000001903197207 */ /* 0x010fca0007000000 */
[----:B------:R0:W-:Y:S02]  /*7fa0*/  STL [R1+0x104], R25 ;  /* 0x0001041901007387 */ /* 0x0001e40000100800 */
[C---:B0-----:R-:W-:Y:S02]  /*7fb0*/  SEL R25, R3.reuse, R23, !P6 ;  /* 0x0000001703197207 */ /* 0x041fe40007000000 */
[C---:B------:R-:W-:Y:S02]  /*7fc0*/  SEL R23, R3.reuse, R18, !P6 ;  /* 0x0000001203177207 */ /* 0x040fe40007000000 */
[C---:B------:R-:W-:Y:S01]  /*7fd0*/  SEL R18, R3.reuse, R29, !P6 ;  /* 0x0000001d03127207 */ /* 0x040fe20007000000 */
[----:B------:R-:W-:Y:S04]  /*7fe0*/  STL [R1+0x100], R25 ;  /* 0x0001001901007387 */ /* 0x000fe80000100800 */
[----:B------:R0:W-:Y:S04]  /*7ff0*/  STL [R1+0xfc], R19 ;  /* 0x0000fc1301007387 */ /* 0x0001e80000100800 */
[----:B------:R-:W-:Y:S01]  /*8000*/  STL [R1+0xf8], R23 ;  /* 0x0000f81701007387 */ /* 0x000fe20000100800 */
[----:B0-----:R-:W-:-:S03]  /*8010*/  SEL R19, R3, R26, !P6 ;  /* 0x0000001a03137207 */ /* 0x001fc60007000000 */
[----:B------:R0:W-:Y:S04]  /*8020*/  STL [R1+0xf4], R18 ;  /* 0x0000f41201007387 */ /* 0x0001e80000100800 */
[----:B------:R-:W-:Y:S04]  /*8030*/  STL [R1+0xf0], R19 ;  /* 0x0000f01301007387 */ /* 0x000fe80000100800 */
[----:B------:R1:W-:Y:S01]  /*8040*/  STL [R1+0xec], R4 ;  /* 0x0000ec0401007387 */ /* 0x0003e20000100800 */
[C---:B0-----:R-:W-:Y:S02]  /*8050*/  SEL R18, R3.reuse, R5, !P6 ;  /* 0x0000000503127207 */ /* 0x041fe40007000000 */
[----:B------:R-:W-:-:S03]  /*8060*/  SEL R5, R3, R21, !P6 ;  /* 0x0000001503057207 */ /* 0x000fc60007000000 */
[----:B------:R0:W-:Y:S01]  /*8070*/  STL [R1+0xe8], R18 ;  /* 0x0000e81201007387 */ /* 0x0001e20000100800 */
[----:B-1----:R-:W-:-:S03]  /*8080*/  SEL R4, R3, R24, !P6 ;  /* 0x0000001803047207 */ /* 0x002fc60007000000 */
[----:B------:R1:W-:Y:S04]  /*8090*/  STL [R1+0xe4], R5 ;  /* 0x0000e40501007387 */ /* 0x0003e80000100800 */
[----:B------:R3:W-:Y:S01]  /*80a0*/  STL [R1+0xe0], R4 ;  /* 0x0000e00401007387 */ /* 0x0007e20000100800 */
[C---:B0-----:R-:W-:Y:S02]  /*80b0*/  SEL R18, R3.reuse, R22, !P6 ;  /* 0x0000001603127207 */ /* 0x041fe40007000000 */
[----:B-1----:R-:W-:-:S03]  /*80c0*/  SEL R5, R3, R8, !P6 ;  /* 0x0000000803057207 */ /* 0x002fc60007000000 */
[----:B------:R-:W-:Y:S01]  /*80d0*/  STL [R1+0xdc], R18 ;  /* 0x0000dc1201007387 */ /* 0x000fe20000100800 */
[----:B---3--:R-:W-:-:S03]  /*80e0*/  SEL R4, R3, R28, !P6 ;  /* 0x0000001c03047207 */ /* 0x008fc60007000000 */
[----:B------:R0:W-:Y:S04]  /*80f0*/  STL [R1+0xd8], R5 ;  /* 0x0000d80501007387 */ /* 0x0001e80000100800 */
[----:B------:R1:W-:Y:S01]  /*8100*/  STL [R1+0xd4], R4 ;  /* 0x0000d40401007387 */ /* 0x0003e20000100800 */
[----:B0-----:R-:W-:-:S03]  /*8110*/  SEL R5, R3, R14, !P6 ;  /* 0x0000000e03057207 */ /* 0x001fc60007000000 */
[----:B------:R0:W-:Y:S01]  /*8120*/  STL [R1+0xd0], R0 ;  /* 0x0000d00001007387 */ /* 0x0001e20000100800 */
[----:B-1----:R-:W-:-:S03]  /*8130*/  SEL R4, R3, R9, !P6 ;  /* 0x0000000903047207 */ /* 0x002fc60007000000 */
[----:B------:R1:W-:Y:S04]  /*8140*/  STL [R1+0xcc], R5 ;  /* 0x0000cc0501007387 */ /* 0x0003e80000100800 */
[----:B------:R-:W2:Y:S01]  /*8150*/  LDL.LU R9, [R1+0x1b8] ;  /* 0x0001b80001097983 */ /* 0x000ea20000300800 */
[----:B0-----:R-:W-:-:S03]  /*8160*/  SEL R0, R3, R15, !P6 ;  /* 0x0000000f03007207 */ /* 0x001fc60007000000 */
[----:B------:R0:W-:Y:S01]  /*8170*/  STL [R1+0xc8], R4 ;  /* 0x0000c80401007387 */ /* 0x0001e20000100800 */
[----:B-1----:R-:W-:-:S03]  /*8180*/  SEL R5, R3, R27, !P6 ;  /* 0x0000001b03057207 */ /* 0x002fc60007000000 */
[----:B------:R-:W3:Y:S04]  /*8190*/  LDL.LU R15, [R1+0x90] ;  /* 0x00009000010f7983 */ /* 0x000ee80000300800 */
[----:B------:R1:W-:Y:S01]  /*81a0*/  STL [R1+0xc4], R0 ;  /* 0x0000c40001007387 */ /* 0x0003e20000100800 */
[----:B0-----:R-:W-:-:S03]  /*81b0*/  SEL R4, R3, R10, !P6 ;  /* 0x0000000a03047207 */ /* 0x001fc60007000000 */
[----:B------:R-:W-:Y:S01]  /*81c0*/  STL [R1+0xc0], R5 ;  /* 0x0000c00501007387 */ /* 0x000fe20000100800 */
[C---:B-1----:R-:W-:Y:S02]  /*81d0*/  SEL R0, R3.reuse, R2, !P6 ;  /* 0x0000000203007207 */ /* 0x042fe40007000000 */
        /* <DEDUP_REMOVED lines=34> */
[----:B------:R-:W3:Y:S04]  /*8400*/  LDL.LU R20, [R1+0x178] ;  /* 0x0001780001147983 */ /* 0x000ee80000300800 */
[----:B------:R-:W3:Y:S04]  /*8410*/  LDL.LU R7, [R1+0x170] ;  /* 0x0001700001077983 */ /* 0x000ee80000300800 */
[----:B------:R-:W3:Y:S04]  /*8420*/  LDL.LU R4, [R1+0x134] ;  /* 0x0001340001047983 */ /* 0x000ee80000300800 */
[----:B-1----:R-:W3:Y:S04]  /*8430*/  LDL.LU R0, [R1+0x114] ;  /* 0x0001140001007983 */ /* 0x002ee80000300800 */
[----:B------:R-:W3:Y:S04]  /*8440*/  LDL.LU R26, [R1+0x110] ;  /* 0x00011000011a7983 */ /* 0x000ee80000300800 */
[----:B------:R-:W-:Y:S04]  /*8450*/  STL [R1+0x94], R6 ;  /* 0x0000940601007387 */ /* 0x000fe80000100800 */
[----:B------:R-:W3:Y:S04]  /*8460*/  LDL.LU R27, [R1+0x10c] ;  /* 0x00010c00011b7983 */ /* 0x000ee80000300800 */
[----:B------:R0:W-:Y:S04]  /*8470*/  STL [R1+0x90], R2 ;  /* 0x0000900201007387 */ /* 0x0001e80000100800 */
[----:B0-----:R-:W3:Y:S04]  /*8480*/  LDL.LU R2, [R1+0x70] ;  /* 0x0000700001027983 */ /* 0x001ee80000300800 */
[----:B------:R-:W3:Y:S04]  /*8490*/  LDL.LU R10, [R1+0x58] ;  /* 0x00005800010a7983 */ /* 0x000ee80000300800 */
[----:B------:R-:W3:Y:S04]  /*84a0*/  LDL.LU R16, [R1+0x54] ;  /* 0x0000540001107983 */ /* 0x000ee80000300800 */
[----:B------:R-:W3:Y:S04]  /*84b0*/  LDL.LU R11, [R1+0x44] ;  /* 0x00004400010b7983 */ /* 0x000ee80000300800 */
[----:B------:R-:W3:Y:S04]  /*84c0*/  LDL.LU R6, [R1+0x40] ;  /* 0x0000400001067983 */ /* 0x000ee80000300800 */
        /* <DEDUP_REMOVED lines=10> */
[C---:B------:R-:W-:Y:S02]  /*8570*/  SEL R18, R3.reuse, R18, !P6 ;  /* 0x0000001203127207 */ /* 0x040fe40007000000 */
[----:B------:R-:W-:-:S02]  /*8580*/  SEL R29, R3, R29, !P6 ;  /* 0x0000001d031d7207 */ /* 0x000fc40007000000 */
[C---:B------:R-:W-:Y:S02]  /*8590*/  SEL R5, R3.reuse, R5, !P6 ;  /* 0x0000000503057207 */ /* 0x040fe40007000000 */
[C---:B------:R-:W-:Y:S02]  /*85a0*/  SEL R21, R3.reuse, R21, !P6 ;  /* 0x0000001503157207 */ /* 0x040fe40007000000 */
[C---:B------:R-:W-:Y:S02]  /*85b0*/  SEL R24, R3.reuse, R24, !P6 ;  /* 0x0000001803187207 */ /* 0x040fe40007000000 */
[C---:B------:R-:W-:Y:S02]  /*85c0*/  SEL R22, R3.reuse, R22, !P6 ;  /* 0x0000001603167207 */ /* 0x040fe40007000000 */
[C---:B--2---:R-:W-:Y:S02]  /*85d0*/  SEL R8, R3.reuse, R8, !P6 ;  /* 0x0000000803087207 */ /* 0x044fe40007000000 */
[----:B------:R-:W-:-:S02]  /*85e0*/  SEL R28, R3, R28, !P6 ;  /* 0x0000001c031c7207 */ /* 0x000fc40007000000 */
[C---:B---3--:R-:W-:Y:S02]  /*85f0*/  SEL R14, R3.reuse, R14, !P6 ;  /* 0x0000000e030e7207 */ /* 0x048fe40007000000 */
[C---:B------:R-:W-:Y:S02]  /*8600*/  SEL R20, R3.reuse, R20, !P6 ;  /* 0x0000001403147207 */ /* 0x040fe40007000000 */
        /* <DEDUP_REMOVED lines=8> */
[C---:B------:R-:W-:Y:S02]  /*8690*/  SEL R17, R3.reuse, R17, !P6 ;  /* 0x0000001103117207 */ /* 0x040fe40007000000 */
[----:B------:R-:W-:-:S02]  /*86a0*/  SEL R13, R3, R13, !P6 ;  /* 0x0000000d030d7207 */ /* 0x000fc40007000000 */
[C---:B------:R-:W-:Y:S02]  /*86b0*/  SEL R9, R3.reuse, R9, !P6 ;  /* 0x0000000903097207 */ /* 0x040fe40007000000 */
[C---:B------:R-:W-:Y:S02]  /*86c0*/  SEL R15, R3.reuse, R15, !P6 ;  /* 0x0000000f030f7207 */ /* 0x040fe40007000000 */
[----:B----4-:R-:W-:-:S05]  /*86d0*/  SEL R25, R3, R25, !P6 ;  /* 0x0000001903197207 */ /* 0x010fca0007000000 */
[----:B------:R0:W-:Y:S04]  /*86e0*/  STL [R1+0x88], R25 ;  /* 0x0000881901007387 */ /* 0x0001e80000100800 */
[----:B0-----:R-:W2:Y:S04]  /*86f0*/  LDL.LU R25, [R1+0x6cc] ;  /* 0x0006cc0001197983 */ /* 0x001ea80000300800 */
[----:B------:R0:W-:Y:S04]  /*8700*/  STL [R1+0x84], R23 ;  /* 0x0000841701007387 */ /* 0x0001e80000100800 */
[----:B0-----:R-:W3:Y:S04]  /*8710*/  LDL.LU R23, [R1+0x6c8] ;  /* 0x0006c80001177983 */ /* 0x001ee80000300800 */
[----:B------:R0:W-:Y:S04]  /*8720*/  STL [R1+0x80], R19 ;  /* 0x0000801301007387 */ /* 0x0001e80000100800 */
[----:B0-----:R-:W4:Y:S04]  /*8730*/  LDL.LU R19, [R1+0x6c4] ;  /* 0x0006c40001137983 */ /* 0x001f280000300800 */
[----:B------:R0:W-:Y:S04]  /*8740*/  STL [R1+0x7c], R18 ;  /* 0x00007c1201007387 */ /* 0x0001e80000100800 */
[----:B0-----:R-:W2:Y:S04]  /*8750*/  LDL.LU R18, [R1+0x6c0] ;  /* 0x0006c00001127983 */ /* 0x001ea80000300800 */
        /* <DEDUP_REMOVED lines=13> */
[----:B0-----:R-:W3:Y:S04]  /*8830*/  LDL.LU R28, [R1+0x6a4] ;  /* 0x0006a400011c7983 */ /* 0x001ee80000300800 */
        /* <DEDUP_REMOVED lines=21> */
[----:B0-----:R-:W4:Y:S04]  /*8990*/  LDL.LU R17, [R1+0x678] ;  /* 0x0006780001117983 */ /* 0x001f280000300800 */
[----:B------:R0:W-:Y:S04]  /*89a0*/  STL [R1+0x1b8], R13 ;  /* 0x0001b80d01007387 */ /* 0x0001e80000100800 */
[----:B0-----:R-:W4:Y:S04]  /*89b0*/  LDL.LU R13, [R1+0x674] ;  /* 0x00067400010d7983 */ /* 0x001f280000300800 */
[----:B------:R0:W-:Y:S04]  /*89c0*/  STL [R1+0x1d4], R9 ;  /* 0x0001d40901007387 */ /* 0x0001e80000100800 */
[----:B0-----:R-:W4:Y:S04]  /*89d0*/  LDL.LU R9, [R1+0x670] ;  /* 0x0006700001097983 */ /* 0x001f280000300800 */
[----:B------:R0:W-:Y:S04]  /*89e0*/  STL [R1+0x1d0], R15 ;  /* 0x0001d00f01007387 */ /* 0x0001e80000100800 */
[----:B0-----:R-:W4:Y:S01]  /*89f0*/  LDL.LU R15, [R1+0x66c] ;  /* 0x00066c00010f7983 */ /* 0x001f220000300800 */
[----:B--2---:R-:W-:-:S02]  /*8a00*/  SEL R8, R3, R8, !P6 ;  /* 0x0000000803087207 */ /* 0x004fc40007000000 */
[C---:B---3--:R-:W-:Y:S02]  /*8a10*/  SEL R12, R3.reuse, R12, !P6 ;  /* 0x0000000c030c7207 */ /* 0x048fe40007000000 */
        /* <DEDUP_REMOVED lines=8> */
[----:B0-----:R-:W-:-:S02]  /*8aa0*/  SEL R9, R3, R6, !P6 ;  /* 0x0000000603097207 */ /* 0x001fc40007000000 */
[C---:B------:R-:W-:Y:S01]  /*8ab0*/  SEL R6, R3.reuse, R11, !P6 ;  /* 0x0000000b03067207 */ /* 0x040fe20007000000 */
[----:B------:R-:W-:Y:S01]  /*8ac0*/  STL [R1+0x1dc], R12 ;  /* 0x0001dc0c01007387 */ /* 0x000fe20000100800 */
[----:B------:R-:W-:-:S03]  /*8ad0*/  SEL R11, R3, R16, !P6 ;  /* 0x00000010030b7207 */ /* 0x000fc60007000000 */
[----:B------:R0:W-:Y:S04]  /*8ae0*/  STL [R1+0x1d8], R9 ;  /* 0x0001d80901007387 */ /* 0x0001e80000100800 */
[----:B------:R1:W-:Y:S01]  /*8af0*/  STL [R1+0x1f4], R6 ;  /* 0x0001f40601007387 */ /* 0x0003e20000100800 */
[----:B0-----:R-:W-:-:S03]  /*8b00*/  SEL R9, R3, R10, !P6 ;  /* 0x0000000a03097207 */ /* 0x001fc60007000000 */
[----:B------:R-:W-:Y:S01]  /*8b10*/  STL [R1+0x1f0], R11 ;  /* 0x0001f00b01007387 */ /* 0x000fe20000100800 */
[----:B-1----:R-:W-:-:S03]  /*8b20*/  SEL R6, R3, R2, !P6 ;  /* 0x0000000203067207 */ /* 0x002fc60007000000 */
[----:B------:R-:W2:Y:S01]  /*8b30*/  LDL.LU R16, [R1+0x1b0] ;  /* 0x0001b00001107983 */ /* 0x000ea20000300800 */
[----:B------:R-:W-:-:S03]  /*8b40*/  SEL R2, R3, R27, !P6 ;  /* 0x0000001b03027207 */ /* 0x000fc60007000000 */
[----:B------:R0:W-:Y:S04]  /*8b50*/  STL [R1+0x1ec], R9 ;  /* 0x0001ec0901007387 */ /* 0x0001e80000100800 */
[----:B------:R1:W-:Y:S04]  /*8b60*/  STL [R1+0x1e8], R6 ;  /* 0x0001e80601007387 */ /* 0x0003e80000100800 */
[----:B0-----:R-:W3:Y:S01]  /*8b70*/  LDL.LU R9, [R1+0x18] ;  /* 0x0000180001097983 */ /* 0x001ee20000300800 */
[----:B-1----:R-:W-:-:S03]  /*8b80*/  SEL R6, R3, R14, !P6 ;  /* 0x0000000e03067207 */ /* 0x002fc60007000000 */
[----:B------:R0:W-:Y:S04]  /*8b90*/  STL [R1+0x204], R2 ;  /* 0x0002040201007387 */ /* 0x0001e80000100800 */
[----:B------:R-:W4:Y:S01]  /*8ba0*/  LDL.LU R11, [R1+0x14] ;  /* 0x00001400010b7983 */ /* 0x000f220000300800 */
[----:B0-----:R-:W-:-:S03]  /*8bb0*/  SEL R2, R3, R28, !P6 ;  /* 0x0000001c03027207 */ /* 0x001fc60007000000 */
[----:B------:R0:W-:Y:S04]  /*8bc0*/  STL [R1+0x200], R6 ;  /* 0x0002000601007387 */ /* 0x0001e80000100800 */
[----:B0-----:R-:W4:Y:S04]  /*8bd0*/  LDL.LU R6, [R1+0x10] ;  /* 0x0000100001067983 */ /* 0x001f280000300800 */
[----:B------:R0:W-:Y:S04]  /*8be0*/  STL [R1+0x1fc], R2 ;  /* 0x0001fc0201007387 */ /* 0x0001e80000100800 */
[----:B------:R-:W4:Y:S04]  /*8bf0*/  LDL.LU R12, [R1+0xc] ;  /* 0x00000c00010c7983 */ /* 0x000f280000300800 */
[----:B------:R1:W-:Y:S04]  /*8c00*/  STL [R1+0x1f8], R8 ;  /* 0x0001f80801007387 */ /* 0x0003e80000100800 */
[----:B------:R-:W4:Y:S04]  /*8c10*/  LDL.LU R17, [R1+0x8] ;  /* 0x0000080001117983 */ /* 0x000f280000300800 */
[----:B------:R-:W4:Y:S01]  /*8c20*/  LDL.LU R13, [R1+0x4] ;  /* 0x00000400010d7983 */ /* 0x000f220000300800 */
[----:B0-----:R-:W-:-:S02]  /*8c30*/  SEL R2, R3, R22, !P6 ;  /* 0x0000001603027207 */ /* 0x001fc40007000000 */
[C---:B------:R-:W-:Y:S02]  /*8c40*/  SEL R4, R3.reuse, R4, !P6 ;  /* 0x0000000403047207 */ /* 0x040fe40007000000 */
[C---:B-1----:R-:W-:Y:S01]  /*8c50*/  SEL R8, R3.reuse, R24, !P6 ;  /* 0x0000001803087207 */ /* 0x042fe20007000000 */
[----:B------:R0:W-:Y:S01]  /*8c60*/  STL [R1+0x214], R2 ;  /* 0x0002140201007387 */ /* 0x0001e20000100800 */
[C---:B------:R-:W-:Y:S02]  /*8c70*/  SEL R0, R3.reuse, R0, !P6 ;  /* 0x0000000003007207 */ /* 0x040fe40007000000 */
[C---:B------:R-:W-:Y:S02]  /*8c80*/  SEL R7, R3.reuse, R7, !P6 ;  /* 0x0000000703077207 */ /* 0x040fe40007000000 */
[C---:B------:R-:W-:Y:S02]  /*8c90*/  SEL R20, R3.reuse, R20, !P6 ;  /* 0x0000001403147207 */ /* 0x040fe40007000000 */
[C---:B------:R-:W-:Y:S01]  /*8ca0*/  SEL R26, R3.reuse, R26, !P6 ;  /* 0x0000001a031a7207 */ /* 0x040fe20007000000 */
[----:B0-----:R-:W-:Y:S01]  /*8cb0*/  IMAD R2, R4, UR5, RZ ;  /* 0x0000000504027c24 */ /* 0x001fe2000f8e02ff */
[C---:B------:R-:W-:Y:S01]  /*8cc0*/  SEL R4, R3.reuse, R21, !P6 ;  /* 0x0000001503047207 */ /* 0x040fe20007000000 */
[----:B------:R0:W-:Y:S01]  /*8cd0*/  STL [R1+0x210], R8 ;  /* 0x0002100801007387 */ /* 0x0001e20000100800 */
[----:B------:R-:W-:-:S03]  /*8ce0*/  SEL R3, R3, R5, !P6 ;  /* 0x0000000503037207 */ /* 0x000fc60007000000 */
[----:B------:R1:W-:Y:S04]  /*8cf0*/  STL [R1+0x170], R2 ;  /* 0x0001700201007387 */ /* 0x0003e80000100800 */
[----:B------:R1:W-:Y:S01]  /*8d00*/  STL [R1+0x20c], R4 ;  /* 0x00020c0401007387 */ /* 0x0003e20000100800 */
[----:B0-----:R-:W-:Y:S01]  /*8d10*/  IMAD R8, R0, UR5, RZ ;  /* 0x0000000500087c24 */ /* 0x001fe2000f8e02ff */
[----:B------:R-:W-:Y:S02]  /*8d20*/  IADD3 R0, P3, PT, R2, UR10, RZ ;  /* 0x0000000a02007c10 */ /* 0x000fe4000ff7e0ff */
[----:B------:R-:W4:Y:S01]  /*8d30*/  LDL.LU R15, [R1] ;  /* 0x00000000010f7983 */ /* 0x000f220000300800 */
[----:B-1----:R-:W-:-:S03]  /*8d40*/  IMAD R2, R7, UR5, RZ ;  /* 0x0000000507027c24 */ /* 0x002fc6000f8e02ff */
[----:B------:R0:W-:Y:S01]  /*8d50*/  STL [R1+0x208], R3 ;  /* 0x0002080301007387 */ /* 0x0001e20000100800 */
[----:B------:R-:W-:Y:S01]  /*8d60*/  IMAD R4, R26, UR5, RZ ;  /* 0x000000051a047c24 */ /* 0x000fe2000f8e02ff */
[----:B------:R-:W-:Y:S02]  /*8d70*/  R2UR UR17, R0 ;  /* 0x00000000001172ca */ /* 0x000fe400000e0000 */
[----:B------:R-:W-:Y:S01]  /*8d80*/  STL [R1+0x110], R8 ;  /* 0x0001100801007387 */ /* 0x000fe20000100800 */
[----:B------:R-:W-:Y:S01]  /*8d90*/  IADD3 R0, P2, PT, R8, UR10, RZ ;  /* 0x0000000a08007c10 */ /* 0x000fe2000ff5e0ff */
[----:B0-----:R-:W-:Y:S02]  /*8da0*/  IMAD R3, R20, UR5, RZ ;  /* 0x0000000514037c24 */ /* 0x001fe4000f8e02ff */
[----:B------:R-:W-:Y:S04]  /*8db0*/  STL [R1+0x10c], R2 ;  /* 0x00010c0201007387 */ /* 0x000fe80000100800 */
[----:B------:R-:W-:Y:S04]  /*8dc0*/  STL [R1+0x1ac], R3 ;  /* 0x0001ac0301007387 */ /* 0x000fe80000100800 */
[----:B------:R0:W-:Y:S01]  /*8dd0*/  STL [R1+0x1a8], R4 ;  /* 0x0001a80401007387 */ /* 0x0001e20000100800 */
[----:B------:R-:W-:-:S02]  /*8de0*/  R2UR UR16, R0 ;  /* 0x00000000001072ca */ /* 0x000fc400000e0000 */
[----:B0-----:R-:W-:-:S04]  /*8df0*/  IADD3 R4, P4, PT, R4, UR10, RZ ;  /* 0x0000000a04047c10 */ /* 0x001fc8000ff9e0ff */
[----:B------:R-:W-:Y:S01]  /*8e00*/  R2UR UR13, R4 ;  /* 0x00000000040d72ca */ /* 0x000fe200000e0000 */
[----:B--2---:R-:W-:-:S05]  /*8e10*/  IMAD R28, R16, UR18, RZ ;  /* 0x00000012101c7c24 */ /* 0x004fca000f8e02ff */
[----:B------:R-:W-:Y:S01]  /*8e20*/  STL [R1+0x5f8], R28 ;  /* 0x0005f81c01007387 */ /* 0x000fe20000100800 */
[----:B---3--:R-:W-:-:S05]  /*8e30*/  IMAD R9, R9, UR5, RZ ;  /* 0x0000000509097c24 */ /* 0x008fca000f8e02ff */
[----:B------:R-:W-:Y:S01]  /*8e40*/  STL [R1+0x5fc], R9 ;  /* 0x0005fc0901007387 */ /* 0x000fe20000100800 */
[----:B----4-:R-:W-:-:S05]  /*8e50*/  IMAD R8, R11, UR5, RZ ;  /* 0x000000050b087c24 */ /* 0x010fca000f8e02ff */
[----:B------:R0:W-:Y:S01]  /*8e60*/  STL [R1+0x600], R8 ;  /* 0x0006000801007387 */ /* 0x0001e20000100800 */
[----:B------:R-:W-:Y:S02]  /*8e70*/  IMAD R7, R6, UR5, RZ ;  /* 0x0000000506077c24 */ /* 0x000fe4000f8e02ff */
[----:B------:R-:W-:-:S03]  /*8e80*/  IMAD R6, R12, UR5, RZ ;  /* 0x000000050c067c24 */ /* 0x000fc6000f8e02ff */
[----:B------:R-:W-:Y:S01]  /*8e90*/  STL [R1+0x604], R7 ;  /* 0x0006040701007387 */ /* 0x000fe20000100800 */
[----:B------:R-:W-:-:S03]  /*8ea0*/  IMAD R5, R17, UR5, RZ ;  /* 0x0000000511057c24 */ /* 0x000fc6000f8e02ff */
[----:B------:R-:W-:Y:S01]  /*8eb0*/  STL [R1+0x608], R6 ;  /* 0x0006080601007387 */ /* 0x000fe20000100800 */
[----:B------:R-:W-:-:S03]  /*8ec0*/  IMAD R4, R13, UR5, RZ ;  /* 0x000000050d047c24 */ /* 0x000fc6000f8e02ff */
[----:B------:R-:W-:Y:S04]  /*8ed0*/  STL [R1+0x60c], R5 ;  /* 0x00060c0501007387 */ /* 0x000fe80000100800 */
[----:B------:R-:W2:Y:S04]  /*8ee0*/  LDL.LU R0, [R1+0x2c] ;  /* 0x00002c0001007983 */ /* 0x000ea80000300800 */
[----:B------:R-:W3:Y:S04]  /*8ef0*/  LDL.LU R10, [R1+0x34] ;  /* 0x00003400010a7983 */ /* 0x000ee80000300800 */
[----:B------:R-:W-:Y:S04]  /*8f00*/  STL [R1+0x610], R4 ;  /* 0x0006100401007387 */ /* 0x000fe80000100800 */
        /* <DEDUP_REMOVED lines=10> */
[----:B0-----:R-:W4:Y:S04]  /*8fb0*/  LDL.LU R8, [R1+0x188] ;  /* 0x0001880001087983 */ /* 0x001f280000300800 */
[----:B------:R-:W4:Y:S04]  /*8fc0*/  LDL.LU R9, [R1+0x184] ;  /* 0x0001840001097983 */ /* 0x000f280000300800 */
[----:B------:R-:W4:Y:S04]  /*8fd0*/  LDL.LU R28, [R1+0x17c] ;  /* 0x00017c00011c7983 */ /* 0x000f280000300800 */
[----:B------:R-:W4:Y:S01]  /*8fe0*/  LDL.LU R21, [R1+0x174] ;  /* 0x0001740001157983 */ /* 0x000f220000300800 */
[----:B------:R-:W-:-:S02]  /*8ff0*/  IADD3 R3, P0, PT, R3, UR10, RZ ;  /* 0x0000000a03037c10 */ /* 0x000fc4000ff1e0ff */
[----:B------:R-:W-:Y:S01]  /*9000*/  IADD3 R2, P1, PT, R2, UR10, RZ ;  /* 0x0000000a02027c10 */ /* 0x000fe2000ff3e0ff */
[----:B------:R-:W-:Y:S01]  /*9010*/  IMAD R18, R18, UR5, RZ ;  /* 0x0000000512127c24 */ /* 0x000fe2000f8e02ff */
[----:B------:R-:W-:Y:S01]  /*9020*/  R2UR UR14, R3 ;  /* 0x00000000030e72ca */ /* 0x000fe200000e0000 */
[----:B------:R-:W-:Y:S01]  /*9030*/  IMAD R3, R15, UR5, RZ ;  /* 0x000000050f037c24 */ /* 0x000fe2000f8e02ff */
[----:B------:R-:W-:Y:S01]  /*9040*/  R2UR UR15, R2 ;  /* 0x00000000020f72ca */ /* 0x000fe200000e0000 */
[----:B------:R-:W-:Y:S01]  /*9050*/  IMAD R2, R29, UR5, RZ ;  /* 0x000000051d027c24 */ /* 0x000fe2000f8e02ff */
[----:B------:R-:W4:Y:S01]  /*9060*/  LDL.LU R16, [R1+0x168] ;  /* 0x0001680001107983 */ /* 0x000f220000300800 */
[----:B------:R-:W-:Y:S02]  /*9070*/  IMAD R19, R19, UR5, RZ ;  /* 0x0000000513137c24 */ /* 0x000fe4000f8e02ff */
[----:B------:R-:W-:Y:S01]  /*9080*/  IMAD R23, R23, UR5, RZ ;  /* 0x0000000517177c24 */ /* 0x000fe2000f8e02ff */
[----:B------:R-:W4:Y:S01]  /*9090*/  LDL.LU R15, [R1+0x164] ;  /* 0x00016400010f7983 */ /* 0x000f220000300800 */
[----:B------:R-:W-:-:S03]  /*90a0*/  IMAD R25, R25, UR5, RZ ;  /* 0x0000000519197c24 */ /* 0x000fc6000f8e02ff */
[----:B------:R0:W-:Y:S04]  /*90b0*/  STL [R1+0x614], R3 ;  /* 0x0006140301007387 */ /* 0x0001e80000100800 */
[----:B------:R1:W-:Y:S04]  /*90c0*/  STL [R1+0x618], R2 ;  /* 0x0006180201007387 */ /* 0x0003e80000100800 */
[----:B------:R-:W-:Y:S04]  /*90d0*/  STL [R1+0x61c], R18 ;  /* 0x00061c1201007387 */ /* 0x000fe80000100800 */
[----:B------:R-:W-:Y:S04]  /*90e0*/  STL [R1+0x620], R19 ;  /* 0x0006201301007387 */ /* 0x000fe80000100800 */
[----:B------:R-:W-:Y:S04]  /*90f0*/  STL [R1+0x624], R23 ;  /* 0x0006241701007387 */ /* 0x000fe80000100800 */
[----:B------:R-:W-:Y:S01]  /*9100*/  STL [R1+0x628], R25 ;  /* 0x0006281901007387 */ /* 0x000fe20000100800 */
[----:B--2---:R-:W-:-:S02]  /*9110*/  IMAD R0, R0, UR5, RZ ;  /* 0x0000000500007c24 */ /* 0x004fc4000f8e02ff */
[----:B---3--:R-:W-:-:S03]  /*9120*/  IMAD R10, R10, UR5, RZ ;  /* 0x000000050a0a7c24 */ /* 0x008fc6000f8e02ff */
[----:B------:R2:W-:Y:S01]  /*9130*/  STL [R1+0x62c], R0 ;  /* 0x00062c0001007387 */ /* 0x0005e20000100800 */
[----:B----4-:R-:W-:-:S03]  /*9140*/  IMAD R11, R11, UR5, RZ ;  /* 0x000000050b0b7c24 */ /* 0x010fc6000f8e02ff */
[----:B------:R-:W-:Y:S01]  /*9150*/  STL [R1+0x630], R10 ;  /* 0x0006300a01007387 */ /* 0x000fe20000100800 */
[----:B------:R-:W-:-:S03]  /*9160*/  IMAD R12, R12, UR5, RZ ;  /* 0x000000050c0c7c24 */ /* 0x000fc6000f8e02ff */
        /* <DEDUP_REMOVED lines=17> */
[----:B0-----:R-:W-:-:S03]  /*9280*/  IMAD R3, R8, UR5, RZ ;  /* 0x0000000508037c24 */ /* 0x001fc6000f8e02ff */
[----:B------:R-:W-:Y:S01]  /*9290*/  STL [R1+0x658], R27 ;  /* 0x0006581b01007387 */ /* 0x000fe20000100800 */
[----:B-1----:R-:W-:-:S03]  /*92a0*/  IMAD R2, R9, UR5, RZ ;  /* 0x0000000509027c24 */ /* 0x002fc6000f8e02ff */
[----:B------:R0:W-:Y:S01]  /*92b0*/  STL [R1], R3 ;  /* 0x0000000301007387 */ /* 0x0001e20000100800 */
[----:B--2---:R-:W-:-:S03]  /*92c0*/  IMAD R0, R28, UR5, RZ ;  /* 0x000000051c007c24 */ /* 0x004fc6000f8e02ff */
[----:B------:R1:W-:Y:S01]  /*92d0*/  STL [R1+0x4], R2 ;  /* 0x0000040201007387 */ /* 0x0003e20000100800 */
[----:B0-----:R-:W-:-:S03]  /*92e0*/  IMAD R3, R21, UR5, RZ ;  /* 0x0000000515037c24 */ /* 0x001fc6000f8e02ff */
[----:B------:R0:W-:Y:S04]  /*92f0*/  STL [R1+0x8], R0 ;  /* 0x0000080001007387 */ /* 0x0001e80000100800 */
[----:B------:R-:W-:Y:S04]  /*9300*/  STL [R1+0xc], R3 ;  /* 0x00000c0301007387 */ /* 0x000fe80000100800 */
[----:B------:R-:W2:Y:S01]  /*9310*/  LDL.LU R27, [R1+0x158] ;  /* 0x00015800011b7983 */ /* 0x000ea20000300800 */
[----:B-1----:R-:W-:Y:S02]  /*9320*/  IMAD R2, R16, UR5, RZ ;  /* 0x0000000510027c24 */ /* 0x002fe4000f8e02ff */
[----:B0-----:R-:W-:-:S03]  /*9330*/  IMAD R0, R15, UR5, RZ ;  /* 0x000000050f007c24 */ /* 0x001fc6000f8e02ff */
[----:B------:R-:W-:Y:S04]  /*9340*/  STL [R1+0x10], R2 ;  /* 0x0000100201007387 */ /* 0x000fe80000100800 */
[----:B--2---:R0:W-:Y:S04]  /*9350*/  STL [R1+0x664], R27 ;  /* 0x0006641b01007387 */ /* 0x0041e80000100800 */
[----:B------:R-:W-:Y:S04]  /*9360*/  STL [R1+0x14], R0 ;  /* 0x0000140001007387 */ /* 0x000fe80000100800 */
[----:B0-----:R-:W2:Y:S04]  /*9370*/  LDL.LU R27, [R1+0x15c] ;  /* 0x00015c00011b7983 */ /* 0x001ea80000300800 */
[----:B--2---:R0:W-:Y:S04]  /*9380*/  STL [R1+0x668], R27 ;  /* 0x0006681b01007387 */ /* 0x0041e80000100800 */
[----:B0-----:R-:W2:Y:S04]  /*9390*/  LDL.LU R27, [R1+0x160] ;  /* 0x00016000011b7983 */ /* 0x001ea80000300800 */
[----:B------:R-:W3:Y:S04]  /*93a0*/  LDL.LU R26, [R1+0x154] ;  /* 0x00015400011a7983 */ /* 0x000ee80000300800 */
[----:B------:R-:W4:Y:S04]  /*93b0*/  LDL.LU R24, [R1+0x150] ;  /* 0x0001500001187983 */ /* 0x000f280000300800 */
        /* <DEDUP_REMOVED lines=26> */
[----:B--2---:R-:W-:-:S05]  /*9560*/  IMAD R27, R27, UR5, RZ ;  /* 0x000000051b1b7c24 */ /* 0x004fca000f8e02ff */
[----:B------:R0:W-:Y:S04]  /*9570*/  STL [R1+0x18], R27 ;  /* 0x0000181b01007387 */ /* 0x0001e80000100800 */
[----:B0-----:R-:W2:Y:S02]  /*9580*/  LDL.LU R27, [R1+0x668] ;  /* 0x00066800011b7983 */ /* 0x001ea40000300800 */
[----:B--2---:R-:W-:-:S05]  /*9590*/  IMAD R27, R27, UR5, RZ ;  /* 0x000000051b1b7c24 */ /* 0x004fca000f8e02ff */
[----:B------:R0:W-:Y:S04]  /*95a0*/  STL [R1+0x1c], R27 ;  /* 0x00001c1b01007387 */ /* 0x0001e80000100800 */
[----:B0-----:R-:W2:Y:S01]  /*95b0*/  LDL.LU R27, [R1+0x664] ;  /* 0x00066400011b7983 */ /* 0x001ea20000300800 */
[----:B---3--:R-:W-:Y:S02]  /*95c0*/  IMAD R11, R11, UR5, RZ ;  /* 0x000000050b0b7c24 */ /* 0x008fe4000f8e02ff */
[----:B--2---:R-:W-:-:S05]  /*95d0*/  IMAD R27, R27, UR5, RZ ;  /* 0x000000051b1b7c24 */ /* 0x004fca000f8e02ff */
[----:B------:R0:W-:Y:S02]  /*95e0*/  STL [R1+0x20], R27 ;  /* 0x0000201b01007387 */ /* 0x0001e40000100800 */
[----:B0-----:R-:W-:Y:S02]  /*95f0*/  IMAD R27, R26, UR5, RZ ;  /* 0x000000051a1b7c24 */ /* 0x001fe4000f8e02ff */
[----:B----4-:R-:W-:Y:S02]  /*9600*/  IMAD R26, R24, UR5, RZ ;  /* 0x00000005181a7c24 */ /* 0x010fe4000f8e02ff */
[----:B------:R-:W-:Y:S02]  /*9610*/  IMAD R24, R22, UR5, RZ ;  /* 0x0000000516187c24 */ /* 0x000fe4000f8e02ff */
[----:B------:R-:W-:Y:S01]  /*9620*/  IMAD R22, R20, UR5, RZ ;  /* 0x0000000514167c24 */ /* 0x000fe2000f8e02ff */
[----:B------:R-:W-:Y:S01]  /*9630*/  STL [R1+0x24], R27 ;  /* 0x0000241b01007387 */ /* 0x000fe20000100800 */
[----:B------:R-:W-:-:S02]  /*9640*/  IMAD R20, R17, UR5, RZ ;  /* 0x0000000511147c24 */ /* 0x000fc4000f8e02ff */
[----:B------:R-:W-:Y:S01]  /*9650*/  IMAD R17, R14, UR5, RZ ;  /* 0x000000050e117c24 */ /* 0x000fe2000f8e02ff */
[----:B------:R-:W-:Y:S01]  /*9660*/  STL [R1+0x2c], R26 ;  /* 0x00002c1a01007387 */ /* 0x000fe20000100800 */
[----:B------:R-:W-:Y:S02]  /*9670*/  IMAD R14, R13, UR5, RZ ;  /* 0x000000050d0e7c24 */ /* 0x000fe4000f8e02ff */
[----:B------:R-:W-:Y:S01]  /*9680*/  IMAD R13, R12, UR5, RZ ;  /* 0x000000050c0d7c24 */ /* 0x000fe2000f8e02ff */
[----:B------:R-:W-:Y:S04]  /*9690*/  STL [R1+0x30], R24 ;  /* 0x0000301801007387 */ /* 0x000fe80000100800 */
[----:B------:R-:W-:Y:S01]  /*96a0*/  STL [R1+0x34], R22 ;  /* 0x0000341601007387 */ /* 0x000fe20000100800 */
[----:B------:R-:W-:-:S03]  /*96b0*/  IMAD R12, R10, UR5, RZ ;  /* 0x000000050a0c7c24 */ /* 0x000fc6000f8e02ff */
[----:B------:R-:W-:Y:S01]  /*96c0*/  STL [R1+0x38], R20 ;  /* 0x0000381401007387 */ /* 0x000fe20000100800 */
[----:B------:R-:W-:-:S03]  /*96d0*/  IMAD R10, R0, UR5, RZ ;  /* 0x00000005000a7c24 */ /* 0x000fc6000f8e02ff */
[----:B------:R-:W-:Y:S04]  /*96e0*/  STL [R1+0x3c], R17 ;  /* 0x00003c1101007387 */ /* 0x000fe80000100800 */
[----:B------:R-:W-:Y:S01]  /*96f0*/  STL [R1+0x40], R14 ;  /* 0x0000400e01007387 */ /* 0x000fe20000100800 */
[----:B------:R-:W-:-:S03]  /*9700*/  IMAD R0, R23, UR5, RZ ;  /* 0x0000000517007c24 */ /* 0x000fc6000f8e02ff */
[----:B------:R-:W-:Y:S04]  /*9710*/  STL [R1+0x44], R13 ;  /* 0x0000440d01007387 */ /* 0x000fe80000100800 */
[----:B------:R0:W-:Y:S04]  /*9720*/  STL [R1+0x48], R11 ;  /* 0x0000480b01007387 */ /* 0x0001e80000100800 */
[----:B------:R-:W-:Y:S01]  /*9730*/  STL [R1+0x50], R12 ;  /* 0x0000500c01007387 */ /* 0x000fe20000100800 */
[----:B0-----:R-:W-:-:S03]  /*9740*/  IMAD R11, R25, UR5, RZ ;  /* 0x00000005190b7c24 */ /* 0x001fc6000f8e02ff */
[----:B------:R0:W-:Y:S04]  /*9750*/  STL [R1+0x54], R10 ;  /* 0x0000540a01007387 */ /* 0x0001e80000100800 */
[----:B------:R1:W-:Y:S04]  /*9760*/  STL [R1+0x58], R11 ;  /* 0x0000580b01007387 */ /* 0x0003e80000100800 */
[----:B------:R2:W-:Y:S01]  /*9770*/  STL [R1+0x6c], R0 ;  /* 0x00006c0001007387 */ /* 0x0005e20000100800 */
[----:B0-----:R-:W-:Y:S02]  /*9780*/  IMAD R10, R19, UR5, RZ ;  /* 0x00000005130a7c24 */ /* 0x001fe4000f8e02ff */
[----:B-1----:R-:W-:-:S03]  /*9790*/  IMAD R11, R18, UR5, RZ ;  /* 0x00000005120b7c24 */ /* 0x002fc6000f8e02ff */
[----:B------:R0:W-:Y:S01]  /*97a0*/  STL [R1+0x70], R10 ;  /* 0x0000700a01007387 */ /* 0x0001e20000100800 */
[----:B--2---:R-:W-:-:S03]  /*97b0*/  IMAD R0, R2, UR5, RZ ;  /* 0x0000000502007c24 */ /* 0x004fc6000f8e02ff */
[----:B------:R-:W-:Y:S01]  /*97c0*/  STL [R1+0x108], R11 ;  /* 0x0001080b01007387 */ /* 0x000fe20000100800 */
[----:B------:R-:W-:-:S03]  /*97d0*/  IMAD R2, R3, UR5, RZ ;  /* 0x0000000503027c24 */ /* 0x000fc6000f8e02ff */
[----:B------:R1:W-:Y:S01]  /*97e0*/  STL [R1+0x104], R0 ;  /* 0x0001040001007387 */ /* 0x0003e20000100800 */
[----:B0-----:R-:W-:Y:S02]  /*97f0*/  IMAD R10, R29, UR5, RZ ;  /* 0x000000051d0a7c24 */ /* 0x001fe4000f8e02ff */
[----:B------:R-:W-:-:S03]  /*9800*/  IMAD R3, R5, UR5, RZ ;  /* 0x0000000505037c24 */ /* 0x000fc6000f8e02ff */
[----:B------:R-:W-:Y:S01]  /*9810*/  STL [R1+0x100], R10 ;  /* 0x0001000a01007387 */ /* 0x000fe20000100800 */
[----:B-1----:R-:W-:-:S03]  /*9820*/  IMAD R0, R4, UR5, RZ ;  /* 0x0000000504007c24 */ /* 0x002fc6000f8e02ff */
[----:B------:R0:W-:Y:S04]  /*9830*/  STL [R1+0xfc], R2 ;  /* 0x0000fc0201007387 */ /* 0x0001e80000100800 */
[----:B------:R1:W-:Y:S04]  /*9840*/  STL [R1+0xf8], R0 ;  /* 0x0000f80001007387 */ /* 0x0003e80000100800 */
[----:B------:R2:W-:Y:S01]  /*9850*/  STL [R1+0xf4], R3 ;  /* 0x0000f40301007387 */ /* 0x0005e20000100800 */
[----:B0-----:R-:W-:Y:S02]  /*9860*/  IMAD R2, R6, UR5, RZ ;  /* 0x0000000506027c24 */ /* 0x001fe4000f8e02ff */
[----:B-1----:R-:W-:-:S03]  /*9870*/  IMAD R0, R7, UR5, RZ ;  /* 0x0000000507007c24 */ /* 0x002fc6000f8e02ff */
[----:B------:R0:W-:Y:S01]  /*9880*/  STL [R1+0xf0], R2 ;  /* 0x0000f00201007387 */ /* 0x0001e20000100800 */
[----:B--2---:R-:W-:-:S03]  /*9890*/  IMAD R3, R8, UR5, RZ ;  /* 0x0000000508037c24 */ /* 0x004fc6000f8e02ff */
[----:B------:R1:W-:Y:S04]  /*98a0*/  STL [R1+0xec], R0 ;  /* 0x0000ec0001007387 */ /* 0x0003e80000100800 */
[----:B------:R2:W-:Y:S01]  /*98b0*/  STL [R1+0xe8], R3 ;  /* 0x0000e80301007387 */ /* 0x0005e20000100800 */
[----:B0-----:R-:W-:Y:S02]  /*98c0*/  IMAD R2, R9, UR5, RZ ;  /* 0x0000000509027c24 */ /* 0x001fe4000f8e02ff */
[----:B-1----:R-:W-:-:S03]  /*98d0*/  IMAD R0, R28, UR5, RZ ;  /* 0x000000051c007c24 */ /* 0x002fc6000f8e02ff */
[----:B------:R0:W-:Y:S01]  /*98e0*/  STL [R1+0xe4], R2 ;  /* 0x0000e40201007387 */ /* 0x0001e20000100800 */
[----:B--2---:R-:W-:-:S03]  /*98f0*/  IMAD R3, R21, UR5, RZ ;  /* 0x0000000515037c24 */ /* 0x004fc6000f8e02ff */
[----:B------:R1:W-:Y:S04]  /*9900*/  STL [R1+0xe0], R0 ;  /* 0x0000e00001007387 */ /* 0x0003e80000100800 */
[----:B------:R-:W-:Y:S04]  /*9910*/  STL [R1+0xdc], R3 ;  /* 0x0000dc0301007387 */ /* 0x000fe80000100800 */
[----:B------:R-:W2:Y:S01]  /*9920*/  LDL.LU R27, [R1+0xc8] ;  /* 0x0000c800011b7983 */ /* 0x000ea20000300800 */
[----:B0-----:R-:W-:Y:S02]  /*9930*/  IMAD R2, R16, UR5, RZ ;  /* 0x0000000510027c24 */ /* 0x001fe4000f8e02ff */
[----:B-1----:R-:W-:-:S03]  /*9940*/  IMAD R0, R15, UR5, RZ ;  /* 0x000000050f007c24 */ /* 0x002fc6000f8e02ff */
        /* <DEDUP_REMOVED lines=41> */
[----:B----4-:R-:W-:Y:S02]  /*9be0*/  IMAD R24, R24, UR5, RZ ;  /* 0x0000000518187c24 */ /* 0x010fe4000f8e02ff */
[----:B------:R-:W-:Y:S02]  /*9bf0*/  IMAD R22, R22, UR5, RZ ;  /* 0x0000000516167c24 */ /* 0x000fe4000f8e02ff */
[----:B------:R-:W-:-:S02]  /*9c00*/  IMAD R20, R20, UR5, RZ ;  /* 0x0000000514147c24 */ /* 0x000fc4000f8e02ff */
[----:B------:R-:W-:Y:S02]  /*9c10*/  IMAD R17, R17, UR5, RZ ;  /* 0x0000000511117c24 */ /* 0x000fe4000f8e02ff */
[----:B------:R-:W-:Y:S02]  /*9c20*/  IMAD R14, R14, UR5, RZ ;  /* 0x000000050e0e7c24 */ /* 0x000fe4000f8e02ff */
[----:B------:R-:W-:Y:S02]  /*9c30*/  IMAD R13, R13, UR5, RZ ;  /* 0x000000050d0d7c24 */ /* 0x000fe4000f8e02ff */
[----:B------:R-:W-:Y:S02]  /*9c40*/  IMAD R12, R12, UR5, RZ ;  /* 0x000000050c0c7c24 */ /* 0x000fe4000f8e02ff */
        /* <DEDUP_REMOVED lines=16> */
[----:B--2---:R-:W-:-:S05]  /*9d50*/  IMAD R27, R27, UR5, RZ ;  /* 0x000000051b1b7c24 */ /* 0x004fca000f8e02ff */
        /* <DEDUP_REMOVED lines=49> */
[----:B0-----:R-:W2:Y:S01]  /*a070*/  LDL.LU R28, [R1+0x5f8] ;  /* 0x0005f800011c7983 */ /* 0x001ea20000300800 */
[----:B------:R-:W-:-:S02]  /*a080*/  IMAD R29, R29, UR5, RZ ;  /* 0x000000051d1d7c24 */ /* 0x000fc4000f8e02ff */
[----:B------:R-:W-:Y:S02]  /*a090*/  IMAD R21, R21, UR5, RZ ;  /* 0x0000000515157c24 */ /* 0x000fe4000f8e02ff */
[----:B------:R-:W-:Y:S01]  /*a0a0*/  IMAD R15, R15, UR5, RZ ;  /* 0x000000050f0f7c24 */ /* 0x000fe2000f8e02ff */
[----:B------:R-:W-:Y:S01]  /*a0b0*/  STL [R1+0x5c], R29 ;  /* 0x00005c1d01007387 */ /* 0x000fe20000100800 */
[----:B------:R-:W-:-:S03]  /*a0c0*/  IMAD R16, R16, UR5, RZ ;  /* 0x0000000510107c24 */ /* 0x000fc6000f8e02ff */
[----:B------:R0:W-:Y:S02]  /*a0d0*/  STL [R1+0x4c], R21 ;  /* 0x00004c1501007387 */ /* 0x0001e40000100800 */
[----:B0-----:R-:W-:Y:S02]  /*a0e0*/  SHF.R.S32.HI R21, RZ, 0x1f, R15 ;  /* 0x0000001fff157819 */ /* 0x001fe4000001140f */
[----:B------:R-:W-:-:S04]  /*a0f0*/  IADD3 R15, P5, PT, R15, UR10, RZ ;  /* 0x0000000a0f0f7c10 */ /* 0x000fc8000ffbe0ff */
[----:B------:R-:W-:Y:S02]  /*a100*/  IADD3.X R21, PT, PT, R21, UR11, RZ, P5, !PT ;  /* 0x0000000b15157c10 */ /* 0x000fe4000affe4ff */
[----:B--2---:R-:W-:-:S05]  /*a110*/  IADD3 R29, P6, PT, R28, UR8, RZ ;  /* 0x000000081c1d7c10 */ /* 0x004fca000ffde0ff */
[----:B------:R-:W-:Y:S01]  /*a120*/  STL [R1+0x5e0], R29 ;  /* 0x0005e01d01007387 */ /* 0x000fe20000100800 */
[----:B------:R-:W-:-:S03]  /*a130*/  LEA.HI.X.SX32 R28, R28, UR9, 0x1, P6 ;  /* 0x000000091c1c7c11 */ /* 0x000fc6000b0f0eff */
[----:B------:R0:W-:Y:S04]  /*a140*/  STL [R1+0x28], R16 ;  /* 0x0000281001007387 */ /* 0x0001e80000100800 */
[----:B------:R1:W-:Y:S01]  /*a150*/  STL [R1+0x5c8], R15 ;  /* 0x0005c80f01007387 */ /* 0x0003e20000100800 */
[----:B0-----:R-:W-:Y:S02]  /*a160*/  SHF.R.S32.HI R16, RZ, 0x1f, R9 ;  /* 0x0000001fff107819 */ /* 0x001fe40000011409 */
[----:B------:R-:W-:Y:S02]  /*a170*/  IADD3 R9, P6, PT, R9, UR10, RZ ;  /* 0x0000000a09097c10 */ /* 0x000fe4000ffde0ff */
[----:B-1----:R-:W-:Y:S01]  /*a180*/  SHF.R.S32.HI R15, RZ, 0x1f, R8 ;  /* 0x0000001fff0f7819 */ /* 0x002fe20000011408 */
[----:B------:R-:W-:Y:S01]  /*a190*/  STL [R1+0x5e4], R28 ;  /* 0x0005e41c01007387 */ /* 0x000fe20000100800 */
[----:B------:R-:W-:-:S02]  /*a1a0*/  IADD3 R8, P5, PT, R8, UR10, RZ ;  /* 0x0000000a08087c10 */ /* 0x000fc4000ffbe0ff */
[----:B------:R-:W-:Y:S01]  /*a1b0*/  IADD3.X R16, PT, PT, R16, UR11, RZ, P6, !PT ;  /* 0x0000000b10107c10 */ /* 0x000fe2000b7fe4ff */
[----:B------:R0:W-:Y:S01]  /*a1c0*/  STL [R1+0x2d4], R9 ;  /* 0x0002d40901007387 */ /* 0x0001e20000100800 */
[----:B------:R-:W-:-:S03]  /*a1d0*/  IADD3.X R15, PT, PT, R15, UR11, RZ, P5, !PT ;  /* 0x0000000b0f0f7c10 */ /* 0x000fc6000affe4ff */
[----:B------:R-:W-:Y:S04]  /*a1e0*/  STL [R1+0x5c4], R21 ;  /* 0x0005c41501007387 */ /* 0x000fe80000100800 */
[----:B------:R1:W-:Y:S01]  /*a1f0*/  STL [R1+0x2dc], R8 ;  /* 0x0002dc0801007387 */ /* 0x0003e20000100800 */
[----:B0-----:R-:W-:Y:S02]  /*a200*/  SHF.R.S32.HI R9, RZ, 0x1f, R7 ;  /* 0x0000001fff097819 */ /* 0x001fe40000011407 */
[----:B------:R-:W-:Y:S01]  /*a210*/  IADD3 R7, P6, PT, R7, UR10, RZ ;  /* 0x0000000a07077c10 */ /* 0x000fe2000ffde0ff */
[----:B------:R-:W-:Y:S01]  /*a220*/  STL [R1+0x2d0], R16 ;  /* 0x0002d01001007387 */ /* 0x000fe20000100800 */
[----:B-1----:R-:W-:Y:S02]  /*a230*/  SHF.R.S32.HI R8, RZ, 0x1f, R6 ;  /* 0x0000001fff087819 */ /* 0x002fe40000011406 */
[----:B------:R-:W-:Y:S01]  /*a240*/  IADD3 R6, P5, PT, R6, UR10, RZ ;  /* 0x0000000a06067c10 */ /* 0x000fe2000ffbe0ff */
[----:B------:R0:W-:Y:S01]  /*a250*/  STL [R1+0x2e4], R7 ;  /* 0x0002e40701007387 */ /* 0x0001e20000100800 */
[----:B------:R-:W-:-:S03]  /*a260*/  IADD3.X R9, PT, PT, R9, UR11, RZ, P6, !PT ;  /* 0x0000000b09097c10 */ /* 0x000fc6000b7fe4ff */
[----:B------:R-:W-:Y:S01]  /*a270*/  STL [R1+0x2d8], R15 ;  /* 0x0002d80f01007387 */ /* 0x000fe20000100800 */
[----:B------:R-:W-:-:S03]  /*a280*/  IADD3.X R8, PT, PT, R8, UR11, RZ, P5, !PT ;  /* 0x0000000b08087c10 */ /* 0x000fc6000affe4ff */
        /* <DEDUP_REMOVED lines=13> */
[----:B------:R-:W-:Y:S03]  /*a360*/  STL [R1+0x2f0], R7 ;  /* 0x0002f00701007387 */ /* 0x000fe60000100800 */
[----:B------:R-:W-:Y:S02]  /*a370*/  IADD3.X R5, PT, PT, R5, UR11, RZ, P6, !PT ;  /* 0x0000000b05057c10 */ /* 0x000fe4000b7fe4ff */
[----:B-1----:R-:W-:Y:S02]  /*a380*/  SHF.R.S32.HI R4, RZ, 0x1f, R2 ;  /* 0x0000001fff047819 */ /* 0x002fe40000011402 */
[----:B------:R-:W-:Y:S01]  /*a390*/  IADD3 R2, P5, PT, R2, UR10, RZ ;  /* 0x0000000a02027c10 */ /* 0x000fe2000ffbe0ff */
[----:B------:R-:W-:Y:S04]  /*a3a0*/  STL [R1+0x304], R3 ;  /* 0x0003040301007387 */ /* 0x000fe80000100800 */
[----:B------:R0:W-:Y:S04]  /*a3b0*/  STL [R1+0x2f8], R6 ;  /* 0x0002f80601007387 */ /* 0x0001e80000100800 */
[----:B------:R-:W-:Y:S04]  /*a3c0*/  STL [R1+0x30c], R2 ;  /* 0x00030c0201007387 */ /* 0x000fe80000100800 */
[----:B------:R1:W-:Y:S01]  /*a3d0*/  STL [R1+0x300], R5 ;  /* 0x0003000501007387 */ /* 0x0003e20000100800 */
[----:B0-----:R-:W-:-:S02]  /*a3e0*/  IADD3 R6, P6, PT, R18, UR10, RZ ;  /* 0x0000000a12067c10 */ /* 0x001fc4000ffde0ff */
[----:B------:R-:W-:Y:S02]  /*a3f0*/  SHF.R.S32.HI R3, RZ, 0x1f, R18 ;  /* 0x0000001fff037819 */ /* 0x000fe40000011412 */
[----:B-1----:R-:W-:Y:S01]  /*a400*/  IADD3.X R5, PT, PT, R4, UR11, RZ, P5, !PT ;  /* 0x0000000b04057c10 */ /* 0x002fe2000affe4ff */
[----:B------:R0:W-:Y:S01]  /*a410*/  STL [R1+0x314], R6 ;  /* 0x0003140601007387 */ /* 0x0001e20000100800 */
[----:B------:R-:W-:-:S03]  /*a420*/  SHF.R.S32.HI R2, RZ, 0x1f, R19 ;  /* 0x0000001fff027819 */ /* 0x000fc60000011413 */
[----:B------:R1:W-:Y:S01]  /*a430*/  STL [R1+0x308], R5 ;  /* 0x0003080501007387 */ /* 0x0003e20000100800 */
[----:B0-----:R-:W-:Y:S02]  /*a440*/  IADD3 R6, P5, PT, R19, UR10, RZ ;  /* 0x0000000a13067c10 */ /* 0x001fe4000ffbe0ff */
[----:B-1----:R-:W-:-:S03]  /*a450*/  IADD3.X R5, PT, PT, R3, UR11, RZ, P6, !PT ;  /* 0x0000000b03057c10 */ /* 0x002fc6000b7fe4ff */
        /* <DEDUP_REMOVED lines=9> */
[----:B-1----:R-:W-:Y:S02]  /*a4f0*/  IADD3.X R5, PT, PT, R4, UR11, RZ, P6, !PT ;  /* 0x0000000b04057c10 */ /* 0x002fe4000b7fe4ff */
[----:B------:R-:W-:Y:S01]  /*a500*/  IADD3 R4, P6, PT, R0, UR10, RZ ;  /* 0x0000000a00047c10 */ /* 0x000fe2000ffde0ff */
[----:B------:R-:W-:Y:S01]  /*a510*/  STL [R1+0x32c], R6 ;  /* 0x00032c0601007387 */ /* 0x000fe20000100800 */
[----:B------:R-:W-:-:S03]  /*a520*/  SHF.R.S32.HI R2, RZ, 0x1f, R0 ;  /* 0x0000001fff027819 */ /* 0x000fc60000011400 */
[----:B------:R0:W-:Y:S04]  /*a530*/  STL [R1+0x320], R5 ;  /* 0x0003200501007387 */ /* 0x0001e80000100800 */
[----:B------:R1:W-:Y:S01]  /*a540*/  STL [R1+0x334], R4 ;  /* 0x0003340401007387 */ /* 0x0003e20000100800 */
[----:B0-----:R-:W-:Y:S02]  /*a550*/  IADD3.X R5, PT, PT, R3, UR11, RZ, P5, !PT ;  /* 0x0000000b03057c10 */ /* 0x001fe4000affe4ff */
[----:B-1----:R-:W-:-:S03]  /*a560*/  IADD3 R4, P5, PT, R10, UR10, RZ ;  /* 0x0000000a0a047c10 */ /* 0x002fc6000ffbe0ff */
[----:B------:R0:W-:Y:S01]  /*a570*/  STL [R1+0x328], R5 ;  /* 0x0003280501007387 */ /* 0x0001e20000100800 */
[----:B------:R-:W-:-:S03]  /*a580*/  SHF.R.S32.HI R0, RZ, 0x1f, R10 ;  /* 0x0000001fff007819 */ /* 0x000fc6000001140a */
[----:B------:R1:W-:Y:S01]  /*a590*/  STL [R1+0x33c], R4 ;  /* 0x00033c0401007387 */ /* 0x0003e20000100800 */
[----:B0-----:R-:W-:Y:S02]  /*a5a0*/  IADD3.X R5, PT, PT, R2, UR11, RZ, P6, !PT ;  /* 0x0000000b02057c10 */ /* 0x001fe4000b7fe4ff */
[----:B-1----:R-:W-:-:S03]  /*a5b0*/  IADD3 R4, P6, PT, R11, UR10, RZ ;  /* 0x0000000a0b047c10 */ /* 0x002fc6000ffde0ff */
[----:B------:R-:W-:Y:S01]  /*a5c0*/  STL [R1+0x330], R5 ;  /* 0x0003300501007387 */ /* 0x000fe20000100800 */
[----:B------:R-:W-:-:S03]  /*a5d0*/  IADD3.X R0, PT, PT, R0, UR11, RZ, P5, !PT ;  /* 0x0000000b00007c10 */ /* 0x000fc6000affe4ff */
[----:B------:R0:W-:Y:S01]  /*a5e0*/  STL [R1+0x344], R4 ;  /* 0x0003440401007387 */ /* 0x0001e20000100800 */
[----:B------:R-:W-:-:S03]  /*a5f0*/  SHF.R.S32.HI R3, RZ, 0x1f, R11 ;  /* 0x0000001fff037819 */ /* 0x000fc6000001140b */
[----:B------:R-:W2:Y:S01]  /*a600*/  LDL.LU R29, [R1] ;  /* 0x00000000011d7983 */ /* 0x000ea20000300800 */
[----:B0-----:R-:W-:-:S03]  /*a610*/  IADD3 R4, P5, PT, R12, UR10, RZ ;  /* 0x0000000a0c047c10 */ /* 0x001fc6000ffbe0ff */
[----:B------:R-:W-:Y:S01]  /*a620*/  STL [R1+0x338], R0 ;  /* 0x0003380001007387 */ /* 0x000fe20000100800 */
[----:B------:R-:W-:-:S03]  /*a630*/  IADD3.X R5, PT, PT, R3, UR11, RZ, P6, !PT ;  /* 0x0000000b03057c10 */ /* 0x000fc6000b7fe4ff */
[----:B------:R0:W-:Y:S01]  /*a640*/  STL [R1+0x34c], R4 ;  /* 0x00034c0401007387 */ /* 0x0001e20000100800 */
[----:B------:R-:W-:-:S03]  /*a650*/  SHF.R.S32.HI R2, RZ, 0x1f, R12 ;  /* 0x0000001fff027819 */ /* 0x000fc6000001140c */
[----:B------:R-:W-:Y:S01]  /*a660*/  STL [R1+0x340], R5 ;  /* 0x0003400501007387 */ /* 0x000fe20000100800 */
[----:B------:R-:W-:Y:S02]  /*a670*/  IADD3.X R2, PT, PT, R2, UR11, RZ, P5, !PT ;  /* 0x0000000b02027c10 */ /* 0x000fe4000affe4ff */
[----:B0-----:R-:W-:-:S05]  /*a680*/  IADD3 R4, P6, PT, R13, UR10, RZ ;  /* 0x0000000a0d047c10 */ /* 0x001fca000ffde0ff */
[----:B------:R0:W-:Y:S04]  /*a690*/  STL [R1+0x354], R4 ;  /* 0x0003540401007387 */ /* 0x0001e80000100800 */
[----:B------:R-:W2:Y:S01]  /*a6a0*/  LDL.LU R6, [R1+0x4] ;  /* 0x0000040001067983 */ /* 0x000ea20000300800 */
[----:B0-----:R-:W-:-:S03]  /*a6b0*/  IADD3 R4, P5, PT, R14, UR10, RZ ;  /* 0x0000000a0e047c10 */ /* 0x001fc6000ffbe0ff */
[----:B------:R-:W-:Y:S01]  /*a6c0*/  STL [R1+0x348], R2 ;  /* 0x0003480201007387 */ /* 0x000fe20000100800 */
[----:B------:R-:W-:-:S03]  /*a6d0*/  SHF.R.S32.HI R0, RZ, 0x1f, R13 ;  /* 0x0000001fff007819 */ /* 0x000fc6000001140d */
[----:B------:R0:W-:Y:S04]  /*a6e0*/  STL [R1+0x35c], R4 ;  /* 0x00035c0401007387 */ /* 0x0001e80000100800 */
[----:B------:R-:W2:Y:S01]  /*a6f0*/  LDL.LU R7, [R1+0x8] ;  /* 0x0000080001077983 */ /* 0x000ea20000300800 */
[----:B------:R-:W-:-:S05]  /*a700*/  IADD3.X R0, PT, PT, R0, UR11, RZ, P6, !PT ;  /* 0x0000000b00007c10 */ /* 0x000fca000b7fe4ff */
[----:B------:R-:W-:Y:S01]  /*a710*/  STL [R1+0x350], R0 ;  /* 0x0003500001007387 */ /* 0x000fe20000100800 */
[----:B0-----:R-:W-:-:S03]  /*a720*/  IADD3 R4, P6, PT, R17, UR10, RZ ;  /* 0x0000000a11047c10 */ /* 0x001fc6000ffde0ff */
[----:B------:R-:W2:Y:S04]  /*a730*/  LDL.LU R8, [R1+0xc] ;  /* 0x00000c0001087983 */ /* 0x000ea80000300800 */
[----:B------:R0:W-:Y:S04]  /*a740*/  STL [R1+0x364], R4 ;  /* 0x0003640401007387 */ /* 0x0001e80000100800 */
[----:B------:R-:W2:Y:S01]  /*a750*/  LDL.LU R9, [R1+0x10] ;  /* 0x0000100001097983 */ /* 0x000ea20000300800 */
[----:B------:R-:W-:Y:S02]  /*a760*/  SHF.R.S32.HI R3, RZ, 0x1f, R14 ;  /* 0x0000001fff037819 */ /* 0x000fe4000001140e */
[----:B------:R-:W-:-:S02]  /*a770*/  SHF.R.S32.HI R2, RZ, 0x1f, R17 ;  /* 0x0000001fff027819 */ /* 0x000fc40000011411 */
[----:B------:R-:W-:Y:S02]  /*a780*/  IADD3.X R3, PT, PT, R3, UR11, RZ, P5, !PT ;  /* 0x0000000b03037c10 */ /* 0x000fe4000affe4ff */
[----:B0-----:R-:W-:Y:S02]  /*a790*/  IADD3 R4, P5, PT, R20, UR10, RZ ;  /* 0x0000000a14047c10 */ /* 0x001fe4000ffbe0ff */
[----:B------:R-:W-:Y:S01]  /*a7a0*/  IADD3.X R2, PT, PT, R2, UR11, RZ, P6, !PT ;  /* 0x0000000b02027c10 */ /* 0x000fe2000b7fe4ff */
[----:B------:R-:W-:Y:S01]  /*a7b0*/  STL [R1+0x358], R3 ;  /* 0x0003580301007387 */ /* 0x000fe20000100800 */
[----:B------:R-:W-:-:S03]  /*a7c0*/  SHF.R.S32.HI R0, RZ, 0x1f, R20 ;  /* 0x0000001fff007819 */ /* 0x000fc60000011414 */
[----:B------:R0:W-:Y:S04]  /*a7d0*/  STL [R1+0x36c], R4 ;  /* 0x00036c0401007387 */ /* 0x0001e80000100800 */
[----:B------:R-:W2:Y:S01]  /*a7e0*/  LDL.LU R15, [R1+0x14] ;  /* 0x00001400010f7983 */ /* 0x000ea20000300800 */
[----:B------:R-:W-:Y:S02]  /*a7f0*/  IADD3.X R5, PT, PT, R0, UR11, RZ, P5, !PT ;  /* 0x0000000b00057c10 */ /* 0x000fe4000affe4ff */
[----:B0-----:R-:W-:Y:S01]  /*a800*/  IADD3 R4, P6, PT, R22, UR10, RZ ;  /* 0x0000000a16047c10 */ /* 0x001fe2000ffde0ff */
[----:B------:R-:W-:Y:S04]  /*a810*/  STL [R1+0x360], R2 ;  /* 0x0003600201007387 */ /* 0x000fe80000100800 */
[----:B------:R4:W-:Y:S04]  /*a820*/  STL [R1+0x374], R4 ;  /* 0x0003740401007387 */ /* 0x0009e80000100800 */
[----:B------:R-:W-:Y:S01]  /*a830*/  STL [R1+0x368], R5 ;  /* 0x0003680501007387 */ /* 0x000fe20000100800 */
[----:B----4-:R-:W-:-:S05]  /*a840*/  IADD3 R4, P5, PT, R24, UR10, RZ ;  /* 0x0000000a18047c10 */ /* 0x010fca000ffbe0ff */
[----:B------:R3:W-:Y:S04]  /*a850*/  STL [R1+0x37c], R4 ;  /* 0x00037c0401007387 */ /* 0x0007e80000100800 */
[----:B------:R-:W4:Y:S01]  /*a860*/  LDL.LU R16, [R1+0x18] ;  /* 0x0000180001107983 */ /* 0x000f220000300800 */
[----:B------:R-:W-:Y:S02]  /*a870*/  SHF.R.S32.HI R3, RZ, 0x1f, R22 ;  /* 0x0000001fff037819 */ /* 0x000fe40000011416 */
[----:B------:R-:W-:Y:S02]  /*a880*/  SHF.R.S32.HI R2, RZ, 0x1f, R24 ;  /* 0x0000001fff027819 */ /* 0x000fe40000011418 */
[----:B------:R-:W-:Y:S02]  /*a890*/  IADD3.X R3, PT, PT, R3, UR11, RZ, P6, !PT ;  /* 0x0000000b03037c10 */ /* 0x000fe4000b7fe4ff */
[----:B---3--:R-:W-:-:S02]  /*a8a0*/  IADD3 R4, P6, PT, R26, UR10, RZ ;  /* 0x0000000a1a047c10 */ /* 0x008fc4000ffde0ff */
[----:B------:R-:W-:Y:S01]  /*a8b0*/  IADD3.X R2, PT, PT, R2, UR11, RZ, P5, !PT ;  /* 0x0000000b02027c10 */ /* 0x000fe2000affe4ff */
[----:B------:R-:W-:Y:S01]  /*a8c0*/  STL [R1+0x370], R3 ;  /* 0x0003700301007387 */ /* 0x000fe20000100800 */
[----:B------:R-:W-:-:S03]  /*a8d0*/  SHF.R.S32.HI R0, RZ, 0x1f, R26 ;  /* 0x0000001fff007819 */ /* 0x000fc6000001141a */
[----:B------:R0:W-:Y:S04]  /*a8e0*/  STL [R1+0x384], R4 ;  /* 0x0003840401007387 */ /* 0x0001e80000100800 */
[----:B------:R-:W3:Y:S01]  /*a8f0*/  LDL.LU R21, [R1+0x1c] ;  /* 0x00001c0001157983 */ /* 0x000ee20000300800 */
[----:B0-----:R-:W-:-:S03]  /*a900*/  IADD3 R4, P5, PT, R27, UR10, RZ ;  /* 0x0000000a1b047c10 */ /* 0x001fc6000ffbe0ff */
[----:B------:R2:W-:Y:S01]  /*a910*/  STL [R1+0x378], R2 ;  /* 0x0003780201007387 */ /* 0x0005e20000100800 */
[----:B------:R-:W-:-:S03]  /*a920*/  IADD3.X R0, PT, PT, R0, UR11, RZ, P6, !PT ;  /* 0x0000000b00007c10 */ /* 0x000fc6000b7fe4ff */
[----:B------:R0:W-:Y:S04]  /*a930*/  STL [R1+0x38c], R4 ;  /* 0x00038c0401007387 */ /* 0x0001e80000100800 */
[----:B------:R-:W3:Y:S01]  /*a940*/  LDL.LU R28, [R1+0x20] ;  /* 0x00002000011c7983 */ /* 0x000ee20000300800 */
[----:B------:R-:W-:-:S03]  /*a950*/  SHF.R.S32.HI R3, RZ, 0x1f, R27 ;  /* 0x0000001fff037819 */ /* 0x000fc6000001141b */
[----:B------:R-:W-:Y:S01]  /*a960*/  STL [R1+0x380], R0 ;  /* 0x0003800001007387 */ /* 0x000fe20000100800 */
[----:B------:R-:W-:Y:S02]  /*a970*/  IADD3.X R3, PT, PT, R3, UR11, RZ, P5, !PT ;  /* 0x0000000b03037c10 */ /* 0x000fe4000affe4ff */
[----:B--2---:R-:W-:Y:S02]  /*a980*/  SHF.R.S32.HI R2, RZ, 0x1f, R29 ;  /* 0x0000001fff027819 */ /* 0x004fe4000001141d */
[----:B0-----:R-:W-:Y:S02]  /*a990*/  IADD3 R4, P6, PT, R29, UR10, RZ ;  /* 0x0000000a1d047c10 */ /* 0x001fe4000ffde0ff */
[----:B------:R-:W2:Y:S04]  /*a9a0*/  LDL.LU R29, [R1+0x24] ;  /* 0x00002400011d7983 */ /* 0x000ea80000300800 */
[----:B------:R0:W-:Y:S01]  /*a9b0*/  STL [R1+0x394], R4 ;  /* 0x0003940401007387 */ /* 0x0001e20000100800 */
[----:B------:R-:W-:-:S02]  /*a9c0*/  IADD3.X R5, PT, PT, R2, UR11, RZ, P6, !PT ;  /* 0x0000000b02057c10 */ /* 0x000fc4000b7fe4ff */
[----:B0-----:R-:W-:Y:S02]  /*a9d0*/  IADD3 R4, P5, PT, R6, UR10, RZ ;  /* 0x0000000a06047c10 */ /* 0x001fe4000ffbe0ff */
[----:B------:R-:W-:Y:S02]  /*a9e0*/  SHF.R.S32.HI R0, RZ, 0x1f, R6 ;  /* 0x0000001fff007819 */ /* 0x000fe40000011406 */
[----:B------:R-:W2:Y:S04]  /*a9f0*/  LDL.LU R6, [R1+0x2c] ;  /* 0x00002c0001067983 */ /* 0x000ea80000300800 */
[----:B------:R-:W-:Y:S04]  /*aa00*/  STL [R1+0x388], R3 ;  /* 0x0003880301007387 */ /* 0x000fe80000100800 */
[----:B------:R0:W-:Y:S04]  /*aa10*/  STL [R1+0x39c], R4 ;  /* 0x00039c0401007387 */ /* 0x0001e80000100800 */
[----:B------:R-:W-:Y:S01]  /*aa20*/  STL [R1+0x390], R5 ;  /* 0x0003900501007387 */ /* 0x000fe20000100800 */
[----:B0-----:R-:W-:-:S02]  /*aa30*/  IADD3 R4, P6, PT, R7, UR10, RZ ;  /* 0x0000000a07047c10 */ /* 0x001fc4000ffde0ff */
[----:B------:R-:W-:-:S03]  /*aa40*/  SHF.R.S32.HI R3, RZ, 0x1f, R7 ;  /* 0x0000001fff037819 */ /* 0x000fc60000011407 */
[----:B------:R0:W-:Y:S04]  /*aa50*/  STL [R1+0x3a4], R4 ;  /* 0x0003a40401007387 */ /* 0x0001e80000100800 */
[----:B------:R-:W2:Y:S01]  /*aa60*/  LDL.LU R7, [R1+0x30] ;  /* 0x0000300001077983 */ /* 0x000ea20000300800 */
[----:B------:R-:W-:Y:S02]  /*aa70*/  IADD3.X R0, PT, PT, R0, UR11, RZ, P5, !PT ;  /* 0x0000000b00007c10 */ /* 0x000fe4000affe4ff */
[----:B0-----:R-:W-:-:S03]  /*aa80*/  IADD3 R4, P5, PT, R8, UR10, RZ ;  /* 0x0000000a08047c10 */ /* 0x001fc6000ffbe0ff */
[----:B------:R-:W-:Y:S01]  /*aa90*/  STL [R1+0x398], R0 ;  /* 0x0003980001007387 */ /* 0x000fe20000100800 */
[----:B------:R-:W-:Y:S02]  /*aaa0*/  SHF.R.S32.HI R2, RZ, 0x1f, R8 ;  /* 0x0000001fff027819 */ /* 0x000fe40000011408 */
[----:B------:R-:W-:Y:S01]  /*aab0*/  IADD3.X R3, PT, PT, R3, UR11, RZ, P6, !PT ;  /* 0x0000000b03037c10 */ /* 0x000fe2000b7fe4ff */
[----:B------:R0:W-:Y:S04]  /*aac0*/  STL [R1+0x3ac], R4 ;  /* 0x0003ac0401007387 */ /* 0x0001e80000100800 */
[----:B------:R-:W2:Y:S01]  /*aad0*/  LDL.LU R8, [R1+0x34] ;  /* 0x0000340001087983 */ /* 0x000ea20000300800 */
[----:B0-----:R-:W-:-:S03]  /*aae0*/  IADD3 R4, P6, PT, R9, UR10, RZ ;  /* 0x0000000a09047c10 */ /* 0x001fc6000ffde0ff */
[----:B------:R0:W-:Y:S01]  /*aaf0*/  STL [R1+0x3a0], R3 ;  /* 0x0003a00301007387 */ /* 0x0001e20000100800 */
[----:B------:R-:W-:-:S03]  /*ab00*/  SHF.R.S32.HI R0, RZ, 0x1f, R9 ;  /* 0x0000001fff007819 */ /* 0x000fc60000011409 */
[----:B------:R1:W-:Y:S04]  /*ab10*/  STL [R1+0x3b4], R4 ;  /* 0x0003b40401007387 */ /* 0x0003e80000100800 */
[----:B------:R-:W2:Y:S01]  /*ab20*/  LDL.LU R9, [R1+0x38] ;  /* 0x0000380001097983 */ /* 0x000ea20000300800 */
[----:B------:R-:W-:Y:S02]  /*ab30*/  IADD3.X R2, PT, PT, R2, UR11, RZ, P5, !PT ;  /* 0x0000000b02027c10 */ /* 0x000fe4000affe4ff */
[----:B0-----:R-:W-:Y:S02]  /*ab40*/  SHF.R.S32.HI R3, RZ, 0x1f, R15 ;  /* 0x0000001fff037819 */ /* 0x001fe4000001140f */
[----:B-1----:R-:W-:Y:S01]  /*ab50*/  IADD3 R4, P5, PT, R15, UR10, RZ ;  /* 0x0000000a0f047c10 */ /* 0x002fe2000ffbe0ff */
[----:B------:R4:W-:Y:S04]  /*ab60*/  STL [R1+0x3a8], R2 ;  /* 0x0003a80201007387 */ /* 0x0009e80000100800 */
[----:B------:R-:W2:Y:S01]  /*ab70*/  LDL.LU R15, [R1+0x3c] ;  /* 0x00003c00010f7983 */ /* 0x000ea20000300800 */
[----:B------:R-:W-:-:S03]  /*ab80*/  IADD3.X R0, PT, PT, R0, UR11, RZ, P6, !PT ;  /* 0x0000000b00007c10 */ /* 0x000fc6000b7fe4ff */
[----:B------:R0:W-:Y:S01]  /*ab90*/  STL [R1+0x3bc], R4 ;  /* 0x0003bc0401007387 */ /* 0x0001e20000100800 */
[----:B----4-:R-:W-:Y:S02]  /*aba0*/  SHF.R.S32.HI R2, RZ, 0x1f, R16 ;  /* 0x0000001fff027819 */ /* 0x010fe40000011410 */
[----:B0-----:R-:W-:Y:S02]  /*abb0*/  IADD3 R4, P6, PT, R16, UR10, RZ ;  /* 0x0000000a10047c10 */ /* 0x001fe4000ffde0ff */
[----:B------:R-:W4:Y:S01]  /*abc0*/  LDL.LU R16, [R1+0x40] ;  /* 0x0000400001107983 */ /* 0x000f220000300800 */
[----:B------:R-:W-:-:S03]  /*abd0*/  IADD3.X R3, PT, PT, R3, UR11, RZ, P5, !PT ;  /* 0x0000000b03037c10 */ /* 0x000fc6000affe4ff */
[----:B------:R3:W-:Y:S04]  /*abe0*/  STL [R1+0x3b0], R0 ;  /* 0x0003b00001007387 */ /* 0x0007e80000100800 */
[----:B------:R0:W-:Y:S01]  /*abf0*/  STL [R1+0x3c4], R4 ;  /* 0x0003c40401007387 */ /* 0x0001e20000100800 */
[----:B------:R-:W-:Y:S02]  /*ac00*/  IADD3.X R5, PT, PT, R2, UR11, RZ, P6, !PT ;  /* 0x0000000b02057c10 */ /* 0x000fe4000b7fe4ff */
[----:B---3--:R-:W-:Y:S02]  /*ac10*/  SHF.R.S32.HI R0, RZ, 0x1f, R21 ;  /* 0x0000001fff007819 */ /* 0x008fe40000011415 */
[----:B0-----:R-:W-:Y:S02]  /*ac20*/  IADD3 R4, P5, PT, R21, UR10, RZ ;  /* 0x0000000a15047c10 */ /* 0x001fe4000ffbe0ff */
[----:B------:R-:W3:Y:S04]  /*ac30*/  LDL.LU R21, [R1+0x44] ;  /* 0x0000440001157983 */ /* 0x000ee80000300800 */
[----:B------:R-:W-:Y:S04]  /*ac40*/  STL [R1+0x3b8], R3 ;  /* 0x0003b80301007387 */ /* 0x000fe80000100800 */
[----:B------:R0:W-:Y:S01]  /*ac50*/  STL [R1+0x3cc], R4 ;  /* 0x0003cc0401007387 */ /* 0x0001e20000100800 */
[----:B------:R-:W-:-:S03]  /*ac60*/  IADD3.X R0, PT, PT, R0, UR11, RZ, P5, !PT ;  /* 0x0000000b00007c10 */ /* 0x000fc6000affe4ff */
[----:B------:R-:W-:Y:S01]  /*ac70*/  STL [R1+0x3c0], R5 ;  /* 0x0003c00501007387 */ /* 0x000fe20000100800 */
[----:B0-----:R-:W-:Y:S02]  /*ac80*/  IADD3 R4, P6, PT, R28, UR10, RZ ;  /* 0x0000000a1c047c10 */ /* 0x001fe4000ffde0ff */
[----:B------:R-:W-:-:S03]  /*ac90*/  SHF.R.S32.HI R3, RZ, 0x1f, R28 ;  /* 0x0000001fff037819 */ /* 0x000fc6000001141c */
[----:B------:R2:W-:Y:S04]  /*aca0*/  STL [R1+0x3d4], R4 ;  /* 0x0003d40401007387 */ /* 0x0005e80000100800 */
[----:B------:R-:W3:Y:S01]  /*acb0*/  LDL.LU R28, [R1+0x48] ;  /* 0x00004800011c7983 */ /* 0x000ee20000300800 */
[----:B------:R-:W-:-:S03]  /*acc0*/  IADD3.X R3, PT, PT, R3, UR11, RZ, P6, !PT ;  /* 0x0000000b03037c10 */ /* 0x000fc6000b7fe4ff */
[----:B------:R0:W-:Y:S01]  /*acd0*/  STL [R1+0x3c8], R0 ;  /* 0x0003c80001007387 */ /* 0x0001e20000100800 */
[----:B--2---:R-:W-:Y:S02]  /*ace0*/  IADD3 R4, P5, PT, R29, UR10, RZ ;  /* 0x0000000a1d047c10 */ /* 0x004fe4000ffbe0ff */
[----:B------:R-:W-:-:S03]  /*acf0*/  SHF.R.S32.HI R2, RZ, 0x1f, R29 ;  /* 0x0000001fff027819 */ /* 0x000fc6000001141d */
[----:B------:R1:W-:Y:S04]  /*ad00*/  STL [R1+0x3dc], R4 ;  /* 0x0003dc0401007387 */ /* 0x0003e80000100800 */
[----:B------:R-:W2:Y:S04]  /*ad10*/  LDL.LU R29, [R1+0x50] ;  /* 0x00005000011d7983 */ /* 0x000ea80000300800 */
[----:B------:R0:W-:Y:S01]  /*ad20*/  STL [R1+0x3d0], R3 ;  /* 0x0003d00301007387 */ /* 0x0001e20000100800 */
[----:B------:R-:W-:Y:S02]  /*ad30*/  IADD3.X R2, PT, PT, R2, UR11, RZ, P5, !PT ;  /* 0x0000000b02027c10 */ /* 0x000fe4000affe4ff */
[----:B0-----:R-:W-:-:S02]  /*ad40*/  SHF.R.S32.HI R0, RZ, 0x1f, R6 ;  /* 0x0000001fff007819 */ /* 0x001fc40000011406 */
[----:B-1----:R-:W-:Y:S02]  /*ad50*/  IADD3 R4, P6, PT, R6, UR10, RZ ;  /* 0x0000000a06047c10 */ /* 0x002fe4000ffde0ff */
[----:B------:R-:W2:Y:S04]  /*ad60*/  LDL.LU R6, [R1+0x54] ;  /* 0x0000540001067983 */ /* 0x000ea80000300800 */
[----:B------:R0:W-:Y:S01]  /*ad70*/  STL [R1+0x3e4], R4 ;  /* 0x0003e40401007387 */ /* 0x0001e20000100800 */
[----:B------:R-:W-:Y:S02]  /*ad80*/  IADD3.X R0, PT, PT, R0, UR11, RZ, P6, !PT ;  /* 0x0000000b00007c10 */ /* 0x000fe4000b7fe4ff */
[----:B------:R-:W-:Y:S02]  /*ad90*/  SHF.R.S32.HI R3, RZ, 0x1f, R7 ;  /* 0x0000001fff037819 */ /* 0x000fe40000011407 */
[----:B0-----:R-:W-:-:S02]  /*ada0*/  IADD3 R4, P5, PT, R7, UR10, RZ ;  /* 0x0000000a07047c10 */ /* 0x001fc4000ffbe0ff */
[----:B------:R-:W2:Y:S04]  /*adb0*/  LDL.LU R7, [R1+0x58] ;  /* 0x0000580001077983 */ /* 0x000ea80000300800 */
[----:B------:R0:W-:Y:S04]  /*adc0*/  STL [R1+0x3d8], R2 ;  /* 0x0003d80201007387 */ /* 0x0001e80000100800 */
[----:B------:R1:W-:Y:S01]  /*add0*/  STL [R1+0x3f0], R4 ;  /* 0x0003f00401007387 */ /* 0x0003e20000100800 */
[----:B------:R-:W-:Y:S02]  /*ade0*/  IADD3.X R5, PT, PT, R3, UR11, RZ, P5, !PT ;  /* 0x0000000b03057c10 */ /* 0x000fe4000affe4ff */
[----:B0-----:R-:W-:-:S02]  /*adf0*/  SHF.R.S32.HI R2, RZ, 0x1f, R8 ;  /* 0x0000001fff027819 */ /* 0x001fc40000011408 */
[----:B-1----:R-:W-:Y:S02]  /*ae00*/  IADD3 R4, P6, PT, R8, UR10, RZ ;  /* 0x0000000a08047c10 */ /* 0x002fe4000ffde0ff */
        /* <DEDUP_REMOVED lines=11> */
[----:B------:R-:W-:-:S03]  /*aec0*/  SHF.R.S32.HI R3, RZ, 0x1f, R15 ;  /* 0x0000001fff037819 */ /* 0x000fc6000001140f */
[----:B------:R4:W-:Y:S04]  /*aed0*/  STL [R1+0x408], R4 ;  /* 0x0004080401007387 */ /* 0x0009e80000100800 */
[----:B------:R-:W2:Y:S01]  /*aee0*/  LDL.LU R15, [R1+0x108] ;  /* 0x00010800010f7983 */ /* 0x000ea20000300800 */
[----:B------:R-:W-:Y:S02]  /*aef0*/  IADD3.X R0, PT, PT, R0, UR11, RZ, P5, !PT ;  /* 0x0000000b00007c10 */ /* 0x000fe4000affe4ff */
[----:B----4-:R-:W-:-:S03]  /*af00*/  IADD3 R4, P5, PT, R16, UR10, RZ ;  /* 0x0000000a10047c10 */ /* 0x010fc6000ffbe0ff */
[----:B------:R3:W-:Y:S01]  /*af10*/  STL [R1+0x3fc], R0 ;  /* 0x0003fc0001007387 */ /* 0x0007e20000100800 */
[----:B------:R-:W-:-:S03]  /*af20*/  SHF.R.S32.HI R2, RZ, 0x1f, R16 ;  /* 0x0000001fff027819 */ /* 0x000fc60000011410 */
[----:B------:R0:W-:Y:S04]  /*af30*/  STL [R1+0x410], R4 ;  /* 0x0004100401007387 */ /* 0x0001e80000100800 */
[----:B------:R-:W4:Y:S01]  /*af40*/  LDL.LU R16, [R1+0x104] ;  /* 0x0001040001107983 */ /* 0x000f220000300800 */
[----:B------:R-:W-:Y:S02]  /*af50*/  IADD3.X R3, PT, PT, R3, UR11, RZ, P6, !PT ;  /* 0x0000000b03037c10 */ /* 0x000fe4000b7fe4ff */
[----:B---3--:R-:W-:Y:S02]  /*af60*/  SHF.R.S32.HI R0, RZ, 0x1f, R21 ;  /* 0x0000001fff007819 */ /* 0x008fe40000011415 */
[----:B0-----:R-:W-:Y:S01]  /*af70*/  IADD3 R4, P6, PT, R21, UR10, RZ ;  /* 0x0000000a15047c10 */ /* 0x001fe2000ffde0ff */
[----:B------:R0:W-:Y:S04]  /*af80*/  STL [R1+0x404], R3 ;  /* 0x0004040301007387 */ /* 0x0001e80000100800 */
[----:B------:R-:W3:Y:S01]  /*af90*/  LDL.LU R21, [R1+0x100] ;  /* 0x0001000001157983 */ /* 0x000ee20000300800 */
[----:B------:R-:W-:-:S03]  /*afa0*/  IADD3.X R2, PT, PT, R2, UR11, RZ, P5, !PT ;  /* 0x0000000b02027c10 */ /* 0x000fc6000affe4ff */
[----:B------:R1:W-:Y:S01]  /*afb0*/  STL [R1+0x418], R4 ;  /* 0x0004180401007387 */ /* 0x0003e20000100800 */
[----:B------:R-:W-:Y:S02]  /*afc0*/  IADD3.X R5, PT, PT, R0, UR11, RZ, P6, !PT ;  /* 0x0000000b00057c10 */ /* 0x000fe4000b7fe4ff */
[----:B0-----:R-:W-:Y:S02]  /*afd0*/  SHF.R.S32.HI R3, RZ, 0x1f, R28 ;  /* 0x0000001fff037819 */ /* 0x001fe4000001141c */
[----:B-1----:R-:W-:Y:S02]  /*afe0*/  IADD3 R4, P5, PT, R28, UR10, RZ ;  /* 0x0000000a1c047c10 */ /* 0x002fe4000ffbe0ff */
[----:B------:R-:W3:Y:S04]  /*aff0*/  LDL.LU R28, [R1+0xfc] ;  /* 0x0000fc00011c7983 */ /* 0x000ee80000300800 */
[----:B------:R-:W-:Y:S04]  /*b000*/  STL [R1+0x40c], R2 ;  /* 0x00040c0201007387 */ /* 0x000fe80000100800 */
[----:B------:R2:W-:Y:S01]  /*b010*/  STL [R1+0x420], R4 ;  /* 0x0004200401007387 */ /* 0x0005e20000100800 */
[----:B------:R-:W-:-:S03]  /*b020*/  IADD3.X R3, PT, PT, R3, UR11, RZ, P5, !PT ;  /* 0x0000000b03037c10 */ /* 0x000fc6000affe4ff */
[----:B------:R-:W-:Y:S01]  /*b030*/  STL [R1+0x414], R5 ;  /* 0x0004140501007387 */ /* 0x000fe20000100800 */
[----:B--2---:R-:W-:Y:S02]  /*b040*/  IADD3 R4, P6, PT, R29, UR10, RZ ;  /* 0x0000000a1d047c10 */ /* 0x004fe4000ffde0ff */
[----:B------:R-:W-:-:S03]  /*b050*/  SHF.R.S32.HI R2, RZ, 0x1f, R29 ;  /* 0x0000001fff027819 */ /* 0x000fc6000001141d */
[----:B------:R0:W-:Y:S04]  /*b060*/  STL [R1+0x428], R4 ;  /* 0x0004280401007387 */ /* 0x0001e80000100800 */
[----:B------:R-:W2:Y:S01]  /*b070*/  LDL.LU R29, [R1+0xf8] ;  /* 0x0000f800011d7983 */ /* 0x000ea20000300800 */
[----:B------:R-:W-:-:S03]  /*b080*/  IADD3.X R2, PT, PT, R2, UR11, RZ, P6, !PT ;  /* 0x0000000b02027c10 */ /* 0x000fc6000b7fe4ff */
[----:B------:R-:W-:Y:S01]  /*b090*/  STL [R1+0x41c], R3 ;  /* 0x00041c0301007387 */ /* 0x000fe20000100800 */
[----:B0-----:R-:W-:Y:S02]  /*b0a0*/  IADD3 R4, P5, PT, R6, UR10, RZ ;  /* 0x0000000a06047c10 */ /* 0x001fe4000ffbe0ff */
[----:B------:R-:W-:-:S03]  /*b0b0*/  SHF.R.S32.HI R0, RZ, 0x1f, R6 ;  /* 0x0000001fff007819 */ /* 0x000fc60000011406 */
[----:B------:R0:W-:Y:S04]  /*b0c0*/  STL [R1+0x430], R4 ;  /* 0x0004300401007387 */ /* 0x0001e80000100800 */
[----:B------:R-:W2:Y:S04]  /*b0d0*/  LDL.LU R6, [R1+0xf4] ;  /* 0x0000f40001067983 */ /* 0x000ea80000300800 */
[----:B------:R1:W-:Y:S01]  /*b0e0*/  STL [R1+0x424], R2 ;  /* 0x0004240201007387 */ /* 0x0003e20000100800 */
[----:B------:R-:W-:Y:S02]  /*b0f0*/  IADD3.X R0, PT, PT, R0, UR11, RZ, P5, !PT ;  /* 0x0000000b00007c10 */ /* 0x000fe4000affe4ff */
[----:B0-----:R-:W-:-:S02]  /*b100*/  IADD3 R4, P6, PT, R7, UR10, RZ ;  /* 0x0000000a07047c10 */ /* 0x001fc4000ffde0ff */
[----:B------:R-:W-:-:S03]  /*b110*/  SHF.R.S32.HI R3, RZ, 0x1f, R7 ;  /* 0x0000001fff037819 */ /* 0x000fc60000011407 */
[----:B------:R0:W-:Y:S04]  /*b120*/  STL [R1+0x438], R4 ;  /* 0x0004380401007387 */ /* 0x0001e80000100800 */
[----:B------:R-:W2:Y:S04]  /*b130*/  LDL.LU R7, [R1+0xf0] ;  /* 0x0000f00001077983 */ /* 0x000ea80000300800 */
[----:B------:R0:W-:Y:S01]  /*b140*/  STL [R1+0x42c], R0 ;  /* 0x00042c0001007387 */ /* 0x0001e20000100800 */
[----:B------:R-:W-:Y:S02]  /*b150*/  IADD3.X R3, PT, PT, R3, UR11, RZ, P6, !PT ;  /* 0x0000000b03037c10 */ /* 0x000fe4000b7fe4ff */
[----:B-1----:R-:W-:-:S02]  /*b160*/  SHF.R.S32.HI R2, RZ, 0x1f, R8 ;  /* 0x0000001fff027819 */ /* 0x002fc40000011408 */
[----:B0-----:R-:W-:Y:S02]  /*b170*/  IADD3 R4, P5, PT, R8, UR10, RZ ;  /* 0x0000000a08047c10 */ /* 0x001fe4000ffbe0ff */
        /* <DEDUP_REMOVED lines=8> */
[----:B0-----:R-:W-:Y:S02]  /*b200*/  SHF.R.S32.HI R3, RZ, 0x1f, R15 ;  /* 0x0000001fff037819 */ /* 0x001fe4000001140f */
[----:B-1----:R-:W-:-:S02]  /*b210*/  IADD3 R4, P5, PT, R15, UR10, RZ ;  /* 0x0000000a0f047c10 */ /* 0x002fc4000ffbe0ff */
[----:B------:R-:W2:Y:S01]  /*b220*/  LDL.LU R15, [R1+0xe4] ;  /* 0x0000e400010f7983 */ /* 0x000ea20000300800 */
[----:B------:R-:W-:-:S03]  /*b230*/  IADD3.X R5, PT, PT, R0, UR11, RZ, P6, !PT ;  /* 0x0000000b00057c10 */ /* 0x000fc6000b7fe4ff */
[----:B------:R-:W-:Y:S04]  /*b240*/  STL [R1+0x43c], R2 ;  /* 0x00043c0201007387 */ /* 0x000fe80000100800 */
[----:B------:R4:W-:Y:S04]  /*b250*/  STL [R1+0x450], R4 ;  /* 0x0004500401007387 */ /* 0x0009e80000100800 */
[----:B------:R-:W-:Y:S01]  /*b260*/  STL [R1+0x444], R5 ;  /* 0x0004440501007387 */ /* 0x000fe20000100800 */
[----:B----4-:R-:W-:Y:S02]  /*b270*/  IADD3 R4, P6, PT, R16, UR10, RZ ;  /* 0x0000000a10047c10 */ /* 0x010fe4000ffde0ff */
[----:B------:R-:W-:-:S03]  /*b280*/  SHF.R.S32.HI R2, RZ, 0x1f, R16 ;  /* 0x0000001fff027819 */ /* 0x000fc60000011410 */
[----:B------:R3:W-:Y:S04]  /*b290*/  STL [R1+0x458], R4 ;  /* 0x0004580401007387 */ /* 0x0007e80000100800 */
[----:B------:R-:W4:Y:S01]  /*b2a0*/  LDL.LU R16, [R1+0xe0] ;  /* 0x0000e00001107983 */ /* 0x000f220000300800 */
[----:B------:R-:W-:Y:S02]  /*b2b0*/  IADD3.X R3, PT, PT, R3, UR11, RZ, P5, !PT ;  /* 0x0000000b03037c10 */ /* 0x000fe4000affe4ff */
[----:B---3--:R-:W-:-:S03]  /*b2c0*/  IADD3 R4, P5, PT, R21, UR10, RZ ;  /* 0x0000000a15047c10 */ /* 0x008fc6000ffbe0ff */
[----:B------:R0:W-:Y:S01]  /*b2d0*/  STL [R1+0x44c], R3 ;  /* 0x00044c0301007387 */ /* 0x0001e20000100800 */
[----:B------:R-:W-:Y:S02]  /*b2e0*/  SHF.R.S32.HI R0, RZ, 0x1f, R21 ;  /* 0x0000001fff007819 */ /* 0x000fe40000011415 */
[----:B------:R-:W-:Y:S01]  /*b2f0*/  IADD3.X R2, PT, PT, R2, UR11, RZ, P6, !PT ;  /* 0x0000000b02027c10 */ /* 0x000fe2000b7fe4ff */
[----:B------:R1:W-:Y:S04]  /*b300*/  STL [R1+0x460], R4 ;  /* 0x0004600401007387 */ /* 0x0003e80000100800 */
[----:B------:R-:W3:Y:S01]  /*b310*/  LDL.LU R21, [R1+0xdc] ;  /* 0x0000dc0001157983 */ /* 0x000ee20000300800 */
[----:B0-----:R-:W-:-:S03]  /*b320*/  SHF.R.S32.HI R3, RZ, 0x1f, R28 ;  /* 0x0000001fff037819 */ /* 0x001fc6000001141c */
[----:B------:R2:W-:Y:S01]  /*b330*/  STL [R1+0x454], R2 ;  /* 0x0004540201007387 */ /* 0x0005e20000100800 */
[----:B-1----:R-:W-:-:S03]  /*b340*/  IADD3 R4, P6, PT, R28, UR10, RZ ;  /* 0x0000000a1c047c10 */ /* 0x002fc6000ffde0ff */
[----:B------:R-:W3:Y:S01]  /*b350*/  LDL.LU R28, [R1+0xd8] ;  /* 0x0000d800011c7983 */ /* 0x000ee20000300800 */
[----:B------:R-:W-:-:S03]  /*b360*/  IADD3.X R0, PT, PT, R0, UR11, RZ, P5, !PT ;  /* 0x0000000b00007c10 */ /* 0x000fc6000affe4ff */
[----:B------:R0:W-:Y:S01]  /*b370*/  STL [R1+0x468], R4 ;  /* 0x0004680401007387 */ /* 0x0001e20000100800 */
[----:B------:R-:W-:Y:S02]  /*b380*/  IADD3.X R3, PT, PT, R3, UR11, RZ, P6, !PT ;  /* 0x0000000b03037c10 */ /* 0x000fe4000b7fe4ff */
[----:B--2---:R-:W-:Y:S02]  /*b390*/  SHF.R.S32.HI R2, RZ, 0x1f, R29 ;  /* 0x0000001fff027819 */ /* 0x004fe4000001141d */
[----:B0-----:R-:W-:Y:S02]  /*b3a0*/  IADD3 R4, P5, PT, R29, UR10, RZ ;  /* 0x0000000a1d047c10 */ /* 0x001fe4000ffbe0ff */
[----:B------:R-:W2:Y:S04]  /*b3b0*/  LDL.LU R29, [R1+0xd4] ;  /* 0x0000d400011d7983 */ /* 0x000ea80000300800 */
[----:B------:R-:W-:Y:S04]  /*b3c0*/  STL [R1+0x45c], R0 ;  /* 0x00045c0001007387 */ /* 0x000fe80000100800 */
        /* <DEDUP_REMOVED lines=19> */
[----:B------:R-:W-:-:S03]  /*b500*/  IADD3.X R2, PT, PT, R2, UR11, RZ, P6, !PT ;  /* 0x0000000b02027c10 */ /* 0x000fc6000b7fe4ff */
[----:B------:R1:W-:Y:S01]  /*b510*/  STL [R1+0x47c], R3 ;  /* 0x00047c0301007387 */ /* 0x0003e20000100800 */
[----:B0-----:R-:W-:Y:S02]  /*b520*/  IADD3 R4, P5, PT, R9, UR10, RZ ;  /* 0x0000000a09047c10 */ /* 0x001fe4000ffbe0ff */
[----:B------:R-:W-:-:S03]  /*b530*/  SHF.R.S32.HI R0, RZ, 0x1f, R9 ;  /* 0x0000001fff007819 */ /* 0x000fc60000011409 */
[----:B------:R0:W-:Y:S04]  /*b540*/  STL [R1+0x490], R4 ;  /* 0x0004900401007387 */ /* 0x0001e80000100800 */
[----:B------:R-:W2:Y:S04]  /*b550*/  LDL.LU R9, [R1+0xc4] ;  /* 0x0000c40001097983 */ /* 0x000ea80000300800 */
[----:B------:R4:W-:Y:S01]  /*b560*/  STL [R1+0x484], R2 ;  /* 0x0004840201007387 */ /* 0x0009e20000100800 */
[----:B-1----:R-:W-:Y:S02]  /*b570*/  SHF.R.S32.HI R3, RZ, 0x1f, R15 ;  /* 0x0000001fff037819 */ /* 0x002fe4000001140f */
[----:B0-----:R-:W-:-:S02]  /*b580*/  IADD3 R4, P6, PT, R15, UR10, RZ ;  /* 0x0000000a0f047c10 */ /* 0x001fc4000ffde0ff */
[----:B------:R-:W2:Y:S01]  /*b590*/  LDL.LU R15, [R1+0xc0] ;  /* 0x0000c000010f7983 */ /* 0x000ea20000300800 */
[----:B------:R-:W-:-:S03]  /*b5a0*/  IADD3.X R0, PT, PT, R0, UR11, RZ, P5, !PT ;  /* 0x0000000b00007c10 */ /* 0x000fc6000affe4ff */
[----:B------:R0:W-:Y:S01]  /*b5b0*/  STL [R1+0x498], R4 ;  /* 0x0004980401007387 */ /* 0x0001e20000100800 */
[----:B----4-:R-:W-:Y:S02]  /*b5c0*/  SHF.R.S32.HI R2, RZ, 0x1f, R16 ;  /* 0x0000001fff027819 */ /* 0x010fe40000011410 */
[----:B0-----:R-:W-:Y:S02]  /*b5d0*/  IADD3 R4, P5, PT, R16, UR10, RZ ;  /* 0x0000000a10047c10 */ /* 0x001fe4000ffbe0ff */
[----:B------:R-:W4:Y:S01]  /*b5e0*/  LDL.LU R16, [R1+0xbc] ;  /* 0x0000bc0001107983 */ /* 0x000f220000300800 */
[----:B------:R-:W-:-:S03]  /*b5f0*/  IADD3.X R5, PT, PT, R3, UR11, RZ, P6, !PT ;  /* 0x0000000b03057c10 */ /* 0x000fc6000b7fe4ff */
[----:B------:R-:W-:Y:S04]  /*b600*/  STL [R1+0x48c], R0 ;  /* 0x00048c0001007387 */ /* 0x000fe80000100800 */
[----:B------:R3:W-:Y:S01]  /*b610*/  STL [R1+0x4a0], R4 ;  /* 0x0004a00401007387 */ /* 0x0007e20000100800 */
[----:B------:R-:W-:-:S03]  /*b620*/  IADD3.X R2, PT, PT, R2, UR11, RZ, P5, !PT ;  /* 0x0000000b02027c10 */ /* 0x000fc6000affe4ff */
[----:B------:R-:W-:Y:S01]  /*b630*/  STL [R1+0x494], R5 ;  /* 0x0004940501007387 */ /* 0x000fe20000100800 */
[----:B---3--:R-:W-:Y:S02]  /*b640*/  IADD3 R4, P6, PT, R21, UR10, RZ ;  /* 0x0000000a15047c10 */ /* 0x008fe4000ffde0ff */
[----:B------:R-:W-:-:S03]  /*b650*/  SHF.R.S32.HI R0, RZ, 0x1f, R21 ;  /* 0x0000001fff007819 */ /* 0x000fc60000011415 */
[----:B------:R0:W-:Y:S04]  /*b660*/  STL [R1+0x4a8], R4 ;  /* 0x0004a80401007387 */ /* 0x0001e80000100800 */
[----:B------:R-:W3:Y:S01]  /*b670*/  LDL.LU R21, [R1+0xb8] ;  /* 0x0000b80001157983 */ /* 0x000ee20000300800 */
[----:B------:R-:W-:Y:S02]  /*b680*/  SHF.R.S32.HI R3, RZ, 0x1f, R28 ;  /* 0x0000001fff037819 */ /* 0x000fe4000001141c */
[----:B0-----:R-:W-:Y:S01]  /*b690*/  IADD3 R4, P5, PT, R28, UR10, RZ ;  /* 0x0000000a1c047c10 */ /* 0x001fe2000ffbe0ff */
[----:B------:R-:W-:Y:S01]  /*b6a0*/  STL [R1+0x49c], R2 ;  /* 0x00049c0201007387 */ /* 0x000fe20000100800 */
[----:B------:R-:W-:-:S03]  /*b6b0*/  IADD3.X R0, PT, PT, R0, UR11, RZ, P6, !PT ;  /* 0x0000000b00007c10 */ /* 0x000fc6000b7fe4ff */
        /* <DEDUP_REMOVED lines=25> */
[----:B------:R0:W-:Y:S01]  /*b850*/  STL [R1+0x4d0], R4 ;  /* 0x0004d00401007387 */ /* 0x0001e20000100800 */
[----:B------:R-:W-:-:S03]  /*b860*/  IADD3.X R2, PT, PT, R2, UR11, RZ, P5, !PT ;  /* 0x0000000b02027c10 */ /* 0x000fc6000affe4ff */
[----:B------:R-:W-:Y:S01]  /*b870*/  STL [R1+0x4c4], R5 ;  /* 0x0004c40501007387 */ /* 0x000fe20000100800 */
[----:B0-----:R-:W-:Y:S02]  /*b880*/  IADD3 R4, P6, PT, R9, UR10, RZ ;  /* 0x0000000a09047c10 */ /* 0x001fe4000ffde0ff */
[----:B------:R-:W-:-:S03]  /*b890*/  SHF.R.S32.HI R0, RZ, 0x1f, R9 ;  /* 0x0000001fff007819 */ /* 0x000fc60000011409 */
[----:B------:R0:W-:Y:S04]  /*b8a0*/  STL [R1+0x4d8], R4 ;  /* 0x0004d80401007387 */ /* 0x0001e80000100800 */
[----:B------:R-:W2:Y:S01]  /*b8b0*/  LDL.LU R9, [R1+0xa0] ;  /* 0x0000a00001097983 */ /* 0x000ea20000300800 */
[----:B0-----:R-:W-:-:S03]  /*b8c0*/  IADD3 R4, P5, PT, R15, UR10, RZ ;  /* 0x0000000a0f047c10 */ /* 0x001fc6000ffbe0ff */
[----:B------:R4:W-:Y:S01]  /*b8d0*/  STL [R1+0x4cc], R2 ;  /* 0x0004cc0201007387 */ /* 0x0009e20000100800 */
[----:B------:R-:W-:-:S03]  /*b8e0*/  SHF.R.S32.HI R3, RZ, 0x1f, R15 ;  /* 0x0000001fff037819 */ /* 0x000fc6000001140f */
[----:B------:R0:W-:Y:S04]  /*b8f0*/  STL [R1+0x4e0], R4 ;  /* 0x0004e00401007387 */ /* 0x0001e80000100800 */
[----:B------:R-:W2:Y:S01]  /*b900*/  LDL.LU R15, [R1+0x9c] ;  /* 0x00009c00010f7983 */ /* 0x000ea20000300800 */
[----:B------:R-:W-:-:S05]  /*b910*/  IADD3.X R0, PT, PT, R0, UR11, RZ, P6, !PT ;  /* 0x0000000b00007c10 */ /* 0x000fca000b7fe4ff */
[----:B------:R-:W-:Y:S01]  /*b920*/  STL [R1+0x4d4], R0 ;  /* 0x0004d40001007387 */ /* 0x000fe20000100800 */
[----:B----4-:R-:W-:Y:S02]  /*b930*/  SHF.R.S32.HI R2, RZ, 0x1f, R16 ;  /* 0x0000001fff027819 */ /* 0x010fe40000011410 */
[----:B0-----:R-:W-:Y:S02]  /*b940*/  IADD3 R4, P6, PT, R16, UR10, RZ ;  /* 0x0000000a10047c10 */ /* 0x001fe4000ffde0ff */
[----:B------:R-:W4:Y:S01]  /*b950*/  LDL.LU R16, [R1+0x98] ;  /* 0x0000980001107983 */ /* 0x000f220000300800 */
[----:B------:R-:W-:-:S03]  /*b960*/  IADD3.X R3, PT, PT, R3, UR11, RZ, P5, !PT ;  /* 0x0000000b03037c10 */ /* 0x000fc6000affe4ff */
[----:B------:R3:W-:Y:S01]  /*b970*/  STL [R1+0x4e8], R4 ;  /* 0x0004e80401007387 */ /* 0x0007e20000100800 */
[----:B------:R-:W-:Y:S02]  /*b980*/  IADD3.X R2, PT, PT, R2, UR11, RZ, P6, !PT ;  /* 0x0000000b02027c10 */ /* 0x000fe4000b7fe4ff */
[----:B---3--:R-:W-:Y:S02]  /*b990*/  IADD3 R4, P5, PT, R21, UR10, RZ ;  /* 0x0000000a15047c10 */ /* 0x008fe4000ffbe0ff */
[----:B------:R-:W-:Y:S02]  /*b9a0*/  SHF.R.S32.HI R0, RZ, 0x1f, R21 ;  /* 0x0000001fff007819 */ /* 0x000fe40000011415 */
[----:B------:R-:W3:Y:S04]  /*b9b0*/  LDL.LU R21, [R1+0x94] ;  /* 0x0000940001157983 */ /* 0x000ee80000300800 */
[----:B------:R0:W-:Y:S04]  /*b9c0*/  STL [R1+0x4dc], R3 ;  /* 0x0004dc0301007387 */ /* 0x0001e80000100800 */
[----:B------:R1:W-:Y:S01]  /*b9d0*/  STL [R1+0x4f0], R4 ;  /* 0x0004f00401007387 */ /* 0x0003e20000100800 */
[----:B------:R-:W-:-:S02]  /*b9e0*/  IADD3.X R5, PT, PT, R0, UR11, RZ, P5, !PT ;  /* 0x0000000b00057c10 */ /* 0x000fc4000affe4ff */
        /* <DEDUP_REMOVED lines=16> */
[----:B------:R-:W2:Y:S01]  /*baf0*/  LDL.LU R5, [R1+0x88] ;  /* 0x0000880001057983 */ /* 0x000ea20000300800 */
[----:B------:R-:W-:-:S03]  /*bb00*/  IADD3.X R0, PT, PT, R0, UR11, RZ, P6, !PT ;  /* 0x0000000b00007c10 */ /* 0x000fc6000b7fe4ff */
[----:B------:R-:W-:Y:S01]  /*bb10*/  STL [R1+0x4fc], R2 ;  /* 0x0004fc0201007387 */ /* 0x000fe20000100800 */
[----:B0-----:R-:W-:-:S05]  /*bb20*/  IADD3 R4, P5, PT, R7, UR10, RZ ;  /* 0x0000000a07047c10 */ /* 0x001fca000ffbe0ff */
[----:B------:R0:W-:Y:S04]  /*bb30*/  STL [R1+0x510], R4 ;  /* 0x0005100401007387 */ /* 0x0001e80000100800 */
[----:B------:R-:W2:Y:S01]  /*bb40*/  LDL.LU R6, [R1+0x84] ;  /* 0x0000840001067983 */ /* 0x000ea20000300800 */
[----:B------:R-:W-:-:S03]  /*bb50*/  SHF.R.S32.HI R3, RZ, 0x1f, R7 ;  /* 0x0000001fff037819 */ /* 0x000fc60000011407 */
[----:B------:R-:W-:Y:S04]  /*bb60*/  STL [R1+0x504], R0 ;  /* 0x0005040001007387 */ /* 0x000fe80000100800 */
[----:B------:R-:W2:Y:S01]  /*bb70*/  LDL.LU R7, [R1+0x80] ;  /* 0x0000800001077983 */ /* 0x000ea20000300800 */
[----:B0-----:R-:W-:Y:S02]  /*bb80*/  IADD3 R4, P6, PT, R8, UR10, RZ ;  /* 0x0000000a08047c10 */ /* 0x001fe4000ffde0ff */
[----:B------:R-:W-:-:S03]  /*bb90*/  IADD3.X R3, PT, PT, R3, UR11, RZ, P5, !PT ;  /* 0x0000000b03037c10 */ /* 0x000fc6000affe4ff */
[----:B------:R0:W-:Y:S01]  /*bba0*/  STL [R1+0x518], R4 ;  /* 0x0005180401007387 */ /* 0x0001e20000100800 */
[----:B------:R-:W-:-:S03]  /*bbb0*/  SHF.R.S32.HI R2, RZ, 0x1f, R8 ;  /* 0x0000001fff027819 */ /* 0x000fc60000011408 */
[----:B------:R-:W2:Y:S04]  /*bbc0*/  LDL.LU R8, [R1+0x7c] ;  /* 0x00007c0001087983 */ /* 0x000ea80000300800 */
[----:B------:R-:W-:Y:S01]  /*bbd0*/  STL [R1+0x50c], R3 ;  /* 0x00050c0301007387 */ /* 0x000fe20000100800 */
[----:B0-----:R-:W-:Y:S02]  /*bbe0*/  IADD3 R4, P5, PT, R9, UR10, RZ ;  /* 0x0000000a09047c10 */ /* 0x001fe4000ffbe0ff */
[----:B------:R-:W-:Y:S02]  /*bbf0*/  SHF.R.S32.HI R0, RZ, 0x1f, R9 ;  /* 0x0000001fff007819 */ /* 0x000fe40000011409 */
[----:B------:R-:W-:Y:S01]  /*bc00*/  IADD3.X R9, PT, PT, R2, UR11, RZ, P6, !PT ;  /* 0x0000000b02097c10 */ /* 0x000fe2000b7fe4ff */
[----:B------:R0:W-:Y:S04]  /*bc10*/  STL [R1+0x520], R4 ;  /* 0x0005200401007387 */ /* 0x0001e80000100800 */
[----:B------:R1:W-:Y:S01]  /*bc20*/  STL [R1+0x514], R9 ;  /* 0x0005140901007387 */ /* 0x0003e20000100800 */
[----:B0-----:R-:W-:-:S05]  /*bc30*/  IADD3 R4, P6, PT, R15, UR10, RZ ;  /* 0x0000000a0f047c10 */ /* 0x001fca000ffde0ff */
[----:B------:R4:W-:Y:S04]  /*bc40*/  STL [R1+0x528], R4 ;  /* 0x0005280401007387 */ /* 0x0009e80000100800 */
[----:B-1----:R-:W2:Y:S01]  /*bc50*/  LDL.LU R9, [R1+0x78] ;  /* 0x0000780001097983 */ /* 0x002ea20000300800 */
[----:B------:R-:W-:Y:S02]  /*bc60*/  IADD3.X R0, PT, PT, R0, UR11, RZ, P5, !PT ;  /* 0x0000000b00007c10 */ /* 0x000fe4000affe4ff */
[----:B------:R-:W-:-:S03]  /*bc70*/  SHF.R.S32.HI R3, RZ, 0x1f, R15 ;  /* 0x0000001fff037819 */ /* 0x000fc6000001140f */
[----:B------:R-:W-:Y:S01]  /*bc80*/  STL [R1+0x51c], R0 ;  /* 0x00051c0001007387 */ /* 0x000fe20000100800 */
[----:B----4-:R-:W-:-:S05]  /*bc90*/  IADD3 R4, P5, PT, R16, UR10, RZ ;  /* 0x0000000a10047c10 */ /* 0x010fca000ffbe0ff */
[----:B------:R3:W-:Y:S04]  /*bca0*/  STL [R1+0x530], R4 ;  /* 0x0005300401007387 */ /* 0x0007e80000100800 */
[----:B------:R-:W4:Y:S01]  /*bcb0*/  LDL.LU R15, [R1+0x74] ;  /* 0x00007400010f7983 */ /* 0x000f220000300800 */
[----:B------:R-:W-:Y:S02]  /*bcc0*/  IADD3.X R3, PT, PT, R3, UR11, RZ, P6, !PT ;  /* 0x0000000b03037c10 */ /* 0x000fe4000b7fe4ff */
[----:B------:R-:W-:-:S03]  /*bcd0*/  SHF.R.S32.HI R2, RZ, 0x1f, R16 ;  /* 0x0000001fff027819 */ /* 0x000fc60000011410 */
[----:B------:R-:W-:Y:S01]  /*bce0*/  STL [R1+0x524], R3 ;  /* 0x0005240301007387 */ /* 0x000fe20000100800 */
[----:B---3--:R-:W-:Y:S02]  /*bcf0*/  IADD3 R4, P6, PT, R21, UR10, RZ ;  /* 0x0000000a15047c10 */ /* 0x008fe4000ffde0ff */
[----:B------:R-:W-:-:S03]  /*bd00*/  SHF.R.S32.HI R0, RZ, 0x1f, R21 ;  /* 0x0000001fff007819 */ /* 0x000fc60000011415 */
[----:B------:R0:W-:Y:S01]  /*bd10*/  STL [R1+0x538], R4 ;  /* 0x0005380401007387 */ /* 0x0001e20000100800 */
[----:B------:R-:W-:-:S03]  /*bd20*/  IADD3.X R0, PT, PT, R0, UR11, RZ, P6, !PT ;  /* 0x0000000b00007c10 */ /* 0x000fc6000b7fe4ff */
[----:B------:R-:W3:Y:S01]  /*bd30*/  LDL.LU R21, [R1+0x68] ;  /* 0x0000680001157983 */ /* 0x000ee20000300800 */
[----:B0-----:R-:W-:Y:S02]  /*bd40*/  IADD3.X R4, PT, PT, R2, UR11, RZ, P5, !PT ;  /* 0x0000000b02047c10 */ /* 0x001fe4000affe4ff */
[----:B------:R-:W-:-:S03]  /*bd50*/  IADD3 R2, P5, PT, R28, UR10, RZ ;  /* 0x0000000a1c027c10 */ /* 0x000fc6000ffbe0ff */
[----:B------:R2:W-:Y:S01]  /*bd60*/  STL [R1+0x52c], R4 ;  /* 0x00052c0401007387 */ /* 0x0005e20000100800 */
[----:B------:R-:W-:-:S03]  /*bd70*/  SHF.R.S32.HI R3, RZ, 0x1f, R28 ;  /* 0x0000001fff037819 */ /* 0x000fc6000001141c */
[----:B------:R-:W3:Y:S04]  /*bd80*/  LDL.LU R16, [R1+0x28] ;  /* 0x0000280001107983 */ /* 0x000ee80000300800 */
[----:B------:R0:W-:Y:S01]  /*bd90*/  STL [R1+0x540], R2 ;  /* 0x0005400201007387 */ /* 0x0001e20000100800 */
[----:B------:R-:W-:-:S03]  /*bda0*/  IADD3.X R10, PT, PT, R3, UR11, RZ, P5, !PT ;  /* 0x0000000b030a7c10 */ /* 0x000fc6000affe4ff */
[----:B------:R-:W3:Y:S04]  /*bdb0*/  LDL.LU R28, [R1+0x64] ;  /* 0x00006400011c7983 */ /* 0x000ee80000300800 */
[----:B------:R-:W-:Y:S01]  /*bdc0*/  STL [R1+0x534], R0 ;  /* 0x0005340001007387 */ /* 0x000fe20000100800 */
[----:B--2---:R-:W-:Y:S02]  /*bdd0*/  IADD3 R4, P6, PT, R29, UR10, RZ ;  /* 0x0000000a1d047c10 */ /* 0x004fe4000ffde0ff */
[----:B0-----:R-:W-:Y:S02]  /*bde0*/  SHF.R.S32.HI R2, RZ, 0x1f, R29 ;  /* 0x0000001fff027819 */ /* 0x001fe4000001141d */
[----:B------:R-:W2:Y:S04]  /*bdf0*/  LDL.LU R29, [R1+0x60] ;  /* 0x00006000011d7983 */ /* 0x000ea80000300800 */
[----:B------:R0:W-:Y:S04]  /*be00*/  STL [R1+0x548], R4 ;  /* 0x0005480401007387 */ /* 0x0001e80000100800 */
[----:B------:R-:W-:Y:S01]  /*be10*/  STL [R1+0x53c], R10 ;  /* 0x00053c0a01007387 */ /* 0x000fe20000100800 */
[----:B0-----:R-:W-:-:S02]  /*be20*/  IADD3 R4, P5, PT, R5, UR10, RZ ;  /* 0x0000000a05047c10 */ /* 0x001fc4000ffbe0ff */
[----:B------:R-:W-:Y:S02]  /*be30*/  SHF.R.S32.HI R0, RZ, 0x1f, R5 ;  /* 0x0000001fff007819 */ /* 0x000fe40000011405 */
[----:B------:R-:W-:Y:S01]  /*be40*/  IADD3.X R5, PT, PT, R2, UR11, RZ, P6, !PT ;  /* 0x0000000b02057c10 */ /* 0x000fe2000b7fe4ff */
        /* <DEDUP_REMOVED lines=8> */
[----:B------:R-:W-:Y:S04]  /*bed0*/  STL [R1+0x54c], R0 ;  /* 0x00054c0001007387 */ /* 0x000fe80000100800 */
[----:B------:R0:W-:Y:S04]  /*bee0*/  STL [R1+0x560], R4 ;  /* 0x0005600401007387 */ /* 0x0001e80000100800 */
[----:B------:R-:W2:Y:S01]  /*bef0*/  LDL.LU R18, [R1+0x180] ;  /* 0x0001800001127983 */ /* 0x000ea20000300800 */
[----:B0-----:R-:W-:-:S05]  /*bf00*/  IADD3.X R4, PT, PT, R3, UR11, RZ, P6, !PT ;  /* 0x0000000b03047c10 */ /* 0x001fca000b7fe4ff */
[----:B------:R0:W-:Y:S04]  /*bf10*/  STL [R1+0x554], R4 ;  /* 0x0005540401007387 */ /* 0x0001e80000100800 */
[----:B------:R-:W2:Y:S01]  /*bf20*/  LDL.LU R5, [R1+0x4c] ;  /* 0x00004c0001057983 */ /* 0x000ea20000300800 */
[----:B------:R-:W-:Y:S02]  /*bf30*/  SHF.R.S32.HI R2, RZ, 0x1f, R7 ;  /* 0x0000001fff027819 */ /* 0x000fe40000011407 */
[----:B------:R-:W-:Y:S02]  /*bf40*/  IADD3 R3, P6, PT, R8, UR10, RZ ;  /* 0x0000000a08037c10 */ /* 0x000fe4000ffde0ff */
[----:B0-----:R-:W-:-:S03]  /*bf50*/  IADD3.X R4, PT, PT, R2, UR11, RZ, P5, !PT ;  /* 0x0000000b02047c10 */ /* 0x001fc6000affe4ff */
[----:B------:R0:W-:Y:S01]  /*bf60*/  STL [R1+0x568], R3 ;  /* 0x0005680301007387 */ /* 0x0001e20000100800 */
[----:B------:R-:W-:-:S03]  /*bf70*/  SHF.R.S32.HI R0, RZ, 0x1f, R8 ;  /* 0x0000001fff007819 */ /* 0x000fc60000011408 */
[----:B------:R-:W2:Y:S04]  /*bf80*/  LDL.LU R6, [R1+0x1a4] ;  /* 0x0001a40001067983 */ /* 0x000ea80000300800 */
[----:B------:R1:W-:Y:S04]  /*bf90*/  STL [R1+0x55c], R4 ;  /* 0x00055c0401007387 */ /* 0x0003e80000100800 */
[----:B------:R-:W2:Y:S01]  /*bfa0*/  LDL.LU R8, [R1+0x1a0] ;  /* 0x0001a00001087983 */ /* 0x000ea20000300800 */
[----:B------:R-:W-:Y:S02]  /*bfb0*/  IADD3 R2, P5, PT, R9, UR10, RZ ;  /* 0x0000000a09027c10 */ /* 0x000fe4000ffbe0ff */
[----:B0-----:R-:W-:-:S03]  /*bfc0*/  SHF.R.S32.HI R3, RZ, 0x1f, R9 ;  /* 0x0000001fff037819 */ /* 0x001fc60000011409 */
[----:B------:R4:W-:Y:S01]  /*bfd0*/  STL [R1+0x570], R2 ;  /* 0x0005700201007387 */ /* 0x0009e20000100800 */
[----:B-1----:R-:W-:-:S03]  /*bfe0*/  IADD3.X R4, PT, PT, R0, UR11, RZ, P6, !PT ;  /* 0x0000000b00047c10 */ /* 0x002fc6000b7fe4ff */
[----:B------:R-:W2:Y:S04]  /*bff0*/  LDL.LU R9, [R1+0x134] ;  /* 0x0001340001097983 */ /* 0x000ea80000300800 */
[----:B------:R0:W-:Y:S01]  /*c000*/  STL [R1+0x564], R4 ;  /* 0x0005640401007387 */ /* 0x0001e20000100800 */
[----:B----4-:R-:W-:Y:S02]  /*c010*/  SHF.R.S32.HI R2, RZ, 0x1f, R15 ;  /* 0x0000001fff027819 */ /* 0x010fe4000001140f */
[----:B------:R-:W-:Y:S02]  /*c020*/  IADD3 R0, P6, PT, R15, UR10, RZ ;  /* 0x0000000a0f007c10 */ /* 0x000fe4000ffde0ff */
[----:B------:R-:W4:Y:S01]  /*c030*/  LDL.LU R15, [R1+0x114] ;  /* 0x00011400010f7983 */ /* 0x000f220000300800 */
[----:B0-----:R-:W-:-:S03]  /*c040*/  IADD3.X R4, PT, PT, R3, UR11, RZ, P5, !PT ;  /* 0x0000000b03047c10 */ /* 0x001fc6000affe4ff */
[----:B------:R-:W-:Y:S04]  /*c050*/  STL [R1+0x578], R0 ;  /* 0x0005780001007387 */ /* 0x000fe80000100800 */
[----:B------:R0:W-:Y:S02]  /*c060*/  STL [R1+0x56c], R4 ;  /* 0x00056c0401007387 */ /* 0x0001e40000100800 */
[----:B0-----:R-:W-:Y:S02]  /*c070*/  IADD3.X R4, PT, PT, R2, UR11, RZ, P6, !PT ;  /* 0x0000000b02047c10 */ /* 0x001fe4000b7fe4ff */
[----:B---3--:R-:W-:Y:S02]  /*c080*/  IADD3 R7, P5, PT, R21, UR10, RZ ;  /* 0x0000000a15077c10 */ /* 0x008fe4000ffbe0ff */
[----:B------:R-:W-:-:S03]  /*c090*/  SHF.R.S32.HI R0, RZ, 0x1f, R21 ;  /* 0x0000001fff007819 */ /* 0x000fc60000011415 */
[----:B------:R-:W-:Y:S04]  /*c0a0*/  STL [R1+0x580], R7 ;  /* 0x0005800701007387 */ /* 0x000fe80000100800 */
[----:B------:R0:W-:Y:S02]  /*c0b0*/  STL [R1+0x574], R4 ;  /* 0x0005740401007387 */ /* 0x0001e40000100800 */
[----:B0-----:R-:W-:Y:S02]  /*c0c0*/  IADD3.X R4, PT, PT, R0, UR11, RZ, P5, !PT ;  /* 0x0000000b00047c10 */ /* 0x001fe4000affe4ff */
[----:B------:R-:W-:Y:S02]  /*c0d0*/  IADD3 R7, P6, PT, R28, UR10, RZ ;  /* 0x0000000a1c077c10 */ /* 0x000fe4000ffde0ff */
[----:B------:R-:W-:-:S03]  /*c0e0*/  SHF.R.S32.HI R3, RZ, 0x1f, R28 ;  /* 0x0000001fff037819 */ /* 0x000fc6000001141c */
[----:B------:R0:W-:Y:S04]  /*c0f0*/  STL [R1+0x588], R7 ;  /* 0x0005880701007387 */ /* 0x0001e80000100800 */
[----:B------:R-:W3:Y:S04]  /*c100*/  LDL.LU R25, [R1+0x190] ;  /* 0x0001900001197983 */ /* 0x000ee80000300800 */
[----:B------:R1:W-:Y:S04]  /*c110*/  STL [R1+0x57c], R4 ;  /* 0x00057c0401007387 */ /* 0x0003e80000100800 */
[----:B0-----:R-:W3:Y:S01]  /*c120*/  LDL.LU R7, [R1+0x178] ;  /* 0x0001780001077983 */ /* 0x001ee20000300800 */
[----:B--2---:R-:W-:-:S02]  /*c130*/  IADD3 R0, P5, PT, R29, UR10, RZ ;  /* 0x0000000a1d007c10 */ /* 0x004fc4000ffbe0ff */
[----:B------:R-:W-:-:S03]  /*c140*/  SHF.R.S32.HI R2, RZ, 0x1f, R29 ;  /* 0x0000001fff027819 */ /* 0x000fc6000001141d */
[----:B------:R0:W-:Y:S01]  /*c150*/  STL [R1+0x590], R0 ;  /* 0x0005900001007387 */ /* 0x0001e20000100800 */
[----:B-1----:R-:W-:-:S03]  /*c160*/  IADD3.X R4, PT, PT, R2, UR11, RZ, P5, !PT ;  /* 0x0000000b02047c10 */ /* 0x002fc6000affe4ff */
[----:B------:R-:W2:Y:S04]  /*c170*/  LDL.LU R21, [R1+0x170] ;  /* 0x0001700001157983 */ /* 0x000ea80000300800 */
[----:B------:R-:W2:Y:S01]  /*c180*/  LDL.LU R28, [R1+0x110] ;  /* 0x00011000011c7983 */ /* 0x000ea20000300800 */
[----:B0-----:R-:W-:-:S05]  /*c190*/  IADD3.X R0, PT, PT, R3, UR11, RZ, P6, !PT ;  /* 0x0000000b03007c10 */ /* 0x001fca000b7fe4ff */
[----:B------:R0:W-:Y:S04]  /*c1a0*/  STL [R1+0x584], R0 ;  /* 0x0005840001007387 */ /* 0x0001e80000100800 */
[----:B------:R-:W2:Y:S04]  /*c1b0*/  LDL.LU R29, [R1+0x10c] ;  /* 0x00010c00011d7983 */ /* 0x000ea80000300800 */
[----:B------:R1:W-:Y:S01]  /*c1c0*/  STL [R1+0x58c], R4 ;  /* 0x00058c0401007387 */ /* 0x0003e20000100800 */
[----:B0-----:R-:W-:-:S04]  /*c1d0*/  IADD3 R0, P6, PT, R16, UR10, RZ ;  /* 0x0000000a10007c10 */ /* 0x001fc8000ffde0ff */
[----:B------:R-:W-:Y:S02]  /*c1e0*/  R2UR UR43, R0 ;  /* 0x00000000002b72ca */ /* 0x000fe400000e0000 */
[----:B------:R-:W-:Y:S02]  /*c1f0*/  SHF.R.S32.HI R3, RZ, 0x1f, R19 ;  /* 0x0000001fff037819 */ /* 0x000fe40000011413 */
[----:B------:R-:W-:-:S04]  /*c200*/  IADD3 R2, P5, PT, R19, UR10, RZ ;  /* 0x0000000a13027c10 */ /* 0x000fc8000ffbe0ff */
[----:B------:R-:W-:Y:S01]  /*c210*/  IADD3.X R3, PT, PT, R3, UR11, RZ, P5, !PT ;  /* 0x0000000b03037c10 */ /* 0x000fe2000affe4ff */
[----:B------:R-:W-:Y:S04]  /*c220*/  STL [R1+0x598], R2 ;  /* 0x0005980201007387 */ /* 0x000fe80000100800 */
[----:B------:R-:W-:Y:S01]  /*c230*/  STL [R1+0x594], R3 ;  /* 0x0005940301007387 */ /* 0x000fe20000100800 */
[----:B------:R-:W-:Y:S01]  /*c240*/  IMAD R0, R18, UR5, RZ ;  /* 0x0000000512007c24 */ /* 0x000fe2000f8e02ff */
[----:B-1----:R-:W-:Y:S02]  /*c250*/  SHF.R.S32.HI R4, RZ, 0x1f, R5 ;  /* 0x0000001fff047819 */ /* 0x002fe40000011405 */
[----:B------:R-:W-:-:S04]  /*c260*/  IADD3 R5, P5, PT, R5, UR10, RZ ;  /* 0x0000000a05057c10 */ /* 0x000fc8000ffbe0ff */
[----:B------:R-:W-:Y:S01]  /*c270*/  IADD3.X R4, PT, PT, R4, UR11, RZ, P5, !PT ;  /* 0x0000000b04047c10 */ /* 0x000fe2000affe4ff */
[----:B------:R0:W-:Y:S04]  /*c280*/  STL [R1+0x5a0], R5 ;  /* 0x0005a00501007387 */ /* 0x0001e80000100800 */
[----:B------:R1:W-:Y:S01]  /*c290*/  STL [R1+0x59c], R4 ;  /* 0x00059c0401007387 */ /* 0x0003e20000100800 */
[----:B0-----:R-:W-:Y:S02]  /*c2a0*/  SHF.R.S32.HI R5, RZ, 0x1f, R0 ;  /* 0x0000001fff057819 */ /* 0x001fe40000011400 */
[----:B------:R-:W-:-:S04]  /*c2b0*/  IADD3 R0, P5, PT, R0, UR10, RZ ;  /* 0x0000000a00007c10 */ /* 0x000fc8000ffbe0ff */
[----:B-1----:R-:W-:Y:S01]  /*c2c0*/  IADD3.X R4, PT, PT, R5, UR11, RZ, P5, !PT ;  /* 0x0000000b05047c10 */ /* 0x002fe2000affe4ff */
[----:B------:R0:W-:Y:S01]  /*c2d0*/  STL [R1+0x5a8], R0 ;  /* 0x0005a80001007387 */ /* 0x0001e20000100800 */
[----:B------:R-:W-:-:S03]  /*c2e0*/  IMAD R2, R6, UR5, RZ ;  /* 0x0000000506027c24 */ /* 0x000fc6000f8e02ff */
[----:B------:R-:W2:Y:S01]  /*c2f0*/  LDL.LU R23, [R1+0x1c4] ;  /* 0x0001c40001177983 */ /* 0x000ea20000300800 */
[----:B------:R-:W-:-:S03]  /*c300*/  IMAD R3, R8, UR5, RZ ;  /* 0x0000000508037c24 */ /* 0x000fc6000f8e02ff */
[----:B------:R-:W2:Y:S01]  /*c310*/  LDL.LU R19, [R1+0x1c0] ;  /* 0x0001c00001137983 */ /* 0x000ea20000300800 */
[----:B------:R-:W-:-:S03]  /*c320*/  IMAD R6, R9, UR5, RZ ;  /* 0x0000000509067c24 */ /* 0x000fc6000f8e02ff */
[----:B------:R1:W-:Y:S04]  /*c330*/  STL [R1+0x5a4], R4 ;  /* 0x0005a40401007387 */ /* 0x0003e80000100800 */
[----:B------:R-:W2:Y:S04]  /*c340*/  LDL.LU R9, [R1+0x1bc] ;  /* 0x0001bc0001097983 */ /* 0x000ea80000300800 */
[----:B------:R-:W2:Y:S04]  /*c350*/  LDL.LU R8, [R1+0x1b8] ;  /* 0x0001b80001087983 */ /* 0x000ea80000300800 */
[----:B------:R-:W2:Y:S01]  /*c360*/  LDL.LU R18, [R1+0x1ac] ;  /* 0x0001ac0001127983 */ /* 0x000ea20000300800 */
[----:B----4-:R-:W-:-:S03]  /*c370*/  IMAD R13, R15, UR5, RZ ;  /* 0x000000050f0d7c24 */ /* 0x010fc6000f8e02ff */
[----:B------:R-:W4:Y:S01]  /*c380*/  LDL.LU R15, [R1+0x1a8] ;  /* 0x0001a800010f7983 */ /* 0x000f220000300800 */
[----:B0-----:R-:W-:Y:S02]  /*c390*/  SHF.R.S32.HI R0, RZ, 0x1f, R2 ;  /* 0x0000001fff007819 */ /* 0x001fe40000011402 */
[----:B------:R-:W-:Y:S02]  /*c3a0*/  IADD3 R2, P5, PT, R2, UR10, RZ ;  /* 0x0000000a02027c10 */ /* 0x000fe4000ffbe0ff */
[----:B-1----:R-:W-:Y:S02]  /*c3b0*/  SHF.R.S32.HI R4, RZ, 0x1f, R3 ;  /* 0x0000001fff047819 */ /* 0x002fe40000011403 */
[----:B------:R-:W-:Y:S02]  /*c3c0*/  IADD3.X R5, PT, PT, R0, UR11, RZ, P5, !PT ;  /* 0x0000000b00057c10 */ /* 0x000fe4000affe4ff */
[----:B------:R-:W-:Y:S01]  /*c3d0*/  IADD3 R0, P5, PT, R3, UR10, RZ ;  /* 0x0000000a03007c10 */ /* 0x000fe2000ffbe0ff */
[----:B------:R-:W-:Y:S04]  /*c3e0*/  STL [R1+0x5b0], R2 ;  /* 0x0005b00201007387 */ /* 0x000fe80000100800 */
[----:B------:R-:W-:Y:S04]  /*c3f0*/  STL [R1+0x5ac], R5 ;  /* 0x0005ac0501007387 */ /* 0x000fe80000100800 */
[----:B------:R0:W-:Y:S01]  /*c400*/  STL [R1+0x5b8], R0 ;  /* 0x0005b80001007387 */ /* 0x0001e20000100800 */
[----:B---3--:R-:W-:-:S02]  /*c410*/  IMAD R12, R25, UR5, RZ ;  /* 0x00000005190c7c24 */ /* 0x008fc4000f8e02ff */
[----:B------:R-:W-:Y:S01]  /*c420*/  IMAD R11, R7, UR5, RZ ;  /* 0x00000005070b7c24 */ /* 0x000fe2000f8e02ff */
[----:B------:R-:W-:Y:S02]  /*c430*/  IADD3.X R7, PT, PT, R4, UR11, RZ, P5, !PT ;  /* 0x0000000b04077c10 */ /* 0x000fe4000affe4ff */
[----:B0-----:R-:W-:-:S03]  /*c440*/  IADD3 R0, P5, PT, R6, UR10, RZ ;  /* 0x0000000a06007c10 */ /* 0x001fc6000ffbe0ff */
[----:B------:R0:W-:Y:S01]  /*c450*/  STL [R1+0x5b4], R7 ;  /* 0x0005b40701007387 */ /* 0x0001e20000100800 */
[----:B------:R-:W-:Y:S02]  /*c460*/  R2UR UR42, R0 ;  /* 0x00000000002a72ca */ /* 0x000fe400000e0000 */
[----:B--2---:R-:W-:Y:S02]  /*c470*/  SHF.R.S32.HI R2, RZ, 0x1f, R21 ;  /* 0x0000001fff027819 */ /* 0x004fe40000011415 */
[----:B------:R-:W-:Y:S02]  /*c480*/  SHF.R.S32.HI R3, RZ, 0x1f, R28 ;  /* 0x0000001fff037819 */ /* 0x000fe4000001141c */
[----:B------:R-:W-:Y:S02]  /*c490*/  IADD3.X R4, PT, PT, R2, UR11, RZ, P3, !PT ;  /* 0x0000000b02047c10 */ /* 0x000fe40009ffe4ff */
[----:B0-----:R-:W-:-:S03]  /*c4a0*/  IADD3.X R7, PT, PT, R3, UR11, RZ, P2, !PT ;  /* 0x0000000b03077c10 */ /* 0x001fc600097fe4ff */
[----:B------:R0:W-:Y:S01]  /*c4b0*/  STL [R1+0x24], R4 ;  /* 0x0000240401007387 */ /* 0x0001e20000100800 */
[----:B------:R-:W-:-:S03]  /*c4c0*/  SHF.R.S32.HI R5, RZ, 0x1f, R29 ;  /* 0x0000001fff057819 */ /* 0x000fc6000001141d */
[----:B------:R1:W-:Y:S01]  /*c4d0*/  STL [R1+0x20], R7 ;  /* 0x0000200701007387 */ /* 0x0003e20000100800 */
[----:B------:R-:W-:Y:S02]  /*c4e0*/  IADD3 R2, P3, PT, R13, UR10, RZ ;  /* 0x0000000a0d027c10 */ /* 0x000fe4000ff7e0ff */
[----:B0-----:R-:W-:Y:S02]  /*c4f0*/  IADD3.X R4, PT, PT, R5, UR11, RZ, P1, !PT ;  /* 0x0000000b05047c10 */ /* 0x001fe40008ffe4ff */
[----:B------:R-:W-:Y:S01]  /*c500*/  IADD3 R3, P2, PT, R12, UR10, RZ ;  /* 0x0000000a0c037c10 */ /* 0x000fe2000ff5e0ff */
[----:B-1----:R-:W2:Y:S01]  /*c510*/  LDL.LU R7, [R1+0x1d4] ;  /* 0x0001d40001077983 */ /* 0x002ea20000300800 */
[----:B------:R-:W-:-:S03]  /*c520*/  R2UR UR41, R2 ;  /* 0x00000000022972ca */ /* 0x000fc600000e0000 */
[----:B------:R-:W3:Y:S01]  /*c530*/  LDL.LU R21, [R1+0x1d0] ;  /* 0x0001d00001157983 */ /* 0x000ee20000300800 */
[----:B------:R-:W-:-:S03]  /*c540*/  R2UR UR40, R3 ;  /* 0x00000000032872ca */ /* 0x000fc600000e0000 */
[----:B------:R0:W-:Y:S01]  /*c550*/  STL [R1+0x1c], R4 ;  /* 0x00001c0401007387 */ /* 0x0001e20000100800 */
[----:B------:R-:W-:-:S03]  /*c560*/  SHF.R.S32.HI R3, RZ, 0x1f, R16 ;  /* 0x0000001fff037819 */ /* 0x000fc60000011410 */
[----:B------:R-:W2:Y:S04]  /*c570*/  LDL.LU R28, [R1+0x1cc] ;  /* 0x0001cc00011c7983 */ /* 0x000ea80000300800 */
[----:B------:R-:W2:Y:S01]  /*c580*/  LDL.LU R29, [R1+0x1c8] ;  /* 0x0001c800011d7983 */ /* 0x000ea20000300800 */
[----:B0-----:R-:W-:-:S04]  /*c590*/  IADD3 R4, P1, PT, R11, UR10, RZ ;  /* 0x0000000a0b047c10 */ /* 0x001fc8000ff3e0ff */
[----:B------:R-:W-:Y:S02]  /*c5a0*/  R2UR UR39, R4 ;  /* 0x00000000042772ca */ /* 0x000fe400000e0000 */
[----:B------:R-:W-:-:S04]  /*c5b0*/  SHF.R.S32.HI R0, RZ, 0x1f, R18 ;  /* 0x0000001fff007819 */ /* 0x000fc80000011412 */
[----:B------:R-:W-:Y:S02]  /*c5c0*/  IADD3.X R14, PT, PT, R0, UR11, RZ, P0, !PT ;  /* 0x0000000b000e7c10 */ /* 0x000fe400087fe4ff */
[----:B----4-:R-:W-:-:S03]  /*c5d0*/  SHF.R.S32.HI R2, RZ, 0x1f, R15 ;  /* 0x0000001fff027819 */ /* 0x010fc6000001140f */
[----:B------:R0:W-:Y:S01]  /*c5e0*/  STL [R1+0x18], R14 ;  /* 0x0000180e01007387 */ /* 0x0001e20000100800 */
[----:B------:R-:W-:-:S05]  /*c5f0*/  IADD3.X R4, PT, PT, R2, UR11, RZ, P4, !PT ;  /* 0x0000000b02047c10 */ /* 0x000fca000a7fe4ff */
[----:B------:R1:W-:Y:S01]  /*c600*/  STL [R1+0x14], R4 ;  /* 0x0000140401007387 */ /* 0x0003e20000100800 */
[----:B0-----:R-:W-:-:S05]  /*c610*/  IADD3.X R14, PT, PT, R3, UR11, RZ, P6, !PT ;  /* 0x0000000b030e7c10 */ /* 0x001fca000b7fe4ff */
[----:B------:R0:W-:Y:S04]  /*c620*/  STL [R1+0x10], R14 ;  /* 0x0000100e01007387 */ /* 0x0001e80000100800 */
[----:B------:R-:W4:Y:S01]  /*c630*/  LDL.LU R25, [R1+0x1e4] ;  /* 0x0001e40001197983 */ /* 0x000f220000300800 */
[----:B------:R-:W-:Y:S01]  /*c640*/  IMAD R5, R23, UR5, RZ ;  /* 0x0000000517057c24 */ /* 0x000fe2000f8e02ff */
[----:B------:R-:W-:Y:S02]  /*c650*/  SHF.R.S32.HI R6, RZ, 0x1f, R6 ;  /* 0x0000001fff067819 */ /* 0x000fe40000011406 */
[----:B------:R-:W-:Y:S01]  /*c660*/  SHF.R.S32.HI R13, RZ, 0x1f, R13 ;  /* 0x0000001fff0d7819 */ /* 0x000fe2000001140d */
[----:B------:R-:W-:Y:S01]  /*c670*/  IMAD R10, R19, UR5, RZ ;  /* 0x00000005130a7c24 */ /* 0x000fe2000f8e02ff */
[----:B------:R-:W-:Y:S01]  /*c680*/  IADD3 R0, P0, PT, R5, UR10, RZ ;  /* 0x0000000a05007c10 */ /* 0x000fe2000ff1e0ff */
[----:B------:R-:W4:Y:S01]  /*c690*/  LDL.LU R23, [R1+0x1e0] ;  /* 0x0001e00001177983 */ /* 0x000f220000300800 */
[----:B-1----:R-:W-:-:S02]  /*c6a0*/  IADD3.X R4, PT, PT, R6, UR11, RZ, P5, !PT ;  /* 0x0000000b06047c10 */ /* 0x002fc4000affe4ff */
[----:B------:R-:W-:Y:S02]  /*c6b0*/  R2UR UR38, R0 ;  /* 0x00000000002672ca */ /* 0x000fe400000e0000 */
[----:B------:R-:W-:Y:S01]  /*c6c0*/  SHF.R.S32.HI R12, RZ, 0x1f, R12 ;  /* 0x0000001fff0c7819 */ /* 0x000fe2000001140c */
[----:B------:R1:W-:Y:S01]  /*c6d0*/  STL [R1+0xc], R4 ;  /* 0x00000c0401007387 */ /* 0x0003e20000100800 */
[----:B------:R-:W-:Y:S02]  /*c6e0*/  SHF.R.S32.HI R11, RZ, 0x1f, R11 ;  /* 0x0000001fff0b7819 */ /* 0x000fe4000001140b */
[----:B------:R-:W-:Y:S01]  /*c6f0*/  IADD3.X R0, PT, PT, R13, UR11, RZ, P3, !PT ;  /* 0x0000000b0d007c10 */ /* 0x000fe20009ffe4ff */
[----:B------:R-:W4:Y:S01]  /*c700*/  LDL.LU R16, [R1+0x1dc] ;  /* 0x0001dc0001107983 */ /* 0x000f220000300800 */
[----:B------:R-:W-:Y:S01]  /*c710*/  SHF.R.S32.HI R5, RZ, 0x1f, R5 ;  /* 0x0000001fff057819 */ /* 0x000fe20000011405 */
[----:B------:R-:W-:Y:S01]  /*c720*/  IMAD R9, R9, UR5, RZ ;  /* 0x0000000509097c24 */ /* 0x000fe2000f8e02ff */
[----:B------:R-:W-:Y:S01]  /*c730*/  IADD3 R2, P4, PT, R10, UR10, RZ ;  /* 0x0000000a0a027c10 */ /* 0x000fe2000ff9e0ff */
[----:B------:R-:W4:Y:S01]  /*c740*/  LDL.LU R15, [R1+0x1d8] ;  /* 0x0001d800010f7983 */ /* 0x000f220000300800 */
[----:B------:R-:W-:-:S03]  /*c750*/  SHF.R.S32.HI R10, RZ, 0x1f, R10 ;  /* 0x0000001fff0a7819 */ /* 0x000fc6000001140a */
[----:B------:R-:W4:Y:S01]  /*c760*/  LDL.LU R13, [R1+0x1f4] ;  /* 0x0001f400010d7983 */ /* 0x000f220000300800 */
[----:B------:R-:W-:-:S03]  /*c770*/  IADD3.X R27, PT, PT, R5, UR11, RZ, P0, !PT ;  /* 0x0000000b051b7c10 */ /* 0x000fc600087fe4ff */
[----:B------:R-:W4:Y:S01]  /*c780*/  LDL.LU R22, [R1+0x1f0] ;  /* 0x0001f00001167983 */ /* 0x000f220000300800 */
[----:B------:R-:W-:-:S03]  /*c790*/  IADD3 R3, P6, PT, R9, UR10, RZ ;  /* 0x0000000a09037c10 */ /* 0x000fc6000ffde0ff */
[----:B------:R-:W-:Y:S01]  /*c7a0*/  STL [R1+0x8], R0 ;  /* 0x0000080001007387 */ /* 0x000fe20000100800 */
[----:B------:R-:W-:Y:S01]  /*c7b0*/  IMAD R8, R8, UR5, RZ ;  /* 0x0000000508087c24 */ /* 0x000fe2000f8e02ff */
[----:B------:R-:W-:Y:S02]  /*c7c0*/  SHF.R.S32.HI R9, RZ, 0x1f, R9 ;  /* 0x0000001fff097819 */ /* 0x000fe40000011409 */
[----:B0-----:R-:W4:Y:S01]  /*c7d0*/  LDL.LU R14, [R1+0x1ec] ;  /* 0x0001ec00010e7983 */ /* 0x001f220000300800 */
[----:B------:R-:W-:Y:S02]  /*c7e0*/  IADD3.X R26, PT, PT, R10, UR11, RZ, P4, !PT ;  /* 0x0000000b0a1a7c10 */ /* 0x000fe4000a7fe4ff */
[----:B-1----:R-:W-:Y:S02]  /*c7f0*/  IADD3 R4, P5, PT, R8, UR10, RZ ;  /* 0x0000000a08047c10 */ /* 0x002fe4000ffbe0ff */
[----:B------:R-:W-:-:S04]  /*c800*/  SHF.R.S32.HI R8, RZ, 0x1f, R8 ;  /* 0x0000001fff087819 */ /* 0x000fc80000011408 */
[----:B------:R-:W-:Y:S01]  /*c810*/  IADD3.X R24, PT, PT, R8, UR11, RZ, P5, !PT ;  /* 0x0000000b08187c10 */ /* 0x000fe2000affe4ff */
[----:B---3--:R-:W-:Y:S02]  /*c820*/  IMAD R20, R21, UR5, RZ ;  /* 0x0000000515147c24 */ /* 0x008fe4000f8e02ff */
[----:B------:R-:W3:Y:S01]  /*c830*/  LDL.LU R21, [R1+0x1e8] ;  /* 0x0001e80001157983 */ /* 0x000ee20000300800 */
[----:B--2---:R-:W-:Y:S01]  /*c840*/  IMAD R19, R28, UR5, RZ ;  /* 0x000000051c137c24 */ /* 0x004fe2000f8e02ff */
[----:B------:R-:W-:Y:S01]  /*c850*/  IADD3.X R28, PT, PT, R12, UR11, RZ, P2, !PT ;  /* 0x0000000b0c1c7c10 */ /* 0x000fe200097fe4ff */
[----:B------:R-:W-:Y:S01]  /*c860*/  IMAD R18, R29, UR5, RZ ;  /* 0x000000051d127c24 */ /* 0x000fe2000f8e02ff */
[----:B------:R-:W-:-:S03]  /*c870*/  IADD3.X R29, PT, PT, R11, UR11, RZ, P1, !PT ;  /* 0x0000000b0b1d7c10 */ /* 0x000fc60008ffe4ff */
[----:B------:R-:W-:Y:S04]  /*c880*/  STL [R1+0x5e8], R28 ;  /* 0x0005e81c01007387 */ /* 0x000fe80000100800 */
[----:B------:R-:W-:Y:S04]  /*c890*/  STL [R1+0x5ec], R29 ;  /* 0x0005ec1d01007387 */ /* 0x000fe80000100800 */
[----:B------:R-:W-:Y:S04]  /*c8a0*/  STL [R1+0x5f0], R27 ;  /* 0x0005f01b01007387 */ /* 0x000fe80000100800 */
[----:B------:R-:W2:Y:S04]  /*c8b0*/  LDL.LU R11, [R1+0x200] ;  /* 0x00020000010b7983 */ /* 0x000ea80000300800 */
[----:B------:R-:W2:Y:S04]  /*c8c0*/  LDL.LU R10, [R1+0x1fc] ;  /* 0x0001fc00010a7983 */ /* 0x000ea80000300800 */
[----:B------:R0:W-:Y:S01]  /*c8d0*/  STL [R1+0x5f4], R26 ;  /* 0x0005f41a01007387 */ /* 0x0001e20000100800 */
[----:B----4-:R-:W-:Y:S01]  /*c8e0*/  IMAD R6, R25, UR5, RZ ;  /* 0x0000000519067c24 */ /* 0x010fe2000f8e02ff */
[----:B------:R-:W-:-:S02]  /*c8f0*/  IADD3.X R25, PT, PT, R9, UR11, RZ, P6, !PT ;  /* 0x0000000b09197c10 */ /* 0x000fc4000b7fe4ff */
[----:B------:R-:W4:Y:S04]  /*c900*/  LDL.LU R9, [R1+0x1f8] ;  /* 0x0001f80001097983 */ /* 0x000f280000300800 */
[----:B------:R-:W2:Y:S04]  /*c910*/  LDL.LU R8, [R1+0x204] ;  /* 0x0002040001087983 */ /* 0x000ea80000300800 */
[----:B0-----:R-:W2:Y:S04]  /*c920*/  LDL.LU R26, [R1+0x214] ;  /* 0x00021400011a7983 */ /* 0x001ea80000300800 */
[----:B------:R-:W2:Y:S04]  /*c930*/  LDL.LU R27, [R1+0x210] ;  /* 0x00021000011b7983 */ /* 0x000ea80000300800 */
[----:B------:R-:W2:Y:S04]  /*c940*/  LDL.LU R29, [R1+0x20c] ;  /* 0x00020c00011d7983 */ /* 0x000ea80000300800 */
[----:B------:R-:W2:Y:S01]  /*c950*/  LDL.LU R28, [R1+0x208] ;  /* 0x00020800011c7983 */ /* 0x000ea20000300800 */
[----:B------:R-:W-:Y:S01]  /*c960*/  IMAD R7, R7, UR5, RZ ;  /* 0x0000000507077c24 */ /* 0x000fe2000f8e02ff */
[----:B------:R-:W-:Y:S01]  /*c970*/  R2UR UR35, R4 ;  /* 0x00000000042372ca */ /* 0x000fe200000e0000 */
[----:B------:R-:W-:Y:S01]  /*c980*/  IMAD R15, R15, UR5, RZ ;  /* 0x000000050f0f7c24 */ /* 0x000fe2000f8e02ff */
[----:B------:R-:W-:-:S02]  /*c990*/  IADD3 R4, P0, PT, R18, UR10, RZ ;  /* 0x0000000a12047c10 */ /* 0x000fc4000ff1e0ff */
[----:B------:R-:W-:Y:S02]  /*c9a0*/  IADD3 R0, P3, PT, R7, UR10, RZ ;  /* 0x0000000a07007c10 */ /* 0x000fe4000ff7e0ff */
[----:B------:R-:W-:Y:S01]  /*c9b0*/  SHF.R.S32.HI R7, RZ, 0x1f, R7 ;  /* 0x0000001fff077819 */ /* 0x000fe20000011407 */
[----:B------:R-:W-:Y:S01]  /*c9c0*/  IMAD R17, R23, UR5, RZ ;  /* 0x0000000517117c24 */ /* 0x000fe2000f8e02ff */
[----:B------:R-:W-:Y:S02]  /*c9d0*/  R2UR UR37, R2 ;  /* 0x00000000022572ca */ /* 0x000fe400000e0000 */
[----:B------:R-:W-:Y:S01]  /*c9e0*/  R2UR UR36, R3 ;  /* 0x00000000032472ca */ /* 0x000fe200000e0000 */
[----:B------:R-:W-:Y:S01]  /*c9f0*/  IMAD R5, R13, UR5, RZ ;  /* 0x000000050d057c24 */ /* 0x000fe2000f8e02ff */
[----:B------:R-:W-:Y:S02]  /*ca00*/  IADD3 R2, P2, PT, R20, UR10, RZ ;  /* 0x0000000a14027c10 */ /* 0x000fe4000ff5e0ff */
[----:B------:R-:W-:-:S02]  /*ca10*/  IADD3 R3, P1, PT, R19, UR10, RZ ;  /* 0x0000000a13037c10 */ /* 0x000fc4000ff3e0ff */
[----:B------:R-:W-:Y:S02]  /*ca20*/  R2UR UR34, R0 ;  /* 0x00000000002272ca */ /* 0x000fe400000e0000 */
[----:B------:R-:W-:Y:S02]  /*ca30*/  R2UR UR31, R4 ;  /* 0x00000000041f72ca */ /* 0x000fe400000e0000 */
[----:B------:R-:W-:Y:S02]  /*ca40*/  IADD3 R0, P4, PT, R6, UR10, RZ ;  /* 0x0000000a06007c10 */ /* 0x000fe4000ff9e0ff */
[----:B------:R-:W-:Y:S02]  /*ca50*/  IADD3.X R23, PT, PT, R7, UR11, RZ, P3, !PT ;  /* 0x0000000b07177c10 */ /* 0x000fe40009ffe4ff */
[----:B------:R-:W-:Y:S02]  /*ca60*/  SHF.R.S32.HI R20, RZ, 0x1f, R20 ;  /* 0x0000001fff147819 */ /* 0x000fe40000011414 */
[----:B------:R-:W-:-:S02]  /*ca70*/  SHF.R.S32.HI R19, RZ, 0x1f, R19 ;  /* 0x0000001fff137819 */ /* 0x000fc40000011413 */
[----:B------:R-:W-:Y:S02]  /*ca80*/  IADD3 R4, P3, PT, R15, UR10, RZ ;  /* 0x0000000a0f047c10 */ /* 0x000fe4000ff7e0ff */
[----:B------:R-:W-:Y:S02]  /*ca90*/  SHF.R.S32.HI R18, RZ, 0x1f, R18 ;  /* 0x0000001fff127819 */ /* 0x000fe40000011412 */
[----:B------:R-:W-:Y:S01]  /*caa0*/  SHF.R.S32.HI R6, RZ, 0x1f, R6 ;  /* 0x0000001fff067819 */ /* 0x000fe20000011406 */
[----:B------:R-:W-:Y:S01]  /*cab0*/  IMAD R12, R22, UR5, RZ ;  /* 0x00000005160c7c24 */ /* 0x000fe2000f8e02ff */
[----:B------:R-:W-:Y:S02]  /*cac0*/  IADD3.X R22, PT, PT, R20, UR11, RZ, P2, !PT ;  /* 0x0000000b14167c10 */ /* 0x000fe400097fe4ff */
[----:B------:R-:W-:Y:S02]  /*cad0*/  R2UR UR30, R0 ;  /* 0x00000000001e72ca */ /* 0x000fe400000e0000 */
[----:B------:R-:W-:-:S02]  /*cae0*/  R2UR UR27, R4 ;  /* 0x00000000041b72ca */ /* 0x000fc400000e0000 */
[----:B------:R-:W-:Y:S02]  /*caf0*/  IADD3.X R20, PT, PT, R18, UR11, RZ, P0, !PT ;  /* 0x0000000b12147c10 */ /* 0x000fe400087fe4ff */
[----:B------:R-:W-:Y:S02]  /*cb00*/  IADD3 R0, P2, PT, R5, UR10, RZ ;  /* 0x0000000a05007c10 */ /* 0x000fe4000ff5e0ff */
[----:B------:R-:W-:-:S04]  /*cb10*/  SHF.R.S32.HI R18, RZ, 0x1f, R5 ;  /* 0x0000001fff127819 */ /* 0x000fc80000011405 */
[----:B------:R-:W-:Y:S01]  /*cb20*/  IADD3.X R18, PT, PT, R18, UR11, RZ, P2, !PT ;  /* 0x0000000b12127c10 */ /* 0x000fe200097fe4ff */
[----:B---3--:R-:W-:Y:S01]  /*cb30*/  IMAD R13, R21, UR5, RZ ;  /* 0x00000005150d7c24 */ /* 0x008fe2000f8e02ff */
[----:B------:R-:W-:Y:S02]  /*cb40*/  IADD3.X R21, PT, PT, R19, UR11, RZ, P1, !PT ;  /* 0x0000000b13157c10 */ /* 0x000fe40008ffe4ff */
[----:B------:R-:W-:Y:S02]  /*cb50*/  IADD3.X R19, PT, PT, R6, UR11, RZ, P4, !PT ;  /* 0x0000000b06137c10 */ /* 0x000fe4000a7fe4ff */
[----:B------:R-:W-:-:S04]  /*cb60*/  IADD3 R4, P4, PT, R13, UR10, RZ ;  /* 0x0000000a0d047c10 */ /* 0x000fc8000ff9e0ff */
[----:B------:R-:W-:Y:S01]  /*cb70*/  R2UR UR23, R4 ;  /* 0x00000000041772ca */ /* 0x000fe200000e0000 */
[----:B----4-:R-:W-:-:S05]  /*cb80*/  IMAD R9, R9, UR5, RZ ;  /* 0x0000000509097c24 */ /* 0x010fca000f8e02ff */
[----:B------:R-:W-:Y:S01]  /*cb90*/  IADD3 R4, P2, PT, R9, UR10, RZ ;  /* 0x0000000a09047c10 */ /* 0x000fe2000ff5e0ff */
[----:B--2---:R-:W-:-:S03]  /*cba0*/  IMAD R7, R26, UR5, RZ ;  /* 0x000000051a077c24 */ /* 0x004fc6000f8e02ff */
[----:B------:R-:W-:Y:S01]  /*cbb0*/  R2UR UR19, R4 ;  /* 0x00000000041372ca */ /* 0x000fe200000e0000 */
[----:B------:R-:W2:Y:S01]  /*cbc0*/  LDL.LU R26, [R1+0x24] ;  /* 0x00002400011a7983 */ /* 0x000ea20000300800 */
[----:B------:R-:W-:-:S03]  /*cbd0*/  IMAD R6, R27, UR5, RZ ;  /* 0x000000051b067c24 */ /* 0x000fc6000f8e02ff */
[----:B------:R-:W3:Y:S01]  /*cbe0*/  LDL.LU R27, [R1+0x20] ;  /* 0x00002000011b7983 */ /* 0x000ee20000300800 */
[----:B------:R-:W-:-:S03]  /*cbf0*/  IMAD R5, R29, UR5, RZ ;  /* 0x000000051d057c24 */ /* 0x000fc6000f8e02ff */
[----:B------:R-:W4:Y:S01]  /*cc00*/  LDL.LU R29, [R1+0x1c] ;  /* 0x00001c00011d7983 */ /* 0x000f220000300800 */
[----:B------:R-:W-:-:S03]  /*cc10*/  IMAD R4, R28, UR5, RZ ;  /* 0x000000051c047c24 */ /* 0x000fc6000f8e02ff */
[----:B------:R-:W4:Y:S01]  /*cc20*/  LDL.LU R28, [R1+0x18] ;  /* 0x00001800011c7983 */ /* 0x000f220000300800 */
[----:B------:R-:W-:Y:S01]  /*cc30*/  IMAD R16, R16, UR5, RZ ;  /* 0x0000000510107c24 */ /* 0x000fe2000f8e02ff */
[----:B------:R-:W-:Y:S01]  /*cc40*/  R2UR UR32, R3 ;  /* 0x00000000032072ca */ /* 0x000fe200000e0000 */
[----:B------:R-:W-:-:S03]  /*cc50*/  IMAD R14, R14, UR5, RZ ;  /* 0x000000050e0e7c24 */ /* 0x000fc6000f8e02ff */
[----:B------:R-:W-:Y:S02]  /*cc60*/  IADD3 R3, P5, PT, R16, UR10, RZ ;  /* 0x0000000a10037c10 */ /* 0x000fe4000ffbe0ff */
[----:B------:R-:W-:Y:S02]  /*cc70*/  R2UR UR33, R2 ;  /* 0x00000000022172ca */ /* 0x000fe400000e0000 */
[----:B------:R-:W-:Y:S02]  /*cc80*/  R2UR UR28, R3 ;  /* 0x00000000031c72ca */ /* 0x000fe400000e0000 */
[----:B------:R-:W-:Y:S02]  /*cc90*/  IADD3 R3, P0, PT, R14, UR10, RZ ;  /* 0x0000000a0e037c10 */ /* 0x000fe4000ff1e0ff */
[----:B------:R-:W-:Y:S01]  /*cca0*/  IADD3 R2, P6, PT, R17, UR10, RZ ;  /* 0x0000000a11027c10 */ /* 0x000fe2000ffde0ff */
[----:B------:R-:W-:Y:S01]  /*ccb0*/  IMAD R10, R10, UR5, RZ ;  /* 0x000000050a0a7c24 */ /* 0x000fe2000f8e02ff */
[----:B------:R-:W-:-:S02]  /*ccc0*/  R2UR UR24, R3 ;  /* 0x00000000031872ca */ /* 0x000fc400000e0000 */
[----:B------:R-:W-:Y:S02]  /*ccd0*/  SHF.R.S32.HI R17, RZ, 0x1f, R17 ;  /* 0x0000001fff117819 */ /* 0x000fe40000011411 */
[----:B------:R-:W-:Y:S01]  /*cce0*/  SHF.R.S32.HI R3, RZ, 0x1f, R15 ;  /* 0x0000001fff037819 */ /* 0x000fe2000001140f */
[----:B------:R-:W-:Y:S01]  /*ccf0*/  IMAD R11, R11, UR5, RZ ;  /* 0x000000050b0b7c24 */ /* 0x000fe2000f8e02ff */
[----:B------:R-:W-:Y:S02]  /*cd00*/  R2UR UR29, R2 ;  /* 0x00000000021d72ca */ /* 0x000fe400000e0000 */
[----:B------:R-:W-:Y:S02]  /*cd10*/  IADD3 R2, P1, PT, R12, UR10, RZ ;  /* 0x0000000a0c027c10 */ /* 0x000fe4000ff3e0ff */
[----:B------:R-:W-:Y:S02]  /*cd20*/  SHF.R.S32.HI R16, RZ, 0x1f, R16 ;  /* 0x0000001fff107819 */ /* 0x000fe40000011410 */
[----:B------:R-:W-:Y:S01]  /*cd30*/  IADD3.X R15, PT, PT, R17, UR11, RZ, P6, !PT ;  /* 0x0000000b110f7c10 */ /* 0x000fe2000b7fe4ff */
[----:B------:R-:W-:Y:S01]  /*cd40*/  IMAD R8, R8, UR5, RZ ;  /* 0x0000000508087c24 */ /* 0x000fe2000f8e02ff */
[----:B------:R-:W-:-:S02]  /*cd50*/  IADD3.X R17, PT, PT, R3, UR11, RZ, P3, !PT ;  /* 0x0000000b03117c10 */ /* 0x000fc40009ffe4ff */
[----:B------:R-:W-:Y:S02]  /*cd60*/  IADD3 R3, P3, PT, R10, UR10, RZ ;  /* 0x0000000a0a037c10 */ /* 0x000fe4000ff7e0ff */
[----:B------:R-:W-:Y:S02]  /*cd70*/  R2UR UR25, R2 ;  /* 0x00000000021972ca */ /* 0x000fe400000e0000 */
[----:B------:R-:W-:Y:S02]  /*cd80*/  IADD3.X R16, PT, PT, R16, UR11, RZ, P5, !PT ;  /* 0x0000000b10107c10 */ /* 0x000fe4000affe4ff */
[----:B------:R-:W-:Y:S02]  /*cd90*/  IADD3 R2, P5, PT, R11, UR10, RZ ;  /* 0x0000000a0b027c10 */ /* 0x000fe4000ffbe0ff */
[----:B------:R-:W-:Y:S02]  /*cda0*/  SHF.R.S32.HI R14, RZ, 0x1f, R14 ;  /* 0x0000001fff0e7819 */ /* 0x000fe4000001140e */
[----:B------:R-:W-:-:S02]  /*cdb0*/  R2UR UR26, R0 ;  /* 0x00000000001a72ca */ /* 0x000fc400000e0000 */
[----:B------:R-:W-:Y:S02]  /*cdc0*/  R2UR UR20, R3 ;  /* 0x00000000031472ca */ /* 0x000fe400000e0000 */
[----:B------:R-:W-:Y:S02]  /*cdd0*/  IADD3 R0, P6, PT, R8, UR10, RZ ;  /* 0x0000000a08007c10 */ /* 0x000fe4000ffde0ff */
[----:B------:R-:W-:Y:S02]  /*cde0*/  SHF.R.S32.HI R12, RZ, 0x1f, R12 ;  /* 0x0000001fff0c7819 */ /* 0x000fe4000001140c */
[----:B------:R-:W-:Y:S02]  /*cdf0*/  SHF.R.S32.HI R3, RZ, 0x1f, R13 ;  /* 0x0000001fff037819 */ /* 0x000fe4000001140d */
[----:B------:R-:W-:Y:S02]  /*ce00*/  R2UR UR21, R2 ;  /* 0x00000000021572ca */ /* 0x000fe400000e0000 */
[----:B------:R-:W-:-:S02]  /*ce10*/  IADD3.X R13, PT, PT, R14, UR11, RZ, P0, !PT ;  /* 0x0000000b0e0d7c10 */ /* 0x000fc400087fe4ff */
[----:B------:R-:W-:Y:S02]  /*ce20*/  IADD3 R2, P0, PT, R6, UR10, RZ ;  /* 0x0000000a06027c10 */ /* 0x000fe4000ff1e0ff */
[----:B------:R-:W-:Y:S02]  /*ce30*/  SHF.R.S32.HI R8, RZ, 0x1f, R8 ;  /* 0x0000001fff087819 */ /* 0x000fe40000011408 */
[----:B------:R-:W-:Y:S02]  /*ce40*/  R2UR UR22, R0 ;  /* 0x00000000001672ca */ /* 0x000fe400000e0000 */
[----:B------:R-:W-:Y:S02]  /*ce50*/  IADD3.X R12, PT, PT, R12, UR11, RZ, P1, !PT ;  /* 0x0000000b0c0c7c10 */ /* 0x000fe40008ffe4ff */
[----:B------:R-:W-:Y:S02]  /*ce60*/  IADD3 R0, P1, PT, R7, UR10, RZ ;  /* 0x0000000a07007c10 */ /* 0x000fe4000ff3e0ff */
[----:B------:R-:W-:-:S02]  /*ce70*/  R2UR UR9, R2 ;  /* 0x00000000020972ca */ /* 0x000fc400000e0000 */
[----:B------:R-:W-:Y:S02]  /*ce80*/  IADD3.X R8, PT, PT, R8, UR11, RZ, P6, !PT ;  /* 0x0000000b08087c10 */ /* 0x000fe4000b7fe4ff */
[----:B------:R-:W-:Y:S02]  /*ce90*/  IADD3 R2, P6, PT, R4, UR10, RZ ;  /* 0x0000000a04027c10 */ /* 0x000fe4000ffde0ff */
[----:B------:R-:W-:Y:S02]  /*cea0*/  R2UR UR18, R0 ;  /* 0x00000000001272ca */ /* 0x000fe400000e0000 */
[----:B------:R-:W-:Y:S02]  /*ceb0*/  SHF.R.S32.HI R0, RZ, 0x1f, R11 ;  /* 0x0000001fff007819 */ /* 0x000fe4000001140b */
[----:B------:R-:W4:Y:S04]  /*cec0*/  LDL.LU R11, [R1+0x8] ;  /* 0x00000800010b7983 */ /* 0x000f280000300800 */
[----:B------:R0:W-:Y:S02]  /*ced0*/  STL [R1+0x5c0], R2 ;  /* 0x0005c00201007387 */ /* 0x0001e40000100800 */
[----:B0-----:R-:W-:-:S02]  /*cee0*/  SHF.R.S32.HI R2, RZ, 0x1f, R10 ;  /* 0x0000001fff027819 */ /* 0x001fc4000001140a */
[----:B------:R-:W-:Y:S02]  /*cef0*/  SHF.R.S32.HI R10, RZ, 0x1f, R7 ;  /* 0x0000001fff0a7819 */ /* 0x000fe40000011407 */
[----:B------:R-:W-:Y:S02]  /*cf00*/  SHF.R.S32.HI R7, RZ, 0x1f, R4 ;  /* 0x0000001fff077819 */ /* 0x000fe40000011404 */
[----:B------:R-:W-:Y:S02]  /*cf10*/  IADD3.X R4, PT, PT, R10, UR11, RZ, P1, !PT ;  /* 0x0000000b0a047c10 */ /* 0x000fe40008ffe4ff */
[----:B------:R-:W4:Y:S01]  /*cf20*/  LDL.LU R10, [R1+0xc] ;  /* 0x00000c00010a7983 */ /* 0x000f220000300800 */
[----:B------:R-:W-:Y:S02]  /*cf30*/  IADD3.X R14, PT, PT, R3, UR11, RZ, P4, !PT ;  /* 0x0000000b030e7c10 */ /* 0x000fe4000a7fe4ff */
[----:B------:R-:W-:-:S04]  /*cf40*/  IADD3 R3, P4, PT, R5, UR10, RZ ;  /* 0x0000000a05037c10 */ /* 0x000fc8000ff9e0ff */
[----:B------:R-:W-:Y:S02]  /*cf50*/  R2UR UR8, R3 ;  /* 0x00000000030872ca */ /* 0x000fe400000e0000 */
[----:B------:R-:W-:Y:S02]  /*cf60*/  SHF.R.S32.HI R3, RZ, 0x1f, R9 ;  /* 0x0000001fff037819 */ /* 0x000fe40000011409 */
[----:B------:R-:W-:Y:S02]  /*cf70*/  SHF.R.S32.HI R9, RZ, 0x1f, R6 ;  /* 0x0000001fff097819 */ /* 0x000fe40000011406 */
[----:B------:R-:W-:Y:S02]  /*cf80*/  IADD3.X R7, PT, PT, R7, UR11, RZ, P6, !PT ;  /* 0x0000000b07077c10 */ /* 0x000fe4000b7fe4ff */
[----:B------:R-:W-:Y:S02]  /*cf90*/  SHF.R.S32.HI R6, RZ, 0x1f, R5 ;  /* 0x0000001fff067819 */ /* 0x000fe40000011405 */
[----:B------:R-:W-:-:S02]  /*cfa0*/  IADD3.X R5, PT, PT, R9, UR11, RZ, P0, !PT ;  /* 0x0000000b09057c10 */ /* 0x000fc400087fe4ff */
[----:B------:R-:W4:Y:S04]  /*cfb0*/  LDL.LU R9, [R1+0x10] ;  /* 0x0000100001097983 */ /* 0x000f280000300800 */
[----:B------:R0:W-:Y:S04]  /*cfc0*/  STL [R1+0x5bc], R7 ;  /* 0x0005bc0701007387 */ /* 0x0001e80000100800 */
[----:B0-----:R-:W4:Y:S01]  /*cfd0*/  LDL.LU R7, [R1+0x14] ;  /* 0x0000140001077983 */ /* 0x001f220000300800 */
[----:B--2---:R-:W-:-:S03]  /*cfe0*/  R2UR UR71, R26 ;  /* 0x000000001a4772ca */ /* 0x004fc600000e0000 */
[----:B------:R-:W2:Y:S01]  /*cff0*/  LDL.LU R26, [R1+0x5f4] ;  /* 0x0005f400011a7983 */ /* 0x000ea20000300800 */
[----:B---3--:R-:W-:-:S03]  /*d000*/  R2UR UR70, R27 ;  /* 0x000000001b4672ca */ /* 0x008fc600000e0000 */
[----:B------:R-:W3:Y:S01]  /*d010*/  LDL.LU R27, [R1+0x5f0] ;  /* 0x0005f000011b7983 */ /* 0x000ee20000300800 */
[----:B----4-:R-:W-:-:S03]  /*d020*/  R2UR UR69, R29 ;  /* 0x000000001d4572ca */ /* 0x010fc600000e0000 */
[----:B------:R-:W4:Y:S01]  /*d030*/  LDL.LU R29, [R1+0x5ec] ;  /* 0x0005ec00011d7983 */ /* 0x000f220000300800 */
[----:B------:R-:W-:-:S03]  /*d040*/  R2UR UR68, R28 ;  /* 0x000000001c4472ca */ /* 0x000fc600000e0000 */
[----:B------:R-:W2:Y:S01]  /*d050*/  LDL.LU R28, [R1+0x5e8] ;  /* 0x0005e800011c7983 */ /* 0x000ea20000300800 */
[----:B------:R-:W-:-:S04]  /*d060*/  IADD3.X R0, PT, PT, R0, UR11, RZ, P5, !PT ;  /* 0x0000000b00007c10 */ /* 0x000fc8000affe4ff */
[----:B------:R-:W-:Y:S02]  /*d070*/  R2UR UR44, R0 ;  /* 0x00000000002c72ca */ /* 0x000fe400000e0000 */
[----:B------:R-:W-:Y:S02]  /*d080*/  R2UR UR65, R10 ;  /* 0x000000000a4172ca */ /* 0x000fe400000e0000 */
[----:B------:R-:W0:Y:S02]  /*d090*/  S2R R10, SR_TID.X ;  /* 0x00000000000a7919 */ /* 0x000e240000002100 */
[----:B0-----:R-:W-:Y:S01]  /*d0a0*/  IMAD.SHL.U32 R0, R10, 0x20, RZ ;  /* 0x000000200a007824 */ /* 0x001fe200078e00ff */
[----:B------:R-:W-:Y:S01]  /*d0b0*/  USHF.R.S32.HI UR5, URZ, 0x1f, UR4 ;  /* 0x0000001fff057899 */ /* 0x000fe20008011404 */
[----:B------:R-:W-:-:S03]  /*d0c0*/  R2UR UR64, R11 ;  /* 0x000000000b4072ca */ /* 0x000fc600000e0000 */
[----:B------:R-:W-:Y:S01]  /*d0d0*/  ULEA.HI UR5, UR5, UR4, URZ, 0x5 ;  /* 0x0000000405057291 */ /* 0x000fe2000f8f28ff */
[--C-:B------:R-:W-:Y:S01]  /*d0e0*/  SHF.R.U32.HI R11, RZ, 0x4, R10.reuse ;  /* 0x00000004ff0b7819 */ /* 0x100fe2000001160a */
[----:B------:R-:W0:Y:S01]  /*d0f0*/  LDCU UR4, c[0x0][0x3ac] ;  /* 0x00007580ff0477ac */ /* 0x000e220008000800 */
[----:B------:R-:W-:Y:S02]  /*d100*/  IADD3.X R3, PT, PT, R3, UR11, RZ, P2, !PT ;  /* 0x0000000b03037c10 */ /* 0x000fe400097fe4ff */
[----:B------:R-:W-:Y:S02]  /*d110*/  IADD3.X R6, PT, PT, R6, UR11, RZ, P4, !PT ;  /* 0x0000000b06067c10 */ /* 0x000fe4000a7fe4ff */
[----:B------:R-:W-:Y:S02]  /*d120*/  SHF.R.U32.HI R10, RZ, 0x4, R10 ;  /* 0x00000004ff0a7819 */ /* 0x000fe4000001160a */
[----:B------:R-:W-:Y:S02]  /*d130*/  R2UR UR67, R7 ;  /* 0x00000000074372ca */ /* 0x000fe400000e0000 */
[----:B------:R-:W-:-:S02]  /*d140*/  R2UR UR66, R9 ;  /* 0x00000000094272ca */ /* 0x000fc400000e0000 */
[----:B------:R-:W-:Y:S02]  /*d150*/  R2UR UR59, R25 ;  /* 0x00000000193b72ca */ /* 0x000fe400000e0000 */
[----:B------:R-:W-:Y:S02]  /*d160*/  R2UR UR58, R24 ;  /* 0x00000000183a72ca */ /* 0x000fe400000e0000 */
[----:B------:R-:W-:Y:S02]  /*d170*/  R2UR UR57, R23 ;  /* 0x00000000173972ca */ /* 0x000fe400000e0000 */
[----:B------:R-:W-:Y:S02]  /*d180*/  R2UR UR56, R22 ;  /* 0x00000000163872ca */ /* 0x000fe400000e0000 */
        /* <DEDUP_REMOVED lines=15> */
[----:B------:R-:W-:Y:S02]  /*d280*/  SGXT.U32 R10, R10, 0x2 ;  /* 0x000000020a0a781a */ /* 0x000fe40000000000 */
[----:B------:R-:W-:Y:S02]  /*d290*/  SGXT.U32 R11, R11, 0x2 ;  /* 0x000000020b0b781a */ /* 0x000fe40000000000 */
[----:B------:R-:W-:Y:S02]  /*d2a0*/  IADD3.X R2, PT, PT, R2, UR11, RZ, P3, !PT ;  /* 0x0000000b02027c10 */ /* 0x000fe40009ffe4ff */
[----:B------:R-:W-:Y:S02]  /*d2b0*/  LOP3.LUT R10, R10, 0x8, RZ, 0xfc, !PT ;  /* 0x000000080a0a7812 */ /* 0x000fe400078efcff */
[----:B------:R-:W-:-:S02]  /*d2c0*/  LOP3.LUT R11, R11, 0x4, RZ, 0xfc, !PT ;  /* 0x000000040b0b7812 */ /* 0x000fc400078efcff */
[----:B------:R-:W-:Y:S01]  /*d2d0*/  R2UR UR11, R2 ;  /* 0x00000000020b72ca */ /* 0x000fe200000e0000 */
[----:B------:R-:W-:Y:S01]  /*d2e0*/  IMAD R2, R10, UR76, RZ ;  /* 0x0000004c0a027c24 */ /* 0x000fe2000f8e02ff */
[----:B0-----:R-:W-:Y:S02]  /*d2f0*/  USHF.L.U32 UR4, UR4, 0x5, URZ ;  /* 0x0000000504047899 */ /* 0x001fe400080006ff */
[----:B------:R-:W-:Y:S01]  /*d300*/  USHF.R.S32.HI UR5, URZ, 0x5, UR5 ;  /* 0x00000005ff057899 */ /* 0x000fe20008011405 */
[----:B----4-:R-:W-:Y:S02]  /*d310*/  R2UR UR62, R29 ;  /* 0x000000001d3e72ca */ /* 0x010fe400000e0000 */
[----:B--2---:R-:W-:Y:S02]  /*d320*/  R2UR UR63, R28 ;  /* 0x000000001c3f72ca */ /* 0x004fe400000e0000 */
[----:B------:R0:W5:Y:S04]  /*d330*/  LDL.LU R28, [R1+0x5e4] ;  /* 0x0005e400011c7983 */ /* 0x0001680000300800 */
[----:B------:R0:W5:Y:S04]  /*d340*/  LDL.LU R29, [R1+0x5e0] ;  /* 0x0005e000011d7983 */ /* 0x0001680000300800 */
[----:B------:R-:W-:Y:S04]  /*d350*/  STL [R1+0x120], RZ ;  /* 0x000120ff01007387 */ /* 0x000fe80000100800 */
        /* <DEDUP_REMOVED lines=64> */
[----:B---3--:R-:W-:-:S02]  /*d760*/  R2UR UR61, R27 ;  /* 0x000000001b3d72ca */ /* 0x008fc400000e0000 */
[----:B------:R-:W-:Y:S01]  /*d770*/  R2UR UR60, R26 ;  /* 0x000000001a3c72ca */ /* 0x000fe200000e0000 */
[----:B-1----:R-:W-:-:S14]  /*d780*/  IMAD R0, R11, UR72, RZ ;  /* 0x000000480b007c24 */ /* 0x002fdc000f8e02ff */
.L_x_2:
[----:B------:R-:W1:Y:S01]  /*d790*/  S2R R4, SR_TID.X ;  /* 0x0000000000047919 */ /* 0x000e620000002100 */
[----:B------:R-:W2:Y:S01]  /*d7a0*/  LDCU UR76, c[0x0][0x3a8] ;  /* 0x00007500ff4c77ac */ /* 0x000ea20008000800 */
[----:B------:R-:W-:Y:S01]  /*d7b0*/  PRMT R5, RZ, 0x7610, R5 ;  /* 0x00007610ff057816 */ /* 0x000fe20000000005 */
[----:B------:R-:W-:Y:S01]  /*d7c0*/  STL [R1+0x7e0], R25 ;  /* 0x0007e01901007387 */ /* 0x000fe20000100800 */
[----:B------:R-:W3:Y:S01]  /*d7d0*/  LDCU UR72, c[0x0][0x3a8] ;  /* 0x00007500ff4877ac */ /* 0x000ee20008000800 */
[----:B------:R-:W4:Y:S01]  /*d7e0*/  LDCU UR77, c[0x0][0x3a8] ;  /* 0x00007500ff4d77ac */ /* 0x000f220008000800 */
[----:B------:R-:W-:Y:S01]  /*d7f0*/  PRMT R12, RZ, 0x7610, R12 ;  /* 0x00007610ff0c7816 */ /* 0x000fe2000000000c */
[----:B------:R-:W-:Y:S01]  /*d800*/  STL [R1+0x7e4], R25 ;  /* 0x0007e41901007387 */ /* 0x000fe20000100800 */
[----:B------:R-:W-:-:S03]  /*d810*/  PRMT R13, RZ, 0x7610, R13 ;  /* 0x00007610ff0d7816 */ /* 0x000fc6000000000d */
[----:B------:R-:W-:Y:S04]  /*d820*/  STL [R1+0x7ec], R25 ;  /* 0x0007ec1901007387 */ /* 0x000fe80000100800 */
[----:B------:R-:W-:Y:S04]  /*d830*/  STL [R1+0x7f4], R25 ;  /* 0x0007f41901007387 */ /* 0x000fe80000100800 */
[----:B------:R-:W-:Y:S04]  /*d840*/  STL [R1+0x7fc], R25 ;  /* 0x0007fc1901007387 */ /* 0x000fe80000100800 */
[----:B------:R-:W-:Y:S04]  /*d850*/  STL [R1+0x804], R25 ;  /* 0x0008041901007387 */ /* 0x000fe80000100800 */
[----:B------:R-:W-:Y:S01]  /*d860*/  STL [R1+0x808], R25 ;  /* 0x0008081901007387 */ /* 0x000fe20000100800 */
[----:B-1----:R-:W-:-:S02]  /*d870*/  SHF.R.U32.HI R6, RZ, 0x4, R4 ;  /* 0x00000004ff067819 */ /* 0x002fc40000011604 */
[--C-:B------:R-:W-:Y:S01]  /*d880*/  SHF.R.U32.HI R10, RZ, 0x4, R4.reuse ;  /* 0x00000004ff0a7819 */ /* 0x100fe20000011604 */
[----:B------:R-:W-:Y:S01]  /*d890*/  STL [R1+0x810], R25 ;  /* 0x0008101901007387 */ /* 0x000fe20000100800 */
[----:B------:R-:W-:Y:S02]  /*d8a0*/  SGXT.U32 R6, R6, 0x2 ;  /* 0x000000020606781a */ /* 0x000fe40000000000 */
[----:B------:R-:W-:Y:S01]  /*d8b0*/  SGXT.U32 R10, R10, 0x2 ;  /* 0x000000020a0a781a */ /* 0x000fe20000000000 */
[----:B------:R-:W-:Y:S01]  /*d8c0*/  STL [R1+0x818], R25 ;  /* 0x0008181901007387 */ /* 0x000fe20000100800 */
[----:B------:R-:W-:Y:S02]  /*d8d0*/  LOP3.LUT R6, R6, 0x4, RZ, 0xfc, !PT ;  /* 0x0000000406067812 */ /* 0x000fe400078efcff */
[----:B------:R-:W-:Y:S01]  /*d8e0*/  SHF.R.U32.HI R4, RZ, 0x4, R4 ;  /* 0x00000004ff047819 */ /* 0x000fe20000011604 */
[----:B------:R-:W-:Y:S01]  /*d8f0*/  STL [R1+0x81c], R25 ;  /* 0x00081c1901007387 */ /* 0x000fe20000100800 */
[----:B------:R-:W-:Y:S01]  /*d900*/  LOP3.LUT R0, R10, 0x4, RZ, 0xfc, !PT ;  /* 0x000000040a007812 */ /* 0x000fe200078efcff */
[----:B--2---:R-:W-:Y:S01]  /*d910*/  IMAD R6, R6, UR76, RZ ;  /* 0x0000004c06067c24 */ /* 0x004fe2000f8e02ff */
[----:B------:R-:W-:Y:S01]  /*d920*/  SGXT.U32 R4, R4, 0x2 ;  /* 0x000000020404781a */ /* 0x000fe20000000000 */
[----:B------:R-:W-:Y:S01]  /*d930*/  STL [R1+0x820], R25 ;  /* 0x0008201901007387 */ /* 0x000fe20000100800 */
[----:B------:R-:W-:-:S02]  /*d940*/  ISETP.GE.AND P1, PT, R0, UR12, PT ;  /* 0x0000000c00007c0c */ /* 0x000fc4000bf26270 */
[----:B------:R-:W-:Y:S01]  /*d950*/  LOP3.LUT R4, R4, 0x8, RZ, 0xfc, !PT ;  /* 0x0000000804047812 */ /* 0x000fe200078efcff */
[----:B------:R-:W1:Y:S01]  /*d960*/  S2UR UR76, SR_CgaCtaId ;  /* 0x00000000004c79c3 */ /* 0x000e620000008800 */
[----:B------:R-:W-:Y:S01]  /*d970*/  LOP3.LUT R0, R10, 0x8, RZ, 0xfc, !PT ;  /* 0x000000080a007812 */ /* 0x000fe200078efcff */
[----:B------:R-:W-:Y:S01]  /*d980*/  STL [R1+0x828], R25 ;  /* 0x0008281901007387 */ /* 0x000fe20000100800 */
[-C--:B-----5:R-:W-:Y:S01]  /*d990*/  IADD3 R2, P0, PT, R6, R29.reuse, RZ ;  /* 0x0000001d06027210 */ /* 0x0a0fe20007f1e0ff */
[----:B---3--:R-:W-:Y:S01]  /*d9a0*/  IMAD R4, R4, UR72, RZ ;  /* 0x0000004804047c24 */ /* 0x008fe2000f8e02ff */
[----:B------:R-:W-:Y:S01]  /*d9b0*/  ISETP.GE.AND P2, PT, R0, UR12, PT ;  /* 0x0000000c00007c0c */ /* 0x000fe2000bf46270 */
[----:B------:R-:W-:Y:S01]  /*d9c0*/  STL [R1+0x830], R25 ;  /* 0x0008301901007387 */ /* 0x000fe20000100800 */
[-C--:B------:R-:W-:Y:S02]  /*d9d0*/  LEA.HI.X.SX32 R3, R6, R28.reuse, 0x1, P0 ;  /* 0x0000001c06037211 */ /* 0x080fe400000f0eff */
[----:B------:R-:W-:Y:S01]  /*d9e0*/  IADD3 R6, P0, PT, R4, R29, RZ ;  /* 0x0000001d04067210 */ /* 0x000fe20007f1e0ff */
[----:B----4-:R-:W-:Y:S01]  /*d9f0*/  IMAD R0, R10, UR77, RZ ;  /* 0x0000004d0a007c24 */ /* 0x010fe2000f8e02ff */
[----:B------:R-:W-:Y:S01]  /*da00*/  UMOV UR72, 0x400 ;  /* 0x0000040000487882 */ /* 0x000fe20000000000 */
[----:B------:R2:W3:Y:S01]  /*da10*/  @!P1 LDG.E.U8 R5, desc[UR6][R2.64] ;  /* 0x0000000602059981 */ /* 0x0004e2000c1e1100 */
[----:B------:R-:W-:-:S02]  /*da20*/  LEA.HI.X.SX32 R7, R4, R28, 0x1, P0 ;  /* 0x0000001c04077211 */ /* 0x000fc400000f0eff */
[C---:B------:R-:W-:Y:S01]  /*da30*/  ISETP.GE.AND P0, PT, R10.reuse, UR12, PT ;  /* 0x0000000c0a007c0c */ /* 0x040fe2000bf06270 */
[----:B------:R-:W-:Y:S01]  /*da40*/  STL [R1+0x838], R25 ;  /* 0x0008381901007387 */ /* 0x000fe20000100800 */
[----:B--2---:R-:W-:-:S03]  /*da50*/  LOP3.LUT R3, R10, 0x10, RZ, 0xfc, !PT ;  /* 0x000000100a037812 */ /* 0x004fc600078efcff */
[----:B------:R-:W-:Y:S01]  /*da60*/  STL [R1+0x840], R25 ;  /* 0x0008401901007387 */ /* 0x000fe20000100800 */
[----:B------:R-:W-:Y:S02]  /*da70*/  PRMT R2, RZ, 0x7610, R2 ;  /* 0x00007610ff027816 */ /* 0x000fe40000000002 */
[C---:B------:R-:W-:Y:S01]  /*da80*/  ISETP.GE.AND P3, PT, R3.reuse, UR12, PT ;  /* 0x0000000c03007c0c */ /* 0x040fe2000bf66270 */
[----:B------:R-:W-:Y:S01]  /*da90*/  IMAD R3, R3, UR77, RZ ;  /* 0x0000004d03037c24 */ /* 0x000fe2000f8e02ff */
[----:B------:R-:W-:Y:S01]  /*daa0*/  LOP3.LUT R4, R10, 0x14, RZ, 0xfc, !PT ;  /* 0x000000140a047812 */ /* 0x000fe200078efcff */
[----:B-1----:R-:W-:Y:S01]  /*dab0*/  ULEA UR72, UR76, UR72, 0x18 ;  /* 0x000000484c487291 */ /* 0x002fe2000f8ec0ff */
[----:B------:R1:W2:Y:S01]  /*dac0*/  @!P2 LDG.E.U8 R2, desc[UR6][R6.64] ;  /* 0x000000060602a981 */ /* 0x0002a2000c1e1100 */
[C---:B------:R-:W-:Y:S01]  /*dad0*/  IADD3 R8, P2, PT, R0.reuse, R29, RZ ;  /* 0x0000001d00087210 */ /* 0x040fe20007f5e0ff */
[----:B------:R-:W4:Y:S02]  /*dae0*/  LDCU UR76, c[0x0][0x3ac] ;  /* 0x00007580ff4c77ac */ /* 0x000f240008000800 */
[----:B------:R-:W-:Y:S01]  /*daf0*/  STL [R1+0x848], R25 ;  /* 0x0008481901007387 */ /* 0x000fe20000100800 */
[----:B------:R-:W-:-:S02]  /*db00*/  LEA.HI.X.SX32 R9, R0, R28, 0x1, P2 ;  /* 0x0000001c00097211 */ /* 0x000fc400010f0eff */
[----:B------:R-:W-:Y:S01]  /*db10*/  PRMT R0, RZ, 0x7610, R0 ;  /* 0x00007610ff007816 */ /* 0x000fe20000000000 */
[----:B------:R-:W-:Y:S01]  /*db20*/  STL [R1+0x84c], R25 ;  /* 0x00084c1901007387 */ /* 0x000fe20000100800 */
[----:B-1----:R-:W-:-:S03]  /*db30*/  IADD3 R6, P1, PT, R3, R29, RZ ;  /* 0x0000001d03067210 */ /* 0x002fc60007f3e0ff */
[----:B------:R1:W2:Y:S01]  /*db40*/  @!P0 LDG.E.U8 R12, desc[UR6][R8.64] ;  /* 0x00000006080c8981 */ /* 0x0002a2000c1e1100 */
[----:B------:R-:W-:-:S03]  /*db50*/  LEA.HI.X.SX32 R7, R3, R28, 0x1, P1 ;  /* 0x0000001c03077211 */ /* 0x000fc600008f0eff */
[----:B------:R-:W-:Y:S04]  /*db60*/  STL [R1+0x854], R25 ;  /* 0x0008541901007387 */ /* 0x000fe80000100800 */
[----:B------:R0:W4:Y:S01]  /*db70*/  @!P3 LDG.E.U8 R0, desc[UR6][R6.64] ;  /* 0x000000060600b981 */ /* 0x000122000c1e1100 */
[C---:B------:R-:W-:Y:S01]  /*db80*/  IMAD R3, R4.reuse, UR77, RZ ;  /* 0x0000004d04037c24 */ /* 0x040fe2000f8e02ff */
[----:B------:R-:W-:Y:S02]  /*db90*/  ISETP.GE.AND P1, PT, R4, UR12, PT ;  /* 0x0000000c04007c0c */ /* 0x000fe4000bf26270 */
[----:B-1----:R-:W-:Y:S01]  /*dba0*/  LOP3.LUT R8, R10, 0xc, RZ, 0xfc, !PT ;  /* 0x0000000c0a087812 */ /* 0x002fe200078efcff */
[----:B------:R-:W-:Y:S01]  /*dbb0*/  STL [R1+0x85c], R25 ;  /* 0x00085c1901007387 */ /* 0x000fe20000100800 */
[----:B0-----:R-:W-:-:S03]  /*dbc0*/  IADD3 R6, P0, PT, R3, R29, RZ ;  /* 0x0000001d03067210 */ /* 0x001fc60007f1e0ff */
[----:B------:R-:W-:Y:S01]  /*dbd0*/  STL [R1+0x864], R25 ;  /* 0x0008641901007387 */ /* 0x000fe20000100800 */
[-C--:B------:R-:W-:Y:S01]  /*dbe0*/  LEA.HI.X.SX32 R7, R3, R28.reuse, 0x1, P0 ;  /* 0x0000001c03077211 */ /* 0x080fe200000f0eff */
[C---:B------:R-:W-:Y:S01]  /*dbf0*/  IMAD R3, R8.reuse, UR77, RZ ;  /* 0x0000004d08037c24 */ /* 0x040fe2000f8e02ff */
[----:B------:R-:W-:Y:S01]  /*dc00*/  ISETP.GE.AND P2, PT, R8, UR12, PT ;  /* 0x0000000c08007c0c */ /* 0x000fe2000bf46270 */
[----:B------:R-:W-:Y:S04]  /*dc10*/  STL [R1+0x86c], R25 ;  /* 0x00086c1901007387 */ /* 0x000fe80000100800 */
[----:B------:R0:W4:Y:S01]  /*dc20*/  @!P1 LDG.E.U8 R13, desc[UR6][R6.64] ;  /* 0x00000006060d9981 */ /* 0x000122000c1e1100 */
[C---:B------:R-:W-:Y:S02]  /*dc30*/  LOP3.LUT R4, R10.reuse, 0x1c, RZ, 0xfc, !PT ;  /* 0x0000001c0a047812 */ /* 0x040fe400078efcff */
[----:B------:R-:W-:Y:S01]  /*dc40*/  LOP3.LUT R9, R10, 0x18, RZ, 0xfc, !PT ;  /* 0x000000180a097812 */ /* 0x000fe200078efcff */
[----:B------:R-:W-:Y:S01]  /*dc50*/  STL [R1+0x874], R25 ;  /* 0x0008741901007387 */ /* 0x000fe20000100800 */
[----:B0-----:R-:W-:Y:S01]  /*dc60*/  IADD3 R6, P0, PT, R3, R29, RZ ;  /* 0x0000001d03067210 */ /* 0x001fe20007f1e0ff */
[----:B------:R-:W-:Y:S01]  /*dc70*/  IMAD R11, R4, UR77, RZ ;  /* 0x0000004d040b7c24 */ /* 0x000fe2000f8e02ff */
[----:B------:R-:W-:Y:S01]  /*dc80*/  ISETP.GE.AND P3, PT, R9, UR12, PT ;  /* 0x0000000c09007c0c */ /* 0x000fe2000bf66270 */
[----:B------:R-:W-:Y:S01]  /*dc90*/  STL [R1+0x878], R25 ;  /* 0x0008781901007387 */ /* 0x000fe20000100800 */
[----:B------:R-:W-:-:S02]  /*dca0*/  LEA.HI.X.SX32 R7, R3, R28, 0x1, P0 ;  /* 0x0000001c03077211 */ /* 0x000fc400000f0eff */
[----:B------:R-:W-:Y:S01]  /*dcb0*/  PRMT R3, RZ, 0x7610, R3 ;  /* 0x00007610ff037816 */ /* 0x000fe20000000003 */
[----:B------:R-:W-:Y:S01]  /*dcc0*/  IMAD R9, R9, UR77, RZ ;  /* 0x0000004d09097c24 */ /* 0x000fe2000f8e02ff */
[----:B------:R-:W-:Y:S01]  /*dcd0*/  ISETP.GE.AND P4, PT, R4, UR12, PT ;  /* 0x0000000c04007c0c */ /* 0x000fe2000bf86270 */
[----:B------:R0:W-:Y:S04]  /*dce0*/  STL [R1+0x87c], R25 ;  /* 0x00087c1901007387 */ /* 0x0001e80000100800 */
[----:B------:R1:W4:Y:S01]  /*dcf0*/  @!P2 LDG.E.U8 R3, desc[UR6][R6.64] ;  /* 0x000000060603a981 */ /* 0x000322000c1e1100 */
[-C--:B------:R-:W-:Y:S02]  /*dd00*/  IADD3 R8, P1, PT, R9, R29.reuse, RZ ;  /* 0x0000001d09087210 */ /* 0x080fe40007f3e0ff */
[----:B------:R-:W-:Y:S01]  /*dd10*/  IADD3 R10, P0, PT, R11, R29, RZ ;  /* 0x0000001d0b0a7210 */ /* 0x000fe20007f1e0ff */
[----:B------:R-:W-:Y:S01]  /*dd20*/  STL [R1+0x7dc], R24 ;  /* 0x0007dc1801007387 */ /* 0x000fe20000100800 */
[----:B-1----:R-:W1:Y:S01]  /*dd30*/  S2R R7, SR_TID.X ;  /* 0x0000000000077919 */ /* 0x002e620000002100 */
[----:B------:R-:W-:-:S02]  /*dd40*/  PRMT R4, RZ, 0x7610, R4 ;  /* 0x00007610ff047816 */ /* 0x000fc40000000004 */
[----:B------:R-:W-:Y:S01]  /*dd50*/  PRMT R6, RZ, 0x7610, R6 ;  /* 0x00007610ff067816 */ /* 0x000fe20000000006 */
[----:B------:R-:W-:Y:S01]  /*dd60*/  STL [R1+0x7e8], R24 ;  /* 0x0007e81801007387 */ /* 0x000fe20000100800 */
[-C--:B------:R-:W-:Y:S02]  /*dd70*/  LEA.HI.X.SX32 R9, R9, R28.reuse, 0x1, P1 ;  /* 0x0000001c09097211 */ /* 0x080fe400008f0eff */
[----:B------:R-:W-:Y:S01]  /*dd80*/  LEA.HI.X.SX32 R11, R11, R28, 0x1, P0 ;  /* 0x0000001c0b0b7211 */ /* 0x000fe200000f0eff */
[----:B------:R-:W-:Y:S04]  /*dd90*/  STL [R1+0x7f0], R24 ;  /* 0x0007f01801007387 */ /* 0x000fe80000100800 */
[----:B------:R-:W4:Y:S04]  /*dda0*/  @!P3 LDG.E.U8 R4, desc[UR6][R8.64] ;  /* 0x000000060804b981 */ /* 0x000f28000c1e1100 */
[----:B------:R-:W4:Y:S04]  /*ddb0*/  @!P4 LDG.E.U8 R6, desc[UR6][R10.64] ;  /* 0x000000060a06c981 */ /* 0x000f28000c1e1100 */
[----:B------:R-:W-:Y:S04]  /*ddc0*/  STL [R1+0x7f8], R24 ;  /* 0x0007f81801007387 */ /* 0x000fe80000100800 */
[----:B------:R-:W-:Y:S04]  /*ddd0*/  STL [R1+0x800], R24 ;  /* 0x0008001801007387 */ /* 0x000fe80000100800 */
[----:B------:R-:W-:Y:S01]  /*dde0*/  STL [R1+0x80c], R24 ;  /* 0x00080c1801007387 */ /* 0x000fe20000100800 */
[----:B-1----:R-:W-:-:S03]  /*ddf0*/  LOP3.LUT R14, R7, 0x1f, RZ, 0xc0, !PT ;  /* 0x0000001f070e7812 */ /* 0x002fc600078ec0ff */
[----:B------:R-:W-:Y:S01]  /*de00*/  STL [R1+0x814], R24 ;  /* 0x0008141801007387 */ /* 0x000fe20000100800 */
[----:B------:R-:W-:Y:S01]  /*de10*/  LOP3.LUT R7, R7, 0x3f, RZ, 0xc0, !PT ;  /* 0x0000003f07077812 */ /* 0x000fe200078ec0ff */
[----:B------:R-:W-:Y:S06]  /*de20*/  BAR.SYNC.DEFER_BLOCKING 0x0 ;  /* 0x0000000000007b1d */ /* 0x000fec0000010000 */
[----:B------:R-:W-:Y:S04]  /*de30*/  STL [R1+0x824], R24 ;  /* 0x0008241801007387 */ /* 0x000fe80000100800 */
        /* <DEDUP_REMOVED lines=22> */
[----:B--2---:R-:W-:Y:S04]  /*dfa0*/  STS.U8 [R7+UR72], R12 ;  /* 0x0000000c07007988 */ /* 0x004fe80008000048 */
[----:B---3--:R1:W-:Y:S04]  /*dfb0*/  STS.U8 [R7+UR72+0x40], R5 ;  /* 0x0000400507007988 */ /* 0x0083e80008000048 */
[----:B----4-:R2:W-:Y:S01]  /*dfc0*/  STS.U8 [R7+UR72+0x100], R0 ;  /* 0x0001000007007988 */ /* 0x0105e20008000048 */
[----:B------:R-:W-:-:S02]  /*dfd0*/  ISETP.GE.AND P0, PT, R14, UR12, PT ;  /* 0x0000000c0e007c0c */ /* 0x000fc4000bf06270 */
[----:B0-----:R-:W-:Y:S01]  /*dfe0*/  PRMT R25, RZ, 0x7610, R25 ;  /* 0x00007610ff197816 */ /* 0x001fe20000000019 */
[----:B-1----:R-:W3:Y:S01]  /*dff0*/  LDL R5, [R1+0x2dc] ;  /* 0x0002dc0001057983 */ /* 0x002ee20000100800 */
[----:B--2---:R-:W0:Y:S01]  /*e000*/  S2R R7, SR_TID.X ;  /* 0x0000000000077919 */ /* 0x004e220000002100 */
[----:B------:R-:W1:Y:S01]  /*e010*/  S2R R0, SR_TID.X ;  /* 0x0000000000007919 */ /* 0x000e620000002100 */
[----:B0-----:R-:W-:Y:S02]  /*e020*/  LOP3.LUT R7, R7, 0x3f, RZ, 0xc0, !PT ;  /* 0x0000003f07077812 */ /* 0x001fe400078ec0ff */
[----:B-1----:R-:W-:Y:S02]  /*e030*/  LOP3.LUT R0, R0, 0x3f, RZ, 0xc0, !PT ;  /* 0x0000003f00007812 */ /* 0x002fe400078ec0ff */
[----:B------:R-:W-:-:S03]  /*e040*/  LOP3.LUT R7, R7, 0x8, RZ, 0x3c, !PT ;  /* 0x0000000807077812 */ /* 0x000fc600078e3cff */
[----:B------:R-:W-:Y:S04]  /*e050*/  STS.U8 [R0+UR72+0x140], R13 ;  /* 0x0001400d00007988 */ /* 0x000fe80008000048 */
[----:B------:R0:W-:Y:S04]  /*e060*/  STS.U8 [R7+UR72+0x80], R2 ;  /* 0x0000800207007988 */ /* 0x0001e80008000048 */
[----:B------:R1:W-:Y:S04]  /*e070*/  STS.U8 [R7+UR72+0xc0], R3 ;  /* 0x0000c00307007988 */ /* 0x0003e80008000048 */
[----:B0-----:R-:W2:Y:S04]  /*e080*/  LDL R2, [R1+0x5c8] ;  /* 0x0005c80001027983 */ /* 0x001ea80000100800 */
[----:B-1----:R-:W4:Y:S04]  /*e090*/  LDL R3, [R1+0x5c4] ;  /* 0x0005c40001037983 */ /* 0x002f280000100800 */
[----:B------:R-:W-:Y:S04]  /*e0a0*/  STS.U8 [R7+UR72+0x180], R4 ;  /* 0x0001800407007988 */ /* 0x000fe80008000048 */
[----:B------:R0:W-:Y:S01]  /*e0b0*/  STS.U8 [R7+UR72+0x1c0], R6 ;  /* 0x0001c00607007988 */ /* 0x0001e20008000048 */
[----:B------:R-:W-:-:S05]  /*e0c0*/  IMAD R14, R14, UR76, RZ ;  /* 0x0000004c0e0e7c24 */ /* 0x000fca000f8e02ff */
[----:B------:R-:W-:Y:S01]  /*e0d0*/  SHF.R.S32.HI R0, RZ, 0x1f, R14 ;  /* 0x0000001fff007819 */ /* 0x000fe2000001140e */
[----:B0-----:R-:W3:Y:S01]  /*e0e0*/  LDL R7, [R1+0x2e4] ;  /* 0x0002e40001077983 */ /* 0x001ee20000100800 */
[----:B------:R-:W-:Y:S01]  /*e0f0*/  BAR.SYNC.DEFER_BLOCKING 0x0 ;  /* 0x0000000000007b1d */ /* 0x000fe20000010000 */
[----:B--2---:R-:W-:-:S05]  /*e100*/  IADD3 R2, P2, PT, R14, R2, RZ ;  /* 0x000000020e027210 */ /* 0x004fca0007f5e0ff */
[----:B----4-:R-:W-:-:S05]  /*e110*/  IMAD.X R3, R0, 0x1, R3, P2 ;  /* 0x0000000100037824 */ /* 0x010fca00010e0603 */
[----:B------:R-:W2:Y:S01]  /*e120*/  @!P0 LDG.E.U8 R25, desc[UR6][R2.64] ;  /* 0x0000000602198981 */ /* 0x000ea2000c1e1100 */
[----:B---3--:R-:W-:-:S03]  /*e130*/  IADD3 R4, P1, PT, R14, R5, RZ ;  /* 0x000000050e047210 */ /* 0x008fc60007f3e0ff */
[----:B------:R-:W3:Y:S01]  /*e140*/  LDL R5, [R1+0x2d8] ;  /* 0x0002d80001057983 */ /* 0x000ee20000100800 */
[----:B------:R-:W-:-:S03]  /*e150*/  IADD3 R6, P2, PT, R14, R7, RZ ;  /* 0x000000070e067210 */ /* 0x000fc60007f5e0ff */
[----:B------:R-:W4:Y:S04]  /*e160*/  LDL R7, [R1+0x2e0] ;  /* 0x0002e00001077983 */ /* 0x000f280000100800 */
[----:B--2---:R0:W-:Y:S04]  /*e170*/  STL [R1+0x2a8], R25 ;  /* 0x0002a81901007387 */ /* 0x0041e80000100800 */
[----:B0-----:R-:W2:Y:S04]  /*e180*/  LDL.LU R25, [R1+0x87c] ;  /* 0x00087c0001197983 */ /* 0x001ea80000300800 */
[----:B------:R-:W2:Y:S01]  /*e190*/  LDL R3, [R1+0x2ec] ;  /* 0x0002ec0001037983 */ /* 0x000ea20000100800 */
[----:B------:R-:W-:Y:S01]  /*e1a0*/  PRMT R28, RZ, 0x7610, R28 ;  /* 0x00007610ff1c7816 */ /* 0x000fe2000000001c */
[----:B---3--:R-:W-:-:S02]  /*e1b0*/  IMAD.X R5, R0, 0x1, R5, P1 ;  /* 0x0000000100057824 */ /* 0x008fc400008e0605 */
[----:B----4-:R-:W-:-:S03]  /*e1c0*/  IMAD.X R7, R0, 0x1, R7, P2 ;  /* 0x0000000100077824 */ /* 0x010fc600010e0607 */
[----:B------:R0:W3:Y:S01]  /*e1d0*/  @!P0 LDG.E.U8 R28, desc[UR6][R4.64] ;  /* 0x00000006041c8981 */ /* 0x0000e2000c1e1100 */
[----:B--2---:R-:W-:-:S03]  /*e1e0*/  PRMT R25, RZ, 0x7610, R25 ;  /* 0x00007610ff197816 */ /* 0x004fc60000000019 */
[----:B------:R-:W2:Y:S01]  /*e1f0*/  LDL R5, [R1+0x2f4] ;  /* 0x0002f40001057983 */ /* 0x000ea20000100800 */
[----:B------:R-:W-:-:S03]  /*e200*/  IADD3 R2, P1, PT, R14, R3, RZ ;  /* 0x000000030e027210 */ /* 0x000fc60007f3e0ff */
[----:B------:R-:W4:Y:S04]  /*e210*/  LDL R3, [R1+0x2e8] ;  /* 0x0002e80001037983 */ /* 0x000f280000100800 */
[----:B------:R1:W2:Y:S01]  /*e220*/  @!P0 LDG.E.U8 R25, desc[UR6][R6.64] ;  /* 0x0000000606198981 */ /* 0x0002a2000c1e1100 */
[----:B0-----:R-:W-:-:S03]  /*e230*/  PRMT R4, RZ, 0x7610, R4 ;  /* 0x00007610ff047816 */ /* 0x001fc60000000004 */
[----:B---3--:R-:W-:Y:S02]  /*e240*/  STL [R1+0x6f8], R28 ;  /* 0x0006f81c01007387 */ /* 0x008fe40000100800 */
[----:B-1----:R-:W-:Y:S02]  /*e250*/  IMAD.MOV.U32 R6, RZ, RZ, R4 ;  /* 0x000000ffff067224 */ /* 0x002fe400078e0004 */
[----:B----4-:R-:W-:Y:S01]  /*e260*/  IMAD.X R3, R0, 0x1, R3, P1 ;  /* 0x0000000100037824 */ /* 0x010fe200008e0603 */
[----:B--2---:R0:W-:Y:S04]  /*e270*/  STL [R1+0x2a4], R25 ;  /* 0x0002a41901007387 */ /* 0x0041e80000100800 */
[----:B------:R-:W2:Y:S04]  /*e280*/  @!P0 LDG.E.U8 R6, desc[UR6][R2.64] ;  /* 0x0000000602068981 */ /* 0x000ea8000c1e1100 */
[----:B0-----:R-:W3:Y:S04]  /*e290*/  LDL.LU R25, [R1+0x878] ;  /* 0x0008780001197983 */ /* 0x001ee80000300800 */
[----:B------:R0:W-:Y:S04]  /*e2a0*/  STL.S16 [R1+0x2a0], R4 ;  /* 0x0002a00401007387 */ /* 0x0001e80000100600 */
[----:B------:R-:W4:Y:S04]  /*e2b0*/  LDL R7, [R1+0x2fc] ;  /* 0x0002fc0001077983 */ /* 0x000f280000100800 */
[----:B------:R-:W3:Y:S01]  /*e2c0*/  LDL R3, [R1+0x304] ;  /* 0x0003040001037983 */ /* 0x000ee20000100800 */
[----:B0-----:R-:W-:-:S03]  /*e2d0*/  IADD3 R4, P1, PT, R14, R5, RZ ;  /* 0x000000050e047210 */ /* 0x001fc60007f3e0ff */
[----:B------:R-:W3:Y:S04]  /*e2e0*/  LDL R5, [R1+0x2f0] ;  /* 0x0002f00001057983 */ /* 0x000ee80000100800 */
[----:B--2---:R4:W-:Y:S02]  /*e2f0*/  @!P0 STL [R1+0x2a0], R6 ;  /* 0x0002a00601008387 */ /* 0x0049e40000100800 */
[----:B----4-:R-:W-:Y:S02]  /*e300*/  IADD3 R6, P2, PT, R14, R7, RZ ;  /* 0x000000070e067210 */ /* 0x010fe40007f5e0ff */
[----:B------:R-:W2:Y:S01]  /*e310*/  LDL R7, [R1+0x2f8] ;  /* 0x0002f80001077983 */ /* 0x000ea20000100800 */
[----:B------:R-:W-:Y:S02]  /*e320*/  PRMT R29, RZ, 0x7610, R29 ;  /* 0x00007610ff1d7816 */ /* 0x000fe4000000001d */
[----:B---3--:R-:W-:Y:S01]  /*e330*/  PRMT R25, RZ, 0x7610, R25 ;  /* 0x00007610ff197816 */ /* 0x008fe20000000019 */
[----:B------:R-:W-:Y:S01]  /*e340*/  IMAD.X R5, R0, 0x1, R5, P1 ;  /* 0x0000000100057824 */ /* 0x000fe200008e0605 */
[----:B------:R-:W-:-:S02]  /*e350*/  IADD3 R2, P1, PT, R14, R3, RZ ;  /* 0x000000030e027210 */ /* 0x000fc40007f3e0ff */
[----:B------:R-:W3:Y:S04]  /*e360*/  LDL R3, [R1+0x300] ;  /* 0x0003000001037983 */ /* 0x000ee80000100800 */
[----:B------:R0:W4:Y:S04]  /*e370*/  @!P0 LDG.E.U8 R29, desc[UR6][R4.64] ;  /* 0x00000006041d8981 */ /* 0x000128000c1e1100 */
[----:B------:R-:W4:Y:S01]  /*e380*/  LDL R5, [R1+0x30c] ;  /* 0x00030c0001057983 */ /* 0x000f220000100800 */
[----:B--2---:R-:W-:-:S05]  /*e390*/  IMAD.X R7, R0, 0x1, R7, P2 ;  /* 0x0000000100077824 */ /* 0x004fca00010e0607 */
[----:B------:R1:W2:Y:S01]  /*e3a0*/  @!P0 LDG.E.U8 R25, desc[UR6][R6.64] ;  /* 0x0000000606198981 */ /* 0x0002a2000c1e1100 */
[----:B0-----:R-:W-:Y:S01]  /*e3b0*/  PRMT R4, RZ, 0x7610, R4 ;  /* 0x00007610ff047816 */ /* 0x001fe20000000004 */
[----:B---3--:R-:W-:-:S04]  /*e3c0*/  IMAD.X R3, R0, 0x1, R3, P1 ;  /* 0x0000000100037824 */ /* 0x008fc800008e0603 */
[----:B-1----:R-:W-:Y:S01]  /*e3d0*/  IMAD.MOV.U32 R6, RZ, RZ, R4 ;  /* 0x000000ffff067224 */ /* 0x002fe200078e0004 */
[----:B----4-:R-:W-:Y:S05]  /*e3e0*/  STL [R1+0x6fc], R29 ;  /* 0x0006fc1d01007387 */ /* 0x010fea0000100800 */
[----:B------:R-:W3:Y:S04]  /*e3f0*/  @!P0 LDG.E.U8 R6, desc[UR6][R2.64] ;  /* 0x0000000602068981 */ /* 0x000ee8000c1e1100 */
[----:B--2---:R0:W-:Y:S04]  /*e400*/  STL [R1+0x29c], R25 ;  /* 0x00029c1901007387 */ /* 0x0041e80000100800 */
[----:B0-----:R-:W2:Y:S04]  /*e410*/  LDL.LU R25, [R1+0x874] ;  /* 0x0008740001197983 */ /* 0x001ea80000300800 */
[----:B------:R0:W-:Y:S04]  /*e420*/  STL.S16 [R1+0x298], R4 ;  /* 0x0002980401007387 */ /* 0x0001e80000100600 */
[----:B------:R-:W4:Y:S04]  /*e430*/  LDL R7, [R1+0x314] ;  /* 0x0003140001077983 */ /* 0x000f280000100800 */
[----:B------:R-:W2:Y:S01]  /*e440*/  LDL R3, [R1+0x31c] ;  /* 0x00031c0001037983 */ /* 0x000ea20000100800 */
[----:B0-----:R-:W-:-:S03]  /*e450*/  IADD3 R4, P1, PT, R14, R5, RZ ;  /* 0x000000050e047210 */ /* 0x001fc60007f3e0ff */
[----:B------:R-:W2:Y:S04]  /*e460*/  LDL R5, [R1+0x308] ;  /* 0x0003080001057983 */ /* 0x000ea80000100800 */
[----:B---3--:R4:W-:Y:S01]  /*e470*/  @!P0 STL [R1+0x298], R6 ;  /* 0x0002980601008387 */ /* 0x0089e20000100800 */
[----:B------:R-:W-:Y:S02]  /*e480*/  PRMT R24, RZ, 0x7610, R24 ;  /* 0x00007610ff187816 */ /* 0x000fe40000000018 */
[----:B----4-:R-:W-:Y:S02]  /*e490*/  IADD3 R6, P2, PT, R14, R7, RZ ;  /* 0x000000070e067210 */ /* 0x010fe40007f5e0ff */
[----:B------:R-:W3:Y:S01]  /*e4a0*/  LDL R7, [R1+0x310] ;  /* 0x0003100001077983 */ /* 0x000ee20000100800 */
[----:B--2---:R-:W-:-:S05]  /*e4b0*/  IMAD.X R5, R0, 0x1, R5, P1 ;  /* 0x0000000100057824 */ /* 0x004fca00008e0605 */
[----:B------:R-:W2:Y:S01]  /*e4c0*/  @!P0 LDG.E.U8 R24, desc[UR6][R4.64] ;  /* 0x0000000604188981 */ /* 0x000ea2000c1e1100 */
[----:B------:R-:W-:Y:S02]  /*e4d0*/  PRMT R25, RZ, 0x7610, R25 ;  /* 0x00007610ff197816 */ /* 0x000fe40000000019 */
[----:B------:R-:W-:Y:S02]  /*e4e0*/  IADD3 R2, P1, PT, R14, R3, RZ ;  /* 0x000000030e027210 */ /* 0x000fe40007f3e0ff */
[----:B------:R-:W4:Y:S01]  /*e4f0*/  LDL R3, [R1+0x318] ;  /* 0x0003180001037983 */ /* 0x000f220000100800 */
[----:B---3--:R-:W-:-:S05]  /*e500*/  IMAD.X R7, R0, 0x1, R7, P2 ;  /* 0x0000000100077824 */ /* 0x008fca00010e0607 */
[----:B------:R0:W3:Y:S04]  /*e510*/  @!P0 LDG.E.U8 R25, desc[UR6][R6.64] ;  /* 0x0000000606198981 */ /* 0x0000e8000c1e1100 */
[----:B--2---:R1:W-:Y:S04]  /*e520*/  STL [R1+0x290], R24 ;  /* 0x0002901801007387 */ /* 0x0043e80000100800 */
[----:B-1----:R-:W2:Y:S04]  /*e530*/  LDL.LU R24, [R1+0x870] ;  /* 0x0008700001187983 */ /* 0x002ea80000300800 */
[----:B------:R-:W2:Y:S01]  /*e540*/  LDL R5, [R1+0x324] ;  /* 0x0003240001057983 */ /* 0x000ea20000100800 */
[----:B------:R-:W-:Y:S01]  /*e550*/  PRMT R4, RZ, 0x7610, R4 ;  /* 0x00007610ff047816 */ /* 0x000fe20000000004 */
[----:B----4-:R-:W-:-:S04]  /*e560*/  IMAD.X R3, R0, 0x1, R3, P1 ;  /* 0x0000000100037824 */ /* 0x010fc800008e0603 */
[----:B0-----:R-:W-:-:S06]  /*e570*/  IMAD.MOV.U32 R6, RZ, RZ, R4 ;  /* 0x000000ffff067224 */ /* 0x001fcc00078e0004 */
[----:B------:R-:W4:Y:S04]  /*e580*/  @!P0 LDG.E.U8 R6, desc[UR6][R2.64] ;  /* 0x0000000602068981 */ /* 0x000f28000c1e1100 */
[----:B---3--:R0:W-:Y:S04]  /*e590*/  STL [R1+0x294], R25 ;  /* 0x0002941901007387 */ /* 0x0081e80000100800 */
[----:B0-----:R-:W3:Y:S04]  /*e5a0*/  LDL.LU R25, [R1+0x86c] ;  /* 0x00086c0001197983 */ /* 0x001ee80000300800 */
[----:B------:R2:W-:Y:S04]  /*e5b0*/  STL.S16 [R1+0x28c], R4 ;  /* 0x00028c0401007387 */ /* 0x0005e80000100600 */
[----:B------:R-:W3:Y:S04]  /*e5c0*/  LDL R7, [R1+0x32c] ;  /* 0x00032c0001077983 */ /* 0x000ee80000100800 */
[----:B------:R-:W3:Y:S01]  /*e5d0*/  LDL R3, [R1+0x334] ;  /* 0x0003340001037983 */ /* 0x000ee20000100800 */
[----:B--2---:R-:W-:-:S03]  /*e5e0*/  IADD3 R4, P1, PT, R14, R5, RZ ;  /* 0x000000050e047210 */ /* 0x004fc60007f3e0ff */
[----:B------:R-:W2:Y:S01]  /*e5f0*/  LDL R5, [R1+0x320] ;  /* 0x0003200001057983 */ /* 0x000ea20000100800 */
[----:B------:R-:W-:-:S03]  /*e600*/  PRMT R24, RZ, 0x7610, R24 ;  /* 0x00007610ff187816 */ /* 0x000fc60000000018 */
[----:B----4-:R3:W-:Y:S02]  /*e610*/  @!P0 STL [R1+0x28c], R6 ;  /* 0x00028c0601008387 */ /* 0x0107e40000100800 */
[----:B---3--:R-:W-:Y:S02]  /*e620*/  IADD3 R6, P2, PT, R14, R7, RZ ;  /* 0x000000070e067210 */ /* 0x008fe40007f5e0ff */
        /* <DEDUP_REMOVED lines=68> */
[----:B------:R-:W3:Y:S01]  /*ea70*/  LDL R7, [R1+0x374] ;  /* 0x0003740001077983 */ /* 0x000ee20000100800 */
[----:B--2---:R-:W-:-:S03]  /*ea80*/  PRMT R24, RZ, 0x7610, R24 ;  /* 0x00007610ff187816 */ /* 0x004fc60000000018 */
[----:B------:R-:W2:Y:S01]  /*ea90*/  LDL R3, [R1+0x384] ;  /* 0x0003840001037983 */ /* 0x000ea20000100800 */
[----:B0-----:R-:W-:-:S03]  /*eaa0*/  IADD3 R4, P1, PT, R14, R5, RZ ;  /* 0x000000050e047210 */ /* 0x001fc60007f3e0ff */
[----:B------:R-:W2:Y:S04]  /*eab0*/  LDL R5, [R1+0x368] ;  /* 0x0003680001057983 */ /* 0x000ea80000100800 */
        /* <DEDUP_REMOVED lines=23> */
[----:B------:R-:W2:Y:S04]  /*ec30*/  LDL R5, [R1+0x388] ;  /* 0x0003880001057983 */ /* 0x000ea80000100800 */
[----:B----4-:R0:W-:Y:S01]  /*ec40*/  @!P0 STL [R1+0x25c], R6 ;  /* 0x00025c0601008387 */ /* 0x0101e20000100800 */
[----:B---3--:R-:W-:Y:S02]  /*ec50*/  PRMT R25, RZ, 0x7610, R25 ;  /* 0x00007610ff197816 */ /* 0x008fe40000000019 */
[----:B0-----:R-:W-:Y:S02]  /*ec60*/  IADD3 R6, P2, PT, R14, R7, RZ ;  /* 0x000000070e067210 */ /* 0x001fe40007f5e0ff */
[----:B------:R-:W3:Y:S01]  /*ec70*/  LDL R7, [R1+0x390] ;  /* 0x0003900001077983 */ /* 0x000ee20000100800 */
[----:B--2---:R-:W-:Y:S01]  /*ec80*/  IMAD.X R5, R0, 0x1, R5, P1 ;  /* 0x0000000100057824 */ /* 0x004fe200008e0605 */
[----:B------:R-:W-:-:S02]  /*ec90*/  IADD3 R2, P1, PT, R14, R3, RZ ;  /* 0x000000030e027210 */ /* 0x000fc40007f3e0ff */
[----:B------:R-:W2:Y:S04]  /*eca0*/  LDL R3, [R1+0x398] ;  /* 0x0003980001037983 */ /* 0x000ea80000100800 */
[----:B------:R-:W4:Y:S01]  /*ecb0*/  @!P0 LDG.E.U8 R25, desc[UR6][R4.64] ;  /* 0x0000000604198981 */ /* 0x000f22000c1e1100 */
[----:B------:R-:W-:Y:S02]  /*ecc0*/  PRMT R28, RZ, 0x7610, R28 ;  /* 0x00007610ff1c7816 */ /* 0x000fe4000000001c */
[----:B------:R-:W-:Y:S01]  /*ecd0*/  PRMT R29, RZ, 0x7610, R29 ;  /* 0x00007610ff1d7816 */ /* 0x000fe2000000001d */
[----:B---3--:R-:W-:-:S05]  /*ece0*/  IMAD.X R7, R0, 0x1, R7, P2 ;  /* 0x0000000100077824 */ /* 0x008fca00010e0607 */
[----:B------:R-:W3:Y:S01]  /*ecf0*/  @!P0 LDG.E.U8 R28, desc[UR6][R6.64] ;  /* 0x00000006061c8981 */ /* 0x000ee2000c1e1100 */
[----:B--2---:R-:W-:-:S03]  /*ed00*/  IMAD.X R3, R0, 0x1, R3, P1 ;  /* 0x0000000100037824 */ /* 0x004fc600008e0603 */
[----:B----4-:R0:W-:Y:S04]  /*ed10*/  STL [R1+0x258], R25 ;  /* 0x0002581901007387 */ /* 0x0101e80000100800 */
[----:B------:R-:W2:Y:S04]  /*ed20*/  @!P0 LDG.E.U8 R29, desc[UR6][R2.64] ;  /* 0x00000006021d8981 */ /* 0x000ea8000c1e1100 */
[----:B0-----:R-:W4:Y:S04]  /*ed30*/  LDL.LU R25, [R1+0x848] ;  /* 0x0008480001197983 */ /* 0x001f280000300800 */
[----:B------:R-:W2:Y:S04]  /*ed40*/  LDL R5, [R1+0x3a4] ;  /* 0x0003a40001057983 */ /* 0x000ea80000100800 */
[----:B------:R-:W4:Y:S04]  /*ed50*/  LDL R7, [R1+0x3ac] ;  /* 0x0003ac0001077983 */ /* 0x000f280000100800 */
[----:B---3--:R-:W-:Y:S04]  /*ed60*/  STL [R1+0x700], R28 ;  /* 0x0007001c01007387 */ /* 0x008fe80000100800 */
[----:B------:R-:W3:Y:S01]  /*ed70*/  LDL R3, [R1+0x3b4] ;  /* 0x0003b40001037983 */ /* 0x000ee20000100800 */
[----:B--2---:R-:W-:-:S03]  /*ed80*/  IADD3 R4, P1, PT, R14, R5, RZ ;  /* 0x000000050e047210 */ /* 0x004fc60007f3e0ff */
[----:B------:R-:W2:Y:S01]  /*ed90*/  LDL R5, [R1+0x3a0] ;  /* 0x0003a00001057983 */ /* 0x000ea20000100800 */
[----:B----4-:R-:W-:-:S03]  /*eda0*/  IADD3 R6, P2, PT, R14, R7, RZ ;  /* 0x000000070e067210 */ /* 0x010fc60007f5e0ff */
[----:B------:R-:W-:Y:S04]  /*edb0*/  STL [R1+0x704], R29 ;  /* 0x0007041d01007387 */ /* 0x000fe80000100800 */
[----:B------:R-:W4:Y:S01]  /*edc0*/  LDL R7, [R1+0x3a8] ;  /* 0x0003a80001077983 */ /* 0x000f220000100800 */
[----:B------:R-:W-:Y:S02]  /*edd0*/  PRMT R24, RZ, 0x7610, R24 ;  /* 0x00007610ff187816 */ /* 0x000fe40000000018 */
[----:B------:R-:W-:Y:S01]  /*ede0*/  PRMT R25, RZ, 0x7610, R25 ;  /* 0x00007610ff197816 */ /* 0x000fe20000000019 */
[----:B--2---:R-:W-:Y:S01]  /*edf0*/  IMAD.X R5, R0, 0x1, R5, P1 ;  /* 0x0000000100057824 */ /* 0x004fe200008e0605 */
[----:B---3--:R-:W-:Y:S02]  /*ee00*/  IADD3 R2, P1, PT, R14, R3, RZ ;  /* 0x000000030e027210 */ /* 0x008fe40007f3e0ff */
[----:B------:R-:W2:Y:S04]  /*ee10*/  LDL R3, [R1+0x3b0] ;  /* 0x0003b00001037983 */ /* 0x000ea80000100800 */
[----:B------:R0:W3:Y:S01]  /*ee20*/  @!P0 LDG.E.U8 R24, desc[UR6][R4.64] ;  /* 0x0000000604188981 */ /* 0x0000e2000c1e1100 */
[----:B----4-:R-:W-:-:S05]  /*ee30*/  IMAD.X R7, R0, 0x1, R7, P2 ;  /* 0x0000000100077824 */ /* 0x010fca00010e0607 */
[----:B------:R1:W4:Y:S01]  /*ee40*/  @!P0 LDG.E.U8 R25, desc[UR6][R6.64] ;  /* 0x0000000606198981 */ /* 0x000322000c1e1100 */
[----:B0-----:R-:W-:-:S05]  /*ee50*/  PRMT R4, RZ, 0x7610, R4 ;  /* 0x00007610ff047816 */ /* 0x001fca0000000004 */
[----:B-1----:R-:W-:Y:S02]  /*ee60*/  IMAD.MOV.U32 R6, RZ, RZ, R4 ;  /* 0x000000ffff067224 */ /* 0x002fe400078e0004 */
[----:B--2---:R-:W-:Y:S01]  /*ee70*/  IMAD.X R3, R0, 0x1, R3, P1 ;  /* 0x0000000100037824 */ /* 0x004fe200008e0603 */
[----:B---3--:R0:W-:Y:S04]  /*ee80*/  STL [R1+0x250], R24 ;  /* 0x0002501801007387 */ /* 0x0081e80000100800 */
[----:B------:R-:W2:Y:S04]  /*ee90*/  @!P0 LDG.E.U8 R6, desc[UR6][R2.64] ;  /* 0x0000000602068981 */ /* 0x000ea8000c1e1100 */
[----:B0-----:R-:W3:Y:S04]  /*eea0*/  LDL.LU R24, [R1+0x844] ;  /* 0x0008440001187983 */ /* 0x001ee80000300800 */
[----:B------:R-:W2:Y:S04]  /*eeb0*/  LDL R5, [R1+0x3bc] ;  /* 0x0003bc0001057983 */ /* 0x000ea80000100800 */
[----:B----4-:R0:W-:Y:S04]  /*eec0*/  STL [R1+0x254], R25 ;  /* 0x0002541901007387 */ /* 0x0101e80000100800 */
[----:B0-----:R-:W4:Y:S04]  /*eed0*/  LDL.LU R25, [R1+0x840] ;  /* 0x0008400001197983 */ /* 0x001f280000300800 */
[----:B------:R2:W-:Y:S04]  /*eee0*/  STL.S16 [R1+0x24c], R4 ;  /* 0x00024c0401007387 */ /* 0x0005e80000100600 */
[----:B------:R-:W3:Y:S04]  /*eef0*/  LDL R7, [R1+0x3c4] ;  /* 0x0003c40001077983 */ /* 0x000ee80000100800 */
[----:B------:R-:W4:Y:S01]  /*ef00*/  LDL R3, [R1+0x3cc] ;  /* 0x0003cc0001037983 */ /* 0x000f220000100800 */
[----:B--2---:R-:W-:-:S03]  /*ef10*/  IADD3 R4, P1, PT, R14, R5, RZ ;  /* 0x000000050e047210 */ /* 0x004fc60007f3e0ff */
[----:B------:R-:W2:Y:S04]  /*ef20*/  LDL R5, [R1+0x3b8] ;  /* 0x0003b80001057983 */ /* 0x000ea80000100800 */
[----:B------:R3:W-:Y:S02]  /*ef30*/  @!P0 STL [R1+0x24c], R6 ;  /* 0x00024c0601008387 */ /* 0x0007e40000100800 */
[----:B---3--:R-:W-:Y:S02]  /*ef40*/  IADD3 R6, P2, PT, R14, R7, RZ ;  /* 0x000000070e067210 */ /* 0x008fe40007f5e0ff */
[----:B------:R-:W3:Y:S01]  /*ef50*/  LDL R7, [R1+0x3c0] ;  /* 0x0003c00001077983 */ /* 0x000ee20000100800 */
[----:B------:R-:W-:Y:S02]  /*ef60*/  PRMT R24, RZ, 0x7610, R24 ;  /* 0x00007610ff187816 */ /* 0x000fe40000000018 */
[----:B----4-:R-:W-:Y:S01]  /*ef70*/  PRMT R25, RZ, 0x7610, R25 ;  /* 0x00007610ff197816 */ /* 0x010fe20000000019 */
[----:B--2---:R-:W-:Y:S01]  /*ef80*/  IMAD.X R5, R0, 0x1, R5, P1 ;  /* 0x0000000100057824 */ /* 0x004fe200008e0605 */
[----:B------:R-:W-:-:S02]  /*ef90*/  IADD3 R2, P1, PT, R14, R3, RZ ;  /* 0x000000030e027210 */ /* 0x000fc40007f3e0ff */
[----:B------:R-:W2:Y:S04]  /*efa0*/  LDL R3, [R1+0x3c8] ;  /* 0x0003c80001037983 */ /* 0x000ea80000100800 */
[----:B------:R0:W4:Y:S01]  /*efb0*/  @!P0 LDG.E.U8 R24, desc[UR6][R4.64] ;  /* 0x0000000604188981 */ /* 0x000122000c1e1100 */
[----:B---3--:R-:W-:-:S05]  /*efc0*/  IMAD.X R7, R0, 0x1, R7, P2 ;  /* 0x0000000100077824 */ /* 0x008fca00010e0607 */
[----:B------:R1:W3:Y:S01]  /*efd0*/  @!P0 LDG.E.U8 R25, desc[UR6][R6.64] ;  /* 0x0000000606198981 */ /* 0x0002e2000c1e1100 */
[----:B0-----:R-:W-:-:S05]  /*efe0*/  PRMT R4, RZ, 0x7610, R4 ;  /* 0x00007610ff047816 */ /* 0x001fca0000000004 */
[----:B-1----:R-:W-:Y:S02]  /*eff0*/  IMAD.MOV.U32 R6, RZ, RZ, R4 ;  /* 0x000000ffff067224 */ /* 0x002fe400078e0004 */
[----:B--2---:R-:W-:Y:S01]  /*f000*/  IMAD.X R3, R0, 0x1, R3, P1 ;  /* 0x0000000100037824 */ /* 0x004fe200008e0603 */
[----:B----4-:R0:W-:Y:S04]  /*f010*/  STL [R1+0x248], R24 ;  /* 0x0002481801007387 */ /* 0x0101e80000100800 */
[----:B------:R-:W2:Y:S04]  /*f020*/  @!P0 LDG.E.U8 R6, desc[UR6][R2.64] ;  /* 0x0000000602068981 */ /* 0x000ea8000c1e1100 */
[----:B0-----:R-:W4:Y:S04]  /*f030*/  LDL.LU R24, [R1+0x83c] ;  /* 0x00083c0001187983 */ /* 0x001f280000300800 */
[----:B------:R-:W2:Y:S04]  /*f040*/  LDL R5, [R1+0x3d4] ;  /* 0x0003d40001057983 */ /* 0x000ea80000100800 */
[----:B---3--:R0:W-:Y:S04]  /*f050*/  STL [R1+0x244], R25 ;  /* 0x0002441901007387 */ /* 0x0081e80000100800 */
[----:B0-----:R-:W3:Y:S04]  /*f060*/  LDL.LU R25, [R1+0x838] ;  /* 0x0008380001197983 */ /* 0x001ee80000300800 */
        /* <DEDUP_REMOVED lines=8> */
[----:B----4-:R-:W-:Y:S02]  /*f0f0*/  PRMT R24, RZ, 0x7610, R24 ;  /* 0x00007610ff187816 */ /* 0x010fe40000000018 */
[----:B------:R-:W-:Y:S01]  /*f100*/  PRMT R25, RZ, 0x7610, R25 ;  /* 0x00007610ff197816 */ /* 0x000fe20000000019 */
        /* <DEDUP_REMOVED lines=74> */
[----:B------:R-:W-:Y:S01]  /*f5b0*/  PRMT R25, RZ, 0x7610, R25 ;  /* 0x00007610ff197816 */ /* 0x000fe20000000019 */
[----:B--2---:R-:W-:Y:S01]  /*f5c0*/  IMAD.X R5, R0, 0x1, R5, P1 ;  /* 0x0000000100057824 */ /* 0x004fe200008e0605 */
[----:B----4-:R-:W-:-:S02]  /*f5d0*/  IADD3 R2, P1, PT, R14, R3, RZ ;  /* 0x000000030e027210 */ /* 0x010fc40007f3e0ff */
[----:B------:R-:W2:Y:S04]  /*f5e0*/  LDL R3, [R1+0x42c] ;  /* 0x00042c0001037983 */ /* 0x000ea80000100800 */
[----:B------:R0:W4:Y:S01]  /*f5f0*/  @!P0 LDG.E.U8 R28, desc[UR6][R4.64] ;  /* 0x00000006041c8981 */ /* 0x000122000c1e1100 */
[----:B---3--:R-:W-:-:S03]  /*f600*/  IMAD.X R7, R0, 0x1, R7, P2 ;  /* 0x0000000100077824 */ /* 0x008fc600010e0607 */
[----:B------:R-:W3:Y:S04]  /*f610*/  LDL R5, [R1+0x440] ;  /* 0x0004400001057983 */ /* 0x000ee80000100800 */
[----:B------:R1:W3:Y:S01]  /*f620*/  @!P0 LDG.E.U8 R25, desc[UR6][R6.64] ;  /* 0x0000000606198981 */ /* 0x0002e2000c1e1100 */
[----:B0-----:R-:W-:-:S05]  /*f630*/  PRMT R4, RZ, 0x7610, R4 ;  /* 0x00007610ff047816 */ /* 0x001fca0000000004 */
[----:B-1----:R-:W-:Y:S02]  /*f640*/  IMAD.MOV.U32 R6, RZ, RZ, R4 ;  /* 0x000000ffff067224 */ /* 0x002fe400078e0004 */
[----:B--2---:R-:W-:Y:S01]  /*f650*/  IMAD.X R3, R0, 0x1, R3, P1 ;  /* 0x0000000100037824 */ /* 0x004fe200008e0603 */
[----:B----4-:R-:W-:Y:S04]  /*f660*/  STL [R1+0x708], R28 ;  /* 0x0007081c01007387 */ /* 0x010fe80000100800 */
[----:B------:R-:W2:Y:S04]  /*f670*/  @!P0 LDG.E.U8 R6, desc[UR6][R2.64] ;  /* 0x0000000602068981 */ /* 0x000ea8000c1e1100 */
[----:B---3--:R0:W-:Y:S04]  /*f680*/  STL [R1+0x218], R25 ;  /* 0x0002181901007387 */ /* 0x0081e80000100800 */
        /* <DEDUP_REMOVED lines=30> */
[----:B---3--:R4:W-:Y:S02]  /*f870*/  @!P0 STL [R1+0x208], R6 ;  /* 0x0002080601008387 */ /* 0x0089e40000100800 */
[----:B----4-:R-:W-:Y:S02]  /*f880*/  IADD3 R6, P2, PT, R14, R7, RZ ;  /* 0x000000070e067210 */ /* 0x010fe40007f5e0ff */
[----:B------:R-:W3:Y:S01]  /*f890*/  LDL R7, [R1+0x45c] ;  /* 0x00045c0001077983 */ /* 0x000ee20000100800 */
[----:B--2---:R-:W-:Y:S01]  /*f8a0*/  IMAD.X R5, R0, 0x1, R5, P1 ;  /* 0x0000000100057824 */ /* 0x004fe200008e0605 */
[----:B------:R-:W-:-:S02]  /*f8b0*/  IADD3 R2, P1, PT, R14, R3, RZ ;  /* 0x000000030e027210 */ /* 0x000fc40007f3e0ff */
[----:B------:R-:W2:Y:S01]  /*f8c0*/  LDL R3, [R1+0x464] ;  /* 0x0004640001037983 */ /* 0x000ea20000100800 */
[----:B------:R-:W-:Y:S02]  /*f8d0*/  PRMT R28, RZ, 0x7610, R28 ;  /* 0x00007610ff1c7816 */ /* 0x000fe4000000001c */
[----:B------:R-:W-:Y:S02]  /*f8e0*/  PRMT R29, RZ, 0x7610, R29 ;  /* 0x00007610ff1d7816 */ /* 0x000fe4000000001d */
[----:B------:R-:W-:Y:S02]  /*f8f0*/  PRMT R24, RZ, 0x7610, R24 ;  /* 0x00007610ff187816 */ /* 0x000fe40000000018 */
[----:B------:R-:W4:Y:S04]  /*f900*/  @!P0 LDG.E.U8 R28, desc[UR6][R4.64] ;  /* 0x00000006041c8981 */ /* 0x000f28000c1e1100 */
[----:B------:R-:W4:Y:S01]  /*f910*/  LDL R5, [R1+0x470] ;  /* 0x0004700001057983 */ /* 0x000f220000100800 */
[----:B---3--:R-:W-:-:S05]  /*f920*/  IMAD.X R7, R0, 0x1, R7, P2 ;  /* 0x0000000100077824 */ /* 0x008fca00010e0607 */
[----:B------:R-:W3:Y:S01]  /*f930*/  @!P0 LDG.E.U8 R29, desc[UR6][R6.64] ;  /* 0x00000006061d8981 */ /* 0x000ee2000c1e1100 */
[----:B--2---:R-:W-:-:S05]  /*f940*/  IMAD.X R3, R0, 0x1, R3, P1 ;  /* 0x0000000100037824 */ /* 0x004fca00008e0603 */
[----:B------:R-:W2:Y:S04]  /*f950*/  @!P0 LDG.E.U8 R24, desc[UR6][R2.64] ;  /* 0x0000000602188981 */ /* 0x000ea8000c1e1100 */
[----:B----4-:R-:W-:Y:S04]  /*f960*/  STL [R1+0x710], R28 ;  /* 0x0007101c01007387 */ /* 0x010fe80000100800 */
[----:B------:R-:W4:Y:S01]  /*f970*/  LDL R7, [R1+0x478] ;  /* 0x0004780001077983 */ /* 0x000f220000100800 */
[----:B------:R-:W-:-:S03]  /*f980*/  IADD3 R4, P1, PT, R14, R5, RZ ;  /* 0x000000050e047210 */ /* 0x000fc60007f3e0ff */
[----:B---3--:R-:W-:Y:S04]  /*f990*/  STL [R1+0x714], R29 ;  /* 0x0007141d01007387 */ /* 0x008fe80000100800 */
[----:B------:R-:W3:Y:S04]  /*f9a0*/  LDL R5, [R1+0x46c] ;  /* 0x00046c0001057983 */ /* 0x000ee80000100800 */
[----:B--2---:R0:W-:Y:S04]  /*f9b0*/  STL [R1+0x1fc], R24 ;  /* 0x0001fc1801007387 */ /* 0x0041e80000100800 */
[----:B0-----:R-:W2:Y:S04]  /*f9c0*/  LDL.LU R24, [R1+0x814] ;  /* 0x0008140001187983 */ /* 0x001ea80000300800 */
[----:B------:R-:W2:Y:S01]  /*f9d0*/  LDL R3, [R1+0x480] ;  /* 0x0004800001037983 */ /* 0x000ea20000100800 */
[----:B------:R-:W-:-:S02]  /*f9e0*/  PRMT R25, RZ, 0x7610, R25 ;  /* 0x00007610ff197816 */ /* 0x000fc40000000019 */
[----:B----4-:R-:W-:Y:S02]  /*f9f0*/  IADD3 R6, P2, PT, R14, R7, RZ ;  /* 0x000000070e067210 */ /* 0x010fe40007f5e0ff */
[----:B------:R-:W4:Y:S01]  /*fa00*/  LDL R7, [R1+0x474] ;  /* 0x0004740001077983 */ /* 0x000f220000100800 */
[----:B---3--:R-:W-:-:S05]  /*fa10*/  IMAD.X R5, R0, 0x1, R5, P1 ;  /* 0x0000000100057824 */ /* 0x008fca00008e0605 */
[----:B------:R-:W3:Y:S01]  /*fa20*/  @!P0 LDG.E.U8 R25, desc[UR6][R4.64] ;  /* 0x0000000604198981 */ /* 0x000ee2000c1e1100 */
[----:B--2---:R-:W-:-:S03]  /*fa30*/  IADD3 R2, P1, PT, R14, R3, RZ ;  /* 0x000000030e027210 */ /* 0x004fc60007f3e0ff */
[----:B------:R-:W2:Y:S01]  /*fa40*/  LDL R3, [R1+0x47c] ;  /* 0x00047c0001037983 */ /* 0x000ea20000100800 */
[----:B------:R-:W-:Y:S01]  /*fa50*/  PRMT R28, RZ, 0x7610, R28 ;  /* 0x00007610ff1c7816 */ /* 0x000fe2000000001c */
[----:B----4-:R-:W-:Y:S01]  /*fa60*/  IMAD.X R7, R0, 0x1, R7, P2 ;  /* 0x0000000100077824 */ /* 0x010fe200010e0607 */
[----:B------:R-:W-:-:S04]  /*fa70*/  PRMT R29, RZ, 0x7610, R29 ;  /* 0x00007610ff1d7816 */ /* 0x000fc8000000001d */
[----:B------:R-:W4:Y:S04]  /*fa80*/  @!P0 LDG.E.U8 R28, desc[UR6][R6.64] ;  /* 0x00000006061c8981 */ /* 0x000f28000c1e1100 */
[----:B---3--:R0:W-:Y:S04]  /*fa90*/  STL [R1+0x1f4], R25 ;  /* 0x0001f41901007387 */ /* 0x0081e80000100800 */
[----:B0-----:R-:W3:Y:S04]  /*faa0*/  LDL.LU R25, [R1+0x810] ;  /* 0x0008100001197983 */ /* 0x001ee80000300800 */
[----:B------:R-:W3:Y:S01]  /*fab0*/  LDL R5, [R1+0x488] ;  /* 0x0004880001057983 */ /* 0x000ee20000100800 */
[----:B--2---:R-:W-:-:S03]  /*fac0*/  IMAD.X R3, R0, 0x1, R3, P1 ;  /* 0x0000000100037824 */ /* 0x004fc600008e0603 */
[----:B------:R-:W2:Y:S04]  /*fad0*/  LDL R7, [R1+0x490] ;  /* 0x0004900001077983 */ /* 0x000ea80000100800 */
[----:B------:R-:W2:Y:S04]  /*fae0*/  @!P0 LDG.E.U8 R29, desc[UR6][R2.64] ;  /* 0x00000006021d8981 */ /* 0x000ea8000c1e1100 */
[----:B----4-:R0:W-:Y:S04]  /*faf0*/  STL [R1+0x718], R28 ;  /* 0x0007181c01007387 */ /* 0x0101e80000100800 */
[----:B------:R-:W4:Y:S01]  /*fb00*/  LDL R3, [R1+0x498] ;  /* 0x0004980001037983 */ /* 0x000f220000100800 */
[----:B---3--:R-:W-:-:S03]  /*fb10*/  IADD3 R4, P1, PT, R14, R5, RZ ;  /* 0x000000050e047210 */ /* 0x008fc60007f3e0ff */
[----:B------:R-:W3:Y:S01]  /*fb20*/  LDL R5, [R1+0x484] ;  /* 0x0004840001057983 */ /* 0x000ee20000100800 */
[----:B--2---:R-:W-:-:S03]  /*fb30*/  IADD3 R6, P2, PT, R14, R7, RZ ;  /* 0x000000070e067210 */ /* 0x004fc60007f5e0ff */
[----:B------:R-:W-:Y:S04]  /*fb40*/  STL [R1+0x71c], R29 ;  /* 0x00071c1d01007387 */ /* 0x000fe80000100800 */
[----:B------:R-:W2:Y:S01]  /*fb50*/  LDL R7, [R1+0x48c] ;  /* 0x00048c0001077983 */ /* 0x000ea20000100800 */
[----:B------:R-:W-:Y:S02]  /*fb60*/  PRMT R24, RZ, 0x7610, R24 ;  /* 0x00007610ff187816 */ /* 0x000fe40000000018 */
[----:B------:R-:W-:Y:S01]  /*fb70*/  PRMT R25, RZ, 0x7610, R25 ;  /* 0x00007610ff197816 */ /* 0x000fe20000000019 */
[----:B---3--:R-:W-:Y:S01]  /*fb80*/  IMAD.X R5, R0, 0x1, R5, P1 ;  /* 0x0000000100057824 */ /* 0x008fe200008e0605 */
[----:B----4-:R-:W-:Y:S02]  /*fb90*/  IADD3 R2, P1, PT, R14, R3, RZ ;  /* 0x000000030e027210 */ /* 0x010fe40007f3e0ff */
[----:B------:R-:W3:Y:S04]  /*fba0*/  LDL R3, [R1+0x494] ;  /* 0x0004940001037983 */ /* 0x000ee80000100800 */
[----:B------:R-:W4:Y:S01]  /*fbb0*/  @!P0 LDG.E.U8 R24, desc[UR6][R4.64] ;  /* 0x0000000604188981 */ /* 0x000f22000c1e1100 */
[----:B--2---:R-:W-:-:S05]  /*fbc0*/  IMAD.X R7, R0, 0x1, R7, P2 ;  /* 0x0000000100077824 */ /* 0x004fca00010e0607 */
[----:B------:R-:W2:Y:S01]  /*fbd0*/  @!P0 LDG.E.U8 R25, desc[UR6][R6.64] ;  /* 0x0000000606198981 */ /* 0x000ea2000c1e1100 */
[----:B0-----:R-:W-:Y:S01]  /*fbe0*/  PRMT R28, RZ, 0x7610, R28 ;  /* 0x00007610ff1c7816 */ /* 0x001fe2000000001c */
[----:B---3--:R-:W-:Y:S02]  /*fbf0*/  IMAD.X R3, R0, 0x1, R3, P1 ;  /* 0x0000000100037824 */ /* 0x008fe400008e0603 */
[----:B----4-:R0:W-:Y:S04]  /*fc00*/  STL [R1+0x1e8], R24 ;  /* 0x0001e81801007387 */ /* 0x0101e80000100800 */
[----:B------:R-:W3:Y:S04]  /*fc10*/  @!P0 LDG.E.U8 R28, desc[UR6][R2.64] ;  /* 0x00000006021c8981 */ /* 0x000ee8000c1e1100 */
[----:B0-----:R-:W4:Y:S04]  /*fc20*/  LDL.LU R24, [R1+0x80c] ;  /* 0x00080c0001187983 */ /* 0x001f280000300800 */
[----:B------:R-:W3:Y:S04]  /*fc30*/  LDL R5, [R1+0x4a0] ;  /* 0x0004a00001057983 */ /* 0x000ee80000100800 */
[----:B--2---:R0:W-:Y:S04]  /*fc40*/  STL [R1+0x1ec], R25 ;  /* 0x0001ec1901007387 */ /* 0x0041e80000100800 */
[----:B0-----:R-:W2:Y:S04]  /*fc50*/  LDL.LU R25, [R1+0x808] ;  /* 0x0008080001197983 */ /* 0x001ea80000300800 */
[----:B------:R-:W2:Y:S04]  /*fc60*/  LDL R7, [R1+0x4a8] ;  /* 0x0004a80001077983 */ /* 0x000ea80000100800 */
[----:B------:R-:W4:Y:S01]  /*fc70*/  LDL R3, [R1+0x4b0] ;  /* 0x0004b00001037983 */ /* 0x000f220000100800 */
[----:B---3--:R-:W-:-:S03]  /*fc80*/  IADD3 R4, P1, PT, R14, R5, RZ ;  /* 0x000000050e047210 */ /* 0x008fc60007f3e0ff */
[----:B------:R-:W3:Y:S04]  /*fc90*/  LDL R5, [R1+0x49c] ;  /* 0x00049c0001057983 */ /* 0x000ee80000100800 */
[----:B------:R-:W-:Y:S01]  /*fca0*/  STL [R1+0x720], R28 ;  /* 0x0007201c01007387 */ /* 0x000fe20000100800 */
[----:B--2---:R-:W-:-:S03]  /*fcb0*/  IADD3 R6, P2, PT, R14, R7, RZ ;  /* 0x000000070e067210 */ /* 0x004fc60007f5e0ff */
[----:B------:R-:W2:Y:S01]  /*fcc0*/  LDL R7, [R1+0x4a4] ;  /* 0x0004a40001077983 */ /* 0x000ea20000100800 */
[----:B------:R-:W-:Y:S02]  /*fcd0*/  PRMT R29, RZ, 0x7610, R29 ;  /* 0x00007610ff1d7816 */ /* 0x000fe4000000001d */
[----:B------:R-:W-:Y:S01]  /*fce0*/  PRMT R25, RZ, 0x7610, R25 ;  /* 0x00007610ff197816 */ /* 0x000fe20000000019 */
[----:B---3--:R-:W-:Y:S01]  /*fcf0*/  IMAD.X R5, R0, 0x1, R5, P1 ;  /* 0x0000000100057824 */ /* 0x008fe200008e0605 */
[----:B----4-:R-:W-:Y:S02]  /*fd00*/  IADD3 R2, P1, PT, R14, R3, RZ ;  /* 0x000000030e027210 */ /* 0x010fe40007f3e0ff */
[----:B------:R-:W3:Y:S04]  /*fd10*/  LDL R3, [R1+0x4ac] ;  /* 0x0004ac0001037983 */ /* 0x000ee80000100800 */
[----:B------:R0:W4:Y:S01]  /*fd20*/  @!P0 LDG.E.U8 R29, desc[UR6][R4.64] ;  /* 0x00000006041d8981 */ /* 0x000122000c1e1100 */
[----:B--2---:R-:W-:-:S03]  /*fd30*/  IMAD.X R7, R0, 0x1, R7, P2 ;  /* 0x0000000100077824 */ /* 0x004fc600010e0607 */
[----:B------:R-:W2:Y:S04]  /*fd40*/  LDL R5, [R1+0x4b8] ;  /* 0x0004b80001057983 */ /* 0x000ea80000100800 */
[----:B------:R1:W2:Y:S01]  /*fd50*/  @!P0 LDG.E.U8 R25, desc[UR6][R6.64] ;  /* 0x0000000606198981 */ /* 0x0002a2000c1e1100 */
[----:B0-----:R-:W-:-:S05]  /*fd60*/  PRMT R4, RZ, 0x7610, R4 ;  /* 0x00007610ff047816 */ /* 0x001fca0000000004 */
[----:B-1----:R-:W-:Y:S02]  /*fd70*/  IMAD.MOV.U32 R6, RZ, RZ, R4 ;  /* 0x000000ffff067224 */ /* 0x002fe400078e0004 */
[----:B---3--:R-:W-:Y:S01]  /*fd80*/  IMAD.X R3, R0, 0x1, R3, P1 ;  /* 0x0000000100037824 */ /* 0x008fe200008e0603 */
[----:B----4-:R-:W-:Y:S04]  /*fd90*/  STL [R1+0x724], R29 ;  /* 0x0007241d01007387 */ /* 0x010fe80000100800 */
        /* <DEDUP_REMOVED lines=11> */
[----:B------:R-:W-:Y:S02]  /*fe50*/  PRMT R28, RZ, 0x7610, R28 ;  /* 0x00007610ff1c7816 */ /* 0x000fe4000000001c */
[----:B------:R-:W-:Y:S01]  /*fe60*/  PRMT R29, RZ, 0x7610, R29 ;  /* 0x00007610ff1d7816 */ /* 0x000fe2000000001d */
[----:B--2---:R-:W-:Y:S01]  /*fe70*/  IMAD.X R5, R0, 0x1, R5, P1 ;  /* 0x0000000100057824 */ /* 0x004fe200008e0605 */
[----:B------:R-:W-:-:S02]  /*fe80*/  IADD3 R2, P1, PT, R14, R3, RZ ;  /* 0x000000030e027210 */ /* 0x000fc40007f3e0ff */
[----:B------:R-:W2:Y:S04]  /*fe90*/  LDL R3, [R1+0x4c4] ;  /* 0x0004c40001037983 */ /* 0x000ea80000100800 */
[----:B------:R-:W4:Y:S04]  /*fea0*/  @!P0 LDG.E.U8 R28, desc[UR6][R4.64] ;  /* 0x00000006041c8981 */ /* 0x000f28000c1e1100 */
[----:B------:R-:W4:Y:S01]  /*feb0*/  LDL R5, [R1+0x4d0] ;  /* 0x0004d00001057983 */ /* 0x000f220000100800 */
[----:B---3--:R-:W-:-:S05]  /*fec0*/  IMAD.X R7, R0, 0x1, R7, P2 ;  /* 0x0000000100077824 */ /* 0x008fca00010e0607 */
[----:B------:R-:W3:Y:S01]  /*fed0*/  @!P0 LDG.E.U8 R29, desc[UR6][R6.64] ;  /* 0x00000006061d8981 */ /* 0x000ee2000c1e1100 */
[----:B------:R-:W-:Y:S01]  /*fee0*/  PRMT R24, RZ, 0x7610, R24 ;  /* 0x00007610ff187816 */ /* 0x000fe20000000018 */
[----:B--2---:R-:W-:Y:S02]  /*fef0*/  IMAD.X R3, R0, 0x1, R3, P1 ;  /* 0x0000000100037824 */ /* 0x004fe400008e0603 */
[----:B----4-:R-:W-:Y:S04]  /*ff00*/  STL [R1+0x728], R28 ;  /* 0x0007281c01007387 */ /* 0x010fe80000100800 */
[----:B------:R-:W2:Y:S04]  /*ff10*/  @!P0 LDG.E.U8 R24, desc[UR6][R2.64] ;  /* 0x0000000602188981 */ /* 0x000ea8000c1e1100 */
[----:B------:R-:W4:Y:S01]  /*ff20*/  LDL R7, [R1+0x4d8] ;  /* 0x0004d80001077983 */ /* 0x000f220000100800 */
[----:B------:R-:W-:-:S03]  /*ff30*/  IADD3 R4, P1, PT, R14, R5, RZ ;  /* 0x000000050e047210 */ /* 0x000fc60007f3e0ff */
[----:B---3--:R-:W-:Y:S04]  /*ff40*/  STL [R1+0x72c], R29 ;  /* 0x00072c1d01007387 */ /* 0x008fe80000100800 */
[----:B------:R-:W3:Y:S01]  /*ff50*/  LDL R5, [R1+0x4cc] ;  /* 0x0004cc0001057983 */ /* 0x000ee20000100800 */
[----:B------:R-:W-:-:S03]  /*ff60*/  PRMT R25, RZ, 0x7610, R25 ;  /* 0x00007610ff197816 */ /* 0x000fc60000000019 */
[----:B--2---:R0:W-:Y:S01]  /*ff70*/  STL [R1+0x1cc], R24 ;  /* 0x0001cc1801007387 */ /* 0x0041e20000100800 */
[----:B----4-:R-:W-:-:S03]  /*ff80*/  IADD3 R6, P2, PT, R14, R7, RZ ;  /* 0x000000070e067210 */ /* 0x010fc60007f5e0ff */
[----:B0-----:R-:W2:Y:S04]  /*ff90*/  LDL.LU R24, [R1+0x800] ;  /* 0x0008000001187983 */ /* 0x001ea80000300800 */
[----:B------:R-:W4:Y:S04]  /*ffa0*/  LDL R3, [R1+0x4e8] ;  /* 0x0004e80001037983 */ /* 0x000f280000100800 */
[----:B------:R-:W2:Y:S01]  /*ffb0*/  LDL R7, [R1+0x4d4] ;  /* 0x0004d40001077983 */ /* 0x000ea20000100800 */
[----:B---3--:R-:W-:-:S05]  /*ffc0*/  IMAD.X R5, R0, 0x1, R5, P1 ;  /* 0x0000000100057824 */ /* 0x008fca00008e0605 */
[----:B------:R-:W3:Y:S01]  /*ffd0*/  @!P0 LDG.E.U8 R25, desc[UR6][R4.64] ;  /* 0x0000000604198981 */ /* 0x000ee2000c1e1100 */
[----:B------:R-:W-:Y:S02]  /*ffe0*/  PRMT R28, RZ, 0x7610, R28 ;  /* 0x00007610ff1c7816 */ /* 0x000fe4000000001c */
[----:B----4-:R-:W-:Y:S02]  /*fff0*/  IADD3 R2, P1, PT, R14, R3, RZ ;  /* 0x000000030e027210 */ /* 0x010fe40007f3e0ff */
[----:B------:R-:W4:Y:S01]  /*10000*/  LDL R3, [R1+0x4e4] ;  /* 0x0004e40001037983 */ /* 0x000f220000100800 */
[----:B--2---:R-:W-:-:S05]  /*10010*/  IMAD.X R7, R0, 0x1, R7, P2 ;  /* 0x0000000100077824 */ /* 0x004fca00010e0607 */
[----:B------:R-:W2:Y:S04]  /*10020*/  @!P0 LDG.E.U8 R28, desc[UR6][R6.64] ;  /* 0x00000006061c8981 */ /* 0x000ea8000c1e1100 */
[----:B---3--:R0:W-:Y:S04]  /*10030*/  STL [R1+0x1c4], R25 ;  /* 0x0001c41901007387 */ /* 0x0081e80000100800 */
[----:B0-----:R-:W3:Y:S04]  /*10040*/  LDL.LU R25, [R1+0x7fc] ;  /* 0x0007fc0001197983 */ /* 0x001ee80000300800 */
[----:B------:R-:W3:Y:S01]  /*10050*/  LDL R5, [R1+0x4f0] ;  /* 0x0004f00001057983 */ /* 0x000ee20000100800 */
[----:B------:R-:W-:-:S03]  /*10060*/  PRMT R24, RZ, 0x7610, R24 ;  /* 0x00007610ff187816 */ /* 0x000fc60000000018 */
[----:B------:R-:W3:Y:S01]  /*10070*/  LDL R7, [R1+0x4f8] ;  /* 0x0004f80001077983 */ /* 0x000ee20000100800 */
[----:B----4-:R-:W-:-:S05]  /*10080*/  IMAD.X R3, R0, 0x1, R3, P1 ;  /* 0x0000000100037824 */ /* 0x010fca00008e0603 */
[----:B------:R-:W4:Y:S04]  /*10090*/  @!P0 LDG.E.U8 R24, desc[UR6][R2.64] ;  /* 0x0000000602188981 */ /* 0x000f28000c1e1100 */
[----:B--2---:R-:W-:Y:S01]  /*100a0*/  STL [R1+0x730], R28 ;  /* 0x0007301c01007387 */ /* 0x004fe20000100800 */
[----:B---3--:R-:W-:-:S03]  /*100b0*/  IADD3 R4, P1, PT, R14, R5, RZ ;  /* 0x000000050e047210 */ /* 0x008fc60007f3e0ff */
[----:B------:R-:W2:Y:S01]  /*100c0*/  LDL R5, [R1+0x4ec] ;  /* 0x0004ec0001057983 */ /* 0x000ea20000100800 */
[----:B------:R-:W-:Y:S02]  /*100d0*/  PRMT R25, RZ, 0x7610, R25 ;  /* 0x00007610ff197816 */ /* 0x000fe40000000019 */
[----:B------:R-:W-:Y:S01]  /*100e0*/  IADD3 R6, P2, PT, R14, R7, RZ ;  /* 0x000000070e067210 */ /* 0x000fe20007f5e0ff */
[----:B----4-:R0:W-:Y:S04]  /*100f0*/  STL [R1+0x1c0], R24 ;  /* 0x0001c01801007387 */ /* 0x0101e80000100800 */
[----:B0-----:R-:W3:Y:S04]  /*10100*/  LDL.LU R24, [R1+0x7f8] ;  /* 0x0007f80001187983 */ /* 0x001ee80000300800 */
[----:B------:R-:W4:Y:S04]  /*10110*/  LDL R3, [R1+0x500] ;  /* 0x0005000001037983 */ /* 0x000f280000100800 */
[----:B------:R-:W3:Y:S01]  /*10120*/  LDL R7, [R1+0x4f4] ;  /* 0x0004f40001077983 */ /* 0x000ee20000100800 */
[----:B--2---:R-:W-:-:S05]  /*10130*/  IMAD.X R5, R0, 0x1, R5, P1 ;  /* 0x0000000100057824 */ /* 0x004fca00008e0605 */
[----:B------:R-:W2:Y:S01]  /*10140*/  @!P0 LDG.E.U8 R25, desc[UR6][R4.64] ;  /* 0x0000000604198981 */ /* 0x000ea2000c1e1100 */
[----:B------:R-:W-:Y:S02]  /*10150*/  PRMT R29, RZ, 0x7610, R29 ;  /* 0x00007610ff1d7816 */ /* 0x000fe4000000001d */
[----:B----4-:R-:W-:Y:S02]  /*10160*/  IADD3 R2, P1, PT, R14, R3, RZ ;  /* 0x000000030e027210 */ /* 0x010fe40007f3e0ff */
[----:B------:R-:W4:Y:S01]  /*10170*/  LDL R3, [R1+0x4fc] ;  /* 0x0004fc0001037983 */ /* 0x000f220000100800 */
[----:B---3--:R-:W-:-:S05]  /*10180*/  IMAD.X R7, R0, 0x1, R7, P2 ;  /* 0x0000000100077824 */ /* 0x008fca00010e0607 */
[----:B------:R-:W3:Y:S04]  /*10190*/  @!P0 LDG.E.U8 R29, desc[UR6][R6.64] ;  /* 0x00000006061d8981 */ /* 0x000ee8000c1e1100 */
[----:B--2---:R0:W-:Y:S04]  /*101a0*/  STL [R1+0x1b8], R25 ;  /* 0x0001b81901007387 */ /* 0x0041e80000100800 */
[----:B0-----:R-:W2:Y:S04]  /*101b0*/  LDL.LU R25, [R1+0x7f4] ;  /* 0x0007f40001197983 */ /* 0x001ea80000300800 */
[----:B------:R-:W2:Y:S01]  /*101c0*/  LDL R5, [R1+0x508] ;  /* 0x0005080001057983 */ /* 0x000ea20000100800 */
[----:B------:R-:W-:-:S03]  /*101d0*/  PRMT R28, RZ, 0x7610, R28 ;  /* 0x00007610ff1c7816 */ /* 0x000fc6000000001c */
[----:B------:R-:W2:Y:S01]  /*101e0*/  LDL R7, [R1+0x510] ;  /* 0x0005100001077983 */ /* 0x000ea20000100800 */
[----:B----4-:R-:W-:-:S05]  /*101f0*/  IMAD.X R3, R0, 0x1, R3, P1 ;  /* 0x0000000100037824 */ /* 0x010fca00008e0603 */
[----:B------:R-:W4:Y:S04]  /*10200*/  @!P0 LDG.E.U8 R28, desc[UR6][R2.64] ;  /* 0x00000006021c8981 */ /* 0x000f28000c1e1100 */
[----:B---3--:R-:W-:Y:S01]  /*10210*/  STL [R1+0x734], R29 ;  /* 0x0007341d01007387 */ /* 0x008fe20000100800 */
[----:B------:R-:W-:-:S03]  /*10220*/  PRMT R24, RZ, 0x7610, R24 ;  /* 0x00007610ff187816 */ /* 0x000fc60000000018 */
[----:B------:R-:W3:Y:S01]  /*10230*/  LDL R3, [R1+0x518] ;  /* 0x0005180001037983 */ /* 0x000ee20000100800 */
[----:B--2---:R-:W-:-:S03]  /*10240*/  IADD3 R4, P1, PT, R14, R5, RZ ;  /* 0x000000050e047210 */ /* 0x004fc60007f3e0ff */
[----:B------:R-:W2:Y:S01]  /*10250*/  LDL R5, [R1+0x504] ;  /* 0x0005040001057983 */ /* 0x000ea20000100800 */
[----:B------:R-:W-:-:S03]  /*10260*/  IADD3 R6, P2, PT, R14, R7, RZ ;  /* 0x000000070e067210 */ /* 0x000fc60007f5e0ff */
[----:B----4-:R-:W-:Y:S04]  /*10270*/  STL [R1+0x738], R28 ;  /* 0x0007381c01007387 */ /* 0x010fe80000100800 */
[----:B------:R-:W4:Y:S01]  /*10280*/  LDL R7, [R1+0x50c] ;  /* 0x00050c0001077983 */ /* 0x000f220000100800 */
[----:B--2---:R-:W-:-:S05]  /*10290*/  IMAD.X R5, R0, 0x1, R5, P1 ;  /* 0x0000000100057824 */ /* 0x004fca00008e0605 */
[----:B------:R-:W2:Y:S01]  /*102a0*/  @!P0 LDG.E.U8 R24, desc[UR6][R4.64] ;  /* 0x0000000604188981 */ /* 0x000ea2000c1e1100 */
[----:B------:R-:W-:Y:S02]  /*102b0*/  PRMT R25, RZ, 0x7610, R25 ;  /* 0x00007610ff197816 */ /* 0x000fe40000000019 */
[----:B---3--:R-:W-:Y:S02]  /*102c0*/  IADD3 R2, P1, PT, R14, R3, RZ ;  /* 0x000000030e027210 */ /* 0x008fe40007f3e0ff */
[----:B------:R-:W3:Y:S01]  /*102d0*/  LDL R3, [R1+0x514] ;  /* 0x0005140001037983 */ /* 0x000ee20000100800 */
[----:B----4-:R-:W-:-:S05]  /*102e0*/  IMAD.X R7, R0, 0x1, R7, P2 ;  /* 0x0000000100077824 */ /* 0x010fca00010e0607 */
[----:B------:R0:W4:Y:S04]  /*102f0*/  @!P0 LDG.E.U8 R25, desc[UR6][R6.64] ;  /* 0x0000000606198981 */ /* 0x000128000c1e1100 */
[----:B--2---:R1:W-:Y:S04]  /*10300*/  STL [R1+0x1a8], R24 ;  /* 0x0001a81801007387 */ /* 0x0043e80000100800 */
[----:B-1----:R-:W2:Y:S04]  /*10310*/  LDL.LU R24, [R1+0x7f0] ;  /* 0x0007f00001187983 */ /* 0x002ea80000300800 */
[----:B------:R-:W2:Y:S01]  /*10320*/  LDL R5, [R1+0x520] ;  /* 0x0005200001057983 */ /* 0x000ea20000100800 */
[----:B------:R-:W-:Y:S01]  /*10330*/  PRMT R4, RZ, 0x7610, R4 ;  /* 0x00007610ff047816 */ /* 0x000fe20000000004 */
[----:B---3--:R-:W-:-:S04]  /*10340*/  IMAD.X R3, R0, 0x1, R3, P1 ;  /* 0x0000000100037824 */ /* 0x008fc800008e0603 */
[----:B0-----:R-:W-:Y:S01]  /*10350*/  IMAD.MOV.U32 R6, RZ, RZ, R4 ;  /* 0x000000ffff067224 */ /* 0x001fe200078e0004 */
[----:B----4-:R0:W-:Y:S05]  /*10360*/  STL [R1+0x1b0], R25 ;  /* 0x0001b01901007387 */ /* 0x0101ea0000100800 */
[----:B------:R-:W3:Y:S04]  /*10370*/  @!P0 LDG.E.U8 R6, desc[UR6][R2.64] ;  /* 0x0000000602068981 */ /* 0x000ee8000c1e1100 */
[----:B0-----:R-:W4:Y:S04]  /*10380*/  LDL.LU R25, [R1+0x7ec] ;  /* 0x0007ec0001197983 */ /* 0x001f280000300800 */
[----:B------:R2:W-:Y:S04]  /*10390*/  STL.S16 [R1+0x1a4], R4 ;  /* 0x0001a40401007387 */ /* 0x0005e80000100600 */
[----:B------:R-:W4:Y:S04]  /*103a0*/  LDL R7, [R1+0x528] ;  /* 0x0005280001077983 */ /* 0x000f280000100800 */
[----:B------:R-:W4:Y:S01]  /*103b0*/  LDL R3, [R1+0x530] ;  /* 0x0005300001037983 */ /* 0x000f220000100800 */
[----:B--2---:R-:W-:-:S03]  /*103c0*/  IADD3 R4, P1, PT, R14, R5, RZ ;  /* 0x000000050e047210 */ /* 0x004fc60007f3e0ff */
[----:B------:R-:W2:Y:S01]  /*103d0*/  LDL R5, [R1+0x51c] ;  /* 0x00051c0001057983 */ /* 0x000ea20000100800 */
[----:B------:R-:W-:-:S03]  /*103e0*/  PRMT R24, RZ, 0x7610, R24 ;  /* 0x00007610ff187816 */ /* 0x000fc60000000018 */
[----:B---3--:R4:W-:Y:S02]  /*103f0*/  @!P0 STL [R1+0x1a4], R6 ;  /* 0x0001a40601008387 */ /* 0x0089e40000100800 */
        /* <DEDUP_REMOVED lines=14> */
[----:B0-----:R-:W-:Y:S01]  /*104e0*/  IMAD.MOV.U32 R6, RZ, RZ, R4 ;  /* 0x000000ffff067224 */ /* 0x001fe200078e0004 */
[----:B---3--:R0:W-:Y:S05]  /*104f0*/  STL [R1+0x19c], R25 ;  /* 0x00019c1901007387 */ /* 0x0081ea0000100800 */
[----:B------:R-:W3:Y:S04]  /*10500*/  @!P0 LDG.E.U8 R6, desc[UR6][R2.64] ;  /* 0x0000000602068981 */ /* 0x000ee8000c1e1100 */
[----:B0-----:R-:W4:Y:S04]  /*10510*/  LDL.LU R25, [R1+0x7e4] ;  /* 0x0007e40001197983 */ /* 0x001f280000300800 */
[----:B------:R2:W-:Y:S04]  /*10520*/  STL.S16 [R1+0x198], R4 ;  /* 0x0001980401007387 */ /* 0x0005e80000100600 */
[----:B------:R-:W4:Y:S04]  /*10530*/  LDL R7, [R1+0x540] ;  /* 0x0005400001077983 */ /* 0x000f280000100800 */
[----:B------:R-:W4:Y:S01]  /*10540*/  LDL R3, [R1+0x548] ;  /* 0x0005480001037983 */ /* 0x000f220000100800 */
[----:B--2---:R-:W-:-:S03]  /*10550*/  IADD3 R4, P1, PT, R14, R5, RZ ;  /* 0x000000050e047210 */ /* 0x004fc60007f3e0ff */
[----:B------:R-:W2:Y:S04]  /*10560*/  LDL R5, [R1+0x534] ;  /* 0x0005340001057983 */ /* 0x000ea80000100800 */
[----:B---3--:R0:W-:Y:S01]  /*10570*/  @!P0 STL [R1+0x198], R6 ;  /* 0x0001980601008387 */ /* 0x0081e20000100800 */
[----:B----4-:R-:W-:Y:S02]  /*10580*/  PRMT R25, RZ, 0x7610, R25 ;  /* 0x00007610ff197816 */ /* 0x010fe40000000019 */
[----:B0-----:R-:W-:Y:S02]  /*10590*/  IADD3 R6, P2, PT, R14, R7, RZ ;  /* 0x000000070e067210 */ /* 0x001fe40007f5e0ff */
[----:B------:R-:W3:Y:S01]  /*105a0*/  LDL R7, [R1+0x53c] ;  /* 0x00053c0001077983 */ /* 0x000ee20000100800 */
[----:B--2---:R-:W-:-:S05]  /*105b0*/  IMAD.X R5, R0, 0x1, R5, P1 ;  /* 0x0000000100057824 */ /* 0x004fca00008e0605 */
[----:B------:R-:W2:Y:S01]  /*105c0*/  @!P0 LDG.E.U8 R25, desc[UR6][R4.64] ;  /* 0x0000000604198981 */ /* 0x000ea2000c1e1100 */
[----:B------:R-:W-:-:S03]  /*105d0*/  IADD3 R2, P1, PT, R14, R3, RZ ;  /* 0x000000030e027210 */ /* 0x000fc60007f3e0ff */
[----:B------:R-:W4:Y:S01]  /*105e0*/  LDL R3, [R1+0x544] ;  /* 0x0005440001037983 */ /* 0x000f220000100800 */
[----:B------:R-:W-:Y:S01]  /*105f0*/  PRMT R29, RZ, 0x7610, R29 ;  /* 0x00007610ff1d7816 */ /* 0x000fe2000000001d */
[----:B---3--:R-:W-:-:S05]  /*10600*/  IMAD.X R7, R0, 0x1, R7, P2 ;  /* 0x0000000100077824 */ /* 0x008fca00010e0607 */
[----:B------:R-:W3:Y:S04]  /*10610*/  @!P0 LDG.E.U8 R29, desc[UR6][R6.64] ;  /* 0x00000006061d8981 */ /* 0x000ee8000c1e1100 */
[----:B--2---:R0:W-:Y:S04]  /*10620*/  STL [R1+0x190], R25 ;  /* 0x0001901901007387 */ /* 0x0041e80000100800 */
[----:B0-----:R-:W2:Y:S04]  /*10630*/  LDL.LU R25, [R1+0x7e0] ;  /* 0x0007e00001197983 */ /* 0x001ea80000300800 */
[----:B------:R-:W2:Y:S01]  /*10640*/  LDL R5, [R1+0x550] ;  /* 0x0005500001057983 */ /* 0x000ea20000100800 */
[----:B------:R-:W-:Y:S01]  /*10650*/  PRMT R24, RZ, 0x7610, R24 ;  /* 0x00007610ff187816 */ /* 0x000fe20000000018 */
[----:B----4-:R-:W-:-:S02]  /*10660*/  IMAD.X R3, R0, 0x1, R3, P1 ;  /* 0x0000000100037824 */ /* 0x010fc400008e0603 */
[----:B------:R-:W4:Y:S04]  /*10670*/  LDL R7, [R1+0x558] ;  /* 0x0005580001077983 */ /* 0x000f280000100800 */
[----:B------:R-:W4:Y:S04]  /*10680*/  @!P0 LDG.E.U8 R24, desc[UR6][R2.64] ;  /* 0x0000000602188981 */ /* 0x000f28000c1e1100 */
[----:B---3--:R-:W-:Y:S01]  /*10690*/  STL [R1+0x73c], R29 ;  /* 0x00073c1d01007387 */ /* 0x008fe20000100800 */
[----:B--2---:R-:W-:-:S03]  /*106a0*/  IADD3 R4, P1, PT, R14, R5, RZ ;  /* 0x000000050e047210 */ /* 0x004fc60007f3e0ff */
[----:B------:R-:W2:Y:S01]  /*106b0*/  LDL R5, [R1+0x54c] ;  /* 0x00054c0001057983 */ /* 0x000ea20000100800 */
[----:B------:R-:W-:-:S03]  /*106c0*/  PRMT R22, RZ, 0x7610, R22 ;  /* 0x00007610ff167816 */ /* 0x000fc60000000016 */
[----:B----4-:R0:W-:Y:S01]  /*106d0*/  STL [R1+0x18c], R24 ;  /* 0x00018c1801007387 */ /* 0x0101e20000100800 */
[----:B------:R-:W-:-:S03]  /*106e0*/  IADD3 R6, P2, PT, R14, R7, RZ ;  /* 0x000000070e067210 */ /* 0x000fc60007f5e0ff */
        /* <DEDUP_REMOVED lines=20> */
[----:B----4-:R-:W-:-:S03]  /*10830*/  IADD3 R6, P2, PT, R14, R7, RZ ;  /* 0x000000070e067210 */ /* 0x010fc60007f5e0ff */
[----:B------:R0:W-:Y:S01]  /*10840*/  STL [R1+0x180], R21 ;  /* 0x0001801501007387 */ /* 0x0001e20000100800 */
[----:B------:R-:W-:-:S03]  /*10850*/  PRMT R20, RZ, 0x7610, R20 ;  /* 0x00007610ff147816 */ /* 0x000fc60000000014 */
[----:B0-----:R-:W3:Y:S04]  /*10860*/  LDL.LU R21, [R1+0x7d4] ;  /* 0x0007d40001157983 */ /* 0x001ee80000300800 */
[----:B------:R-:W4:Y:S04]  /*10870*/  LDL R7, [R1+0x56c] ;  /* 0x00056c0001077983 */ /* 0x000f280000100800 */
[----:B------:R-:W3:Y:S01]  /*10880*/  LDL R3, [R1+0x578] ;  /* 0x0005780001037983 */ /* 0x000ee20000100800 */
[----:B--2---:R-:W-:-:S05]  /*10890*/  IMAD.X R5, R0, 0x1, R5, P1 ;  /* 0x0000000100057824 */ /* 0x004fca00008e0605 */
[----:B------:R-:W2:Y:S01]  /*108a0*/  @!P0 LDG.E.U8 R20, desc[UR6][R4.64] ;  /* 0x0000000604148981 */ /* 0x000ea2000c1e1100 */
[----:B------:R-:W-:Y:S01]  /*108b0*/  PRMT R19, RZ, 0x7610, R19 ;  /* 0x00007610ff137816 */ /* 0x000fe20000000013 */
[----:B----4-:R-:W-:Y:S01]  /*108c0*/  IMAD.X R7, R0, 0x1, R7, P2 ;  /* 0x0000000100077824 */ /* 0x010fe200010e0607 */
[----:B---3--:R-:W-:-:S04]  /*108d0*/  IADD3 R2, P1, PT, R14, R3, RZ ;  /* 0x000000030e027210 */ /* 0x008fc80007f3e0ff */
[----:B------:R0:W3:Y:S04]  /*108e0*/  @!P0 LDG.E.U8 R19, desc[UR6][R6.64] ;  /* 0x0000000606138981 */ /* 0x0000e8000c1e1100 */
[----:B------:R-:W4:Y:S04]  /*108f0*/  LDL R3, [R1+0x574] ;  /* 0x0005740001037983 */ /* 0x000f280000100800 */
[----:B--2---:R1:W-:Y:S04]  /*10900*/  STL [R1+0x178], R20 ;  /* 0x0001781401007387 */ /* 0x0043e80000100800 */
[----:B-1----:R-:W2:Y:S04]  /*10910*/  LDL.LU R20, [R1+0x7d0] ;  /* 0x0007d00001147983 */ /* 0x002ea80000300800 */
[----:B------:R-:W2:Y:S01]  /*10920*/  LDL R5, [R1+0x580] ;  /* 0x0005800001057983 */ /* 0x000ea20000100800 */
[----:B------:R-:W-:-:S05]  /*10930*/  PRMT R4, RZ, 0x7610, R4 ;  /* 0x00007610ff047816 */ /* 0x000fca0000000004 */
[----:B0-----:R-:W-:Y:S01]  /*10940*/  IMAD.MOV.U32 R6, RZ, RZ, R4 ;  /* 0x000000ffff067224 */ /* 0x001fe200078e0004 */
[----:B---3--:R0:W-:Y:S01]  /*10950*/  STL [R1+0x17c], R19 ;  /* 0x00017c1301007387 */ /* 0x0081e20000100800 */
[----:B----4-:R-:W-:-:S05]  /*10960*/  IMAD.X R3, R0, 0x1, R3, P1 ;  /* 0x0000000100037824 */ /* 0x010fca00008e0603 */
[----:B------:R-:W3:Y:S04]  /*10970*/  @!P0 LDG.E.U8 R6, desc[UR6][R2.64] ;  /* 0x0000000602068981 */ /* 0x000ee8000c1e1100 */
[----:B0-----:R-:W4:Y:S04]  /*10980*/  LDL.LU R19, [R1+0x7cc] ;  /* 0x0007cc0001137983 */ /* 0x001f280000300800 */
[----:B------:R2:W-:Y:S04]  /*10990*/  STL.S16 [R1+0x174], R4 ;  /* 0x0001740401007387 */ /* 0x0005e80000100600 */
[----:B------:R-:W4:Y:S01]  /*109a0*/  LDL R7, [R1+0x588] ;  /* 0x0005880001077983 */ /* 0x000f220000100800 */
[----:B------:R-:W-:-:S03]  /*109b0*/  PRMT R18, RZ, 0x7610, R18 ;  /* 0x00007610ff127816 */ /* 0x000fc60000000012 */
[----:B------:R-:W4:Y:S01]  /*109c0*/  LDL R3, [R1+0x590] ;  /* 0x0005900001037983 */ /* 0x000f220000100800 */
[----:B--2---:R-:W-:-:S03]  /*109d0*/  IADD3 R4, P1, PT, R14, R5, RZ ;  /* 0x000000050e047210 */ /* 0x004fc60007f3e0ff */
[----:B------:R-:W2:Y:S04]  /*109e0*/  LDL R5, [R1+0x57c] ;  /* 0x00057c0001057983 */ /* 0x000ea80000100800 */
        /* <DEDUP_REMOVED lines=21> */
[----:B------:R-:W-:-:S03]  /*10b40*/  PRMT R26, RZ, 0x7610, R26 ;  /* 0x00007610ff1a7816 */ /* 0x000fc6000000001a */
[----:B------:R-:W3:Y:S01]  /*10b50*/  LDL R3, [R1+0x5b0] ;  /* 0x0005b00001037983 */ /* 0x000ee20000100800 */
[----:B--2---:R-:W-:-:S03]  /*10b60*/  IADD3 R4, P1, PT, R14, R5, RZ ;  /* 0x000000050e047210 */ /* 0x004fc60007f3e0ff */
        /* <DEDUP_REMOVED lines=10> */
[----:B------:R-:W3:Y:S04]  /*10c10*/  @!P0 LDG.E.U8 R23, desc[UR6][R6.64] ;  /* 0x0000000606178981 */ /* 0x000ee8000c1e1100 */
[----:B--2---:R0:W-:Y:S04]  /*10c20*/  STL [R1+0x164], R26 ;  /* 0x0001641a01007387 */ /* 0x0041e80000100800 */
[----:B0-----:R-:W2:Y:S04]  /*10c30*/  LDL.LU R26, [R1+0x7c0] ;  /* 0x0007c000011a7983 */ /* 0x001ea80000300800 */
[----:B------:R-:W2:Y:S01]  /*10c40*/  LDL R5, [R1+0x5b8] ;  /* 0x0005b80001057983 */ /* 0x000ea20000100800 */
[----:B----4-:R-:W-:-:S03]  /*10c50*/  IMAD.X R3, R0, 0x1, R3, P1 ;  /* 0x0000000100037824 */ /* 0x010fc600008e0603 */
[----:B---3--:R0:W-:Y:S04]  /*10c60*/  STL [R1+0x160], R23 ;  /* 0x0001601701007387 */ /* 0x0081e80000100800 */
[----:B0-----:R-:W3:Y:S01]  /*10c70*/  LDL.LU R23, [R1+0x7bc] ;  /* 0x0007bc0001177983 */ /* 0x001ee20000300800 */
[----:B--2---:R-:W-:-:S03]  /*10c80*/  IADD3 R4, P1, PT, R14, R5, RZ ;  /* 0x000000050e047210 */ /* 0x004fc60007f3e0ff */
[----:B------:R-:W2:Y:S01]  /*10c90*/  LDL R5, [R1+0x5b4] ;  /* 0x0005b40001057983 */ /* 0x000ea20000100800 */
[----:B------:R-:W-:Y:S02]  /*10ca0*/  PRMT R17, RZ, 0x7610, R17 ;  /* 0x00007610ff117816 */ /* 0x000fe40000000011 */
[----:B------:R-:W-:-:S04]  /*10cb0*/  PRMT R7, RZ, 0x7610, R7 ;  /* 0x00007610ff077816 */ /* 0x000fc80000000007 */
[----:B------:R0:W4:Y:S02]  /*10cc0*/  @!P0 LDG.E.U8 R17, desc[UR6][R2.64] ;  /* 0x0000000602118981 */ /* 0x000124000c1e1100 */
[----:B0-----:R-:W-:Y:S02]  /*10cd0*/  IMAD.MOV.U32 R3, RZ, RZ, R7 ;  /* 0x000000ffff037224 */ /* 0x001fe400078e0007 */
[----:B--2---:R-:W-:-:S05]  /*10ce0*/  IMAD.X R5, R0, 0x1, R5, P1 ;  /* 0x0000000100057824 */ /* 0x004fca00008e0605 */
[----:B------:R0:W2:Y:S01]  /*10cf0*/  @!P0 LDG.E.U8 R3, desc[UR6][R4.64] ;  /* 0x0000000604038981 */ /* 0x0000a2000c1e1100 */
[----:B------:R-:W-:-:S03]  /*10d00*/  IADD3 R6, P2, PT, R14, UR17, RZ ;  /* 0x000000110e067c10 */ /* 0x000fc6000ff5e0ff */
[----:B----4-:R1:W-:Y:S01]  /*10d10*/  STL [R1+0x15c], R17 ;  /* 0x00015c1101007387 */ /* 0x0103e20000100800 */
[----:B------:R-:W-:Y:S02]  /*10d20*/  PRMT R15, RZ, 0x7610, R15 ;  /* 0x00007610ff0f7816 */ /* 0x000fe4000000000f */
[----:B------:R-:W-:Y:S02]  /*10d30*/  IADD3 R2, P1, PT, R14, UR16, RZ ;  /* 0x000000100e027c10 */ /* 0x000fe4000ff3e0ff */
[----:B0-----:R-:W-:Y:S01]  /*10d40*/  PRMT R5, RZ, 0x7610, R5 ;  /* 0x00007610ff057816 */ /* 0x001fe20000000005 */
[----:B-1----:R-:W4:Y:S04]  /*10d50*/  LDL.LU R17, [R1+0x7b8] ;  /* 0x0007b80001117983 */ /* 0x002f280000300800 */
[----:B------:R0:W-:Y:S02]  /*10d60*/  STL.S16 [R1+0x154], R7 ;  /* 0x0001540701007387 */ /* 0x0001e40000100600 */
[----:B0-----:R-:W-:-:S05]  /*10d70*/  IADD3.X R7, PT, PT, R0, UR71, RZ, P2, !PT ;  /* 0x0000004700077c10 */ /* 0x001fca00097fe4ff */
[----:B------:R0:W3:Y:S02]  /*10d80*/  @!P0 LDG.E.U8 R15, desc[UR6][R6.64] ;  /* 0x00000006060f8981 */ /* 0x0000e4000c1e1100 */
[----:B0-----:R-:W-:Y:S02]  /*10d90*/  IMAD.MOV.U32 R7, RZ, RZ, R5 ;  /* 0x000000ffff077224 */ /* 0x001fe400078e0005 */
[----:B--2---:R0:W-:Y:S02]  /*10da0*/  @!P0 STL [R1+0x154], R3 ;  /* 0x0001540301008387 */ /* 0x0041e40000100800 */
[----:B0-----:R-:W-:-:S05]  /*10db0*/  IADD3.X R3, PT, PT, R0, UR70, RZ, P1, !PT ;  /* 0x0000004600037c10 */ /* 0x001fca0008ffe4ff */
[----:B------:R0:W2:Y:S01]  /*10dc0*/  @!P0 LDG.E.U8 R7, desc[UR6][R2.64] ;  /* 0x0000000602078981 */ /* 0x0000a2000c1e1100 */
[C---:B------:R-:W-:Y:S02]  /*10dd0*/  IADD3 R6, P2, PT, R14.reuse, UR14, RZ ;  /* 0x0000000e0e067c10 */ /* 0x040fe4000ff5e0ff */
[----:B------:R-:W-:Y:S02]  /*10de0*/  PRMT R8, RZ, 0x7610, R8 ;  /* 0x00007610ff087816 */ /* 0x000fe40000000008 */
[----:B------:R-:W-:Y:S02]  /*10df0*/  IADD3 R4, P1, PT, R14, UR15, RZ ;  /* 0x0000000f0e047c10 */ /* 0x000fe4000ff3e0ff */
[----:B------:R-:W-:Y:S01]  /*10e00*/  PRMT R9, RZ, 0x7610, R9 ;  /* 0x00007610ff097816 */ /* 0x000fe20000000009 */
[----:B---3--:R1:W-:Y:S04]  /*10e10*/  STL [R1+0x158], R15 ;  /* 0x0001580f01007387 */ /* 0x0083e80000100800 */
[----:B-1----:R-:W3:Y:S04]  /*10e20*/  LDL.LU R15, [R1+0x7b4] ;  /* 0x0007b400010f7983 */ /* 0x002ee80000300800 */
[----:B------:R1:W-:Y:S02]  /*10e30*/  STL.S16 [R1+0x150], R5 ;  /* 0x0001500501007387 */ /* 0x0003e40000100600 */
[----:B-1----:R-:W-:-:S05]  /*10e40*/  IADD3.X R5, PT, PT, R0, UR69, RZ, P1, !PT ;  /* 0x0000004500057c10 */ /* 0x002fca0008ffe4ff */
[----:B------:R-:W3:Y:S01]  /*10e50*/  @!P0 LDG.E.U8 R9, desc[UR6][R4.64] ;  /* 0x0000000604098981 */ /* 0x000ee2000c1e1100 */
[----:B0-----:R-:W-:Y:S02]  /*10e60*/  IADD3 R2, P1, PT, R14, UR13, RZ ;  /* 0x0000000d0e027c10 */ /* 0x001fe4000ff3e0ff */
[----:B------:R-:W-:Y:S02]  /*10e70*/  PRMT R29, RZ, 0x7610, R29 ;  /* 0x00007610ff1d7816 */ /* 0x000fe4000000001d */
[----:B------:R-:W-:-:S05]  /*10e80*/  IADD3.X R3, PT, PT, R0, UR67, RZ, P1, !PT ;  /* 0x0000004300037c10 */ /* 0x000fca0008ffe4ff */
[----:B------:R0:W3:Y:S04]  /*10e90*/  @!P0 LDG.E.U8 R29, desc[UR6][R2.64] ;  /* 0x00000006021d8981 */ /* 0x0000e8000c1e1100 */
[----:B--2---:R1:W-:Y:S02]  /*10ea0*/  @!P0 STL [R1+0x150], R7 ;  /* 0x0001500701008387 */ /* 0x0043e40000100800 */
[----:B-1----:R-:W-:-:S05]  /*10eb0*/  IADD3.X R7, PT, PT, R0, UR68, RZ, P2, !PT ;  /* 0x0000004400077c10 */ /* 0x002fca00097fe4ff */
[----:B------:R1:W2:Y:S01]  /*10ec0*/  @!P0 LDG.E.U8 R8, desc[UR6][R6.64] ;  /* 0x0000000606088981 */ /* 0x0002a2000c1e1100 */
[----:B0-----:R-:W-:Y:S02]  /*10ed0*/  PRMT R2, RZ, 0x7610, R2 ;  /* 0x00007610ff027816 */ /* 0x001fe40000000002 */
[----:B------:R-:W-:Y:S02]  /*10ee0*/  PRMT R16, RZ, 0x7610, R16 ;  /* 0x00007610ff107816 */ /* 0x000fe40000000010 */
[----:B------:R-:W-:Y:S02]  /*10ef0*/  PRMT R28, RZ, 0x7610, R28 ;  /* 0x00007610ff1c7816 */ /* 0x000fe4000000001c */
[----:B-1----:R-:W-:-:S04]  /*10f00*/  IADD3 R6, P2, PT, R14, UR42, RZ ;  /* 0x0000002a0e067c10 */ /* 0x002fc8000ff5e0ff */
[----:B------:R-:W-:Y:S02]  /*10f10*/  IADD3.X R7, PT, PT, R0, UR65, RZ, P2, !PT ;  /* 0x0000004100077c10 */ /* 0x000fe400097fe4ff */
[----:B------:R-:W-:-:S03]  /*10f20*/  PRMT R25, RZ, 0x7610, R25 ;  /* 0x00007610ff197816 */ /* 0x000fc60000000019 */
[----:B------:R0:W4:Y:S01]  /*10f30*/  @!P0 LDG.E.U8 R16, desc[UR6][R6.64] ;  /* 0x0000000606108981 */ /* 0x000122000c1e1100 */
[----:B------:R-:W-:Y:S02]  /*10f40*/  PRMT R24, RZ, 0x7610, R24 ;  /* 0x00007610ff187816 */ /* 0x000fe40000000018 */
[----:B------:R-:W-:Y:S02]  /*10f50*/  PRMT R22, RZ, 0x7610, R22 ;  /* 0x00007610ff167816 */ /* 0x000fe40000000016 */
[----:B0-----:R-:W-:-:S04]  /*10f60*/  IADD3 R6, P2, PT, R14, UR39, RZ ;  /* 0x000000270e067c10 */ /* 0x001fc8000ff5e0ff */
[----:B------:R-:W-:Y:S02]  /*10f70*/  IADD3.X R7, PT, PT, R0, UR62, RZ, P2, !PT ;  /* 0x0000003e00077c10 */ /* 0x000fe400097fe4ff */
[----:B------:R-:W-:-:S03]  /*10f80*/  PRMT R12, RZ, 0x7610, R12 ;  /* 0x00007610ff0c7816 */ /* 0x000fc6000000000c */
[----:B------:R0:W4:Y:S01]  /*10f90*/  @!P0 LDG.E.U8 R24, desc[UR6][R6.64] ;  /* 0x0000000606188981 */ /* 0x000122000c1e1100 */
[----:B------:R-:W-:Y:S02]  /*10fa0*/  PRMT R11, RZ, 0x7610, R11 ;  /* 0x00007610ff0b7816 */ /* 0x000fe4000000000b */
[----:B0-----:R-:W-:-:S04]  /*10fb0*/  IADD3 R6, P2, PT, R14, UR36, RZ ;  /* 0x000000240e067c10 */ /* 0x001fc8000ff5e0ff */
[----:B------:R-:W-:Y:S01]  /*10fc0*/  IADD3.X R7, PT, PT, R0, UR59, RZ, P2, !PT ;  /* 0x0000003b00077c10 */ /* 0x000fe200097fe4ff */
[----:B--2---:R0:W-:Y:S04]  /*10fd0*/  STL [R1+0x7c], R8 ;  /* 0x00007c0801007387 */ /* 0x0041e80000100800 */
[----:B---3--:R1:W-:Y:S01]  /*10fe0*/  STL [R1+0x78], R9 ;  /* 0x0000780901007387 */ /* 0x0083e20000100800 */
[----:B0-----:R-:W-:-:S04]  /*10ff0*/  IADD3 R8, P1, PT, R14, UR43, RZ ;  /* 0x0000002b0e087c10 */ /* 0x001fc8000ff3e0ff */
[----:B-1----:R-:W-:Y:S02]  /*11000*/  IADD3.X R9, PT, PT, R0, UR66, RZ, P1, !PT ;  /* 0x0000004200097c10 */ /* 0x002fe40008ffe4ff */
[----:B------:R-:W-:-:S03]  /*11010*/  IADD3 R4, P1, PT, R14, UR41, RZ ;  /* 0x000000290e047c10 */ /* 0x000fc6000ff3e0ff */
[----:B------:R0:W2:Y:S01]  /*11020*/  @!P0 LDG.E.U8 R2, desc[UR6][R8.64] ;  /* 0x0000000608028981 */ /* 0x0000a2000c1e1100 */
[----:B------:R-:W-:-:S05]  /*11030*/  IADD3.X R5, PT, PT, R0, UR64, RZ, P1, !PT ;  /* 0x0000004000057c10 */ /* 0x000fca0008ffe4ff */
[----:B------:R1:W3:Y:S01]  /*11040*/  @!P0 LDG.E.U8 R28, desc[UR6][R4.64] ;  /* 0x00000006041c8981 */ /* 0x0002e2000c1e1100 */
[----:B0-----:R-:W-:-:S04]  /*11050*/  IADD3 R8, P1, PT, R14, UR40, RZ ;  /* 0x000000280e087c10 */ /* 0x001fc8000ff3e0ff */
[----:B------:R-:W-:Y:S02]  /*11060*/  IADD3.X R9, PT, PT, R0, UR63, RZ, P1, !PT ;  /* 0x0000003f00097c10 */ /* 0x000fe40008ffe4ff */
[----:B-1----:R-:W-:-:S03]  /*11070*/  IADD3 R4, P1, PT, R14, UR38, RZ ;  /* 0x000000260e047c10 */ /* 0x002fc6000ff3e0ff */
[----:B------:R0:W3:Y:S01]  /*11080*/  @!P0 LDG.E.U8 R25, desc[UR6][R8.64] ;  /* 0x0000000608198981 */ /* 0x0000e2000c1e1100 */
[----:B------:R-:W-:-:S03]  /*11090*/  IADD3.X R5, PT, PT, R0, UR61, RZ, P1, !PT ;  /* 0x0000003d00057c10 */ /* 0x000fc60008ffe4ff */
[----:B------:R1:W-:Y:S04]  /*110a0*/  STL [R1+0x744], R29 ;  /* 0x0007441d01007387 */ /* 0x0003e80000100800 */
[----:B------:R4:W3:Y:S01]  /*110b0*/  @!P0 LDG.E.U8 R22, desc[UR6][R4.64] ;  /* 0x0000000604168981 */ /* 0x0008e2000c1e1100 */
[----:B0-----:R-:W-:-:S04]  /*110c0*/  IADD3 R8, P1, PT, R14, UR37, RZ ;  /* 0x000000250e087c10 */ /* 0x001fc8000ff3e0ff */
[----:B------:R-:W-:Y:S02]  /*110d0*/  IADD3.X R9, PT, PT, R0, UR60, RZ, P1, !PT ;  /* 0x0000003c00097c10 */ /* 0x000fe40008ffe4ff */
[----:B-1----:R-:W-:Y:S02]  /*110e0*/  PRMT R29, RZ, 0x7610, R29 ;  /* 0x00007610ff1d7816 */ /* 0x002fe4000000001d */
[----:B----4-:R-:W-:Y:S01]  /*110f0*/  IADD3 R4, P1, PT, R14, UR35, RZ ;  /* 0x000000230e047c10 */ /* 0x010fe2000ff3e0ff */
[----:B------:R-:W4:Y:S03]  /*11100*/  @!P0 LDG.E.U8 R12, desc[UR6][R8.64] ;  /* 0x00000006080c8981 */ /* 0x000f26000c1e1100 */
[----:B------:R-:W-:Y:S01]  /*11110*/  IADD3.X R5, PT, PT, R0, UR58, RZ, P1, !PT ;  /* 0x0000003a00057c10 */ /* 0x000fe20008ffe4ff */
[----:B------:R-:W4:Y:S04]  /*11120*/  @!P0 LDG.E.U8 R29, desc[UR6][R6.64] ;  /* 0x00000006061d8981 */ /* 0x000f28000c1e1100 */
[----:B------:R-:W4:Y:S04]  /*11130*/  @!P0 LDG.E.U8 R11, desc[UR6][R4.64] ;  /* 0x00000006040b8981 */ /* 0x000f28000c1e1100 */
[----:B--2---:R-:W-:Y:S04]  /*11140*/  STL [R1+0x7ac], R2 ;  /* 0x0007ac0201007387 */ /* 0x004fe80000100800 */
[----:B------:R0:W-:Y:S04]  /*11150*/  STL [R1+0x70], R16 ;  /* 0x0000701001007387 */ /* 0x0001e80000100800 */
[----:B0-----:R-:W2:Y:S04]  /*11160*/  LDL.LU R16, [R1+0x7b0] ;  /* 0x0007b00001107983 */ /* 0x001ea80000300800 */
[----:B---3--:R-:W-:Y:S04]  /*11170*/  STL [R1+0x748], R28 ;  /* 0x0007481c01007387 */ /* 0x008fe80000100800 */
[----:B----4-:R0:W-:Y:S04]  /*11180*/  STL [R1+0x4c], R12 ;  /* 0x00004c0c01007387 */ /* 0x0101e80000100800 */
[----:B0-----:R-:W3:Y:S04]  /*11190*/  LDL R12, [R1+0x5c0] ;  /* 0x0005c000010c7983 */ /* 0x001ee80000100800 */
[----:B------:R-:W-:Y:S04]  /*111a0*/  STL [R1+0x74c], R29 ;  /* 0x00074c1d01007387 */ /* 0x000fe80000100800 */
[----:B------:R0:W-:Y:S04]  /*111b0*/  STL [R1+0x1c], R11 ;  /* 0x00001c0b01007387 */ /* 0x0001e80000100800 */
[----:B0-----:R-:W4:Y:S01]  /*111c0*/  LDL R11, [R1+0x5bc] ;  /* 0x0005bc00010b7983 */ /* 0x001f220000100800 */
[----:B------:R-:W-:-:S02]  /*111d0*/  IADD3 R8, P1, PT, R14, UR34, RZ ;  /* 0x000000220e087c10 */ /* 0x000fc4000ff3e0ff */
[----:B------:R-:W-:Y:S02]  /*111e0*/  IADD3 R6, P2, PT, R14, UR31, RZ ;  /* 0x0000001f0e067c10 */ /* 0x000fe4000ff5e0ff */
[----:B------:R-:W-:Y:S02]  /*111f0*/  PRMT R21, RZ, 0x7610, R21 ;  /* 0x00007610ff157816 */ /* 0x000fe40000000015 */
[----:B------:R-:W-:Y:S02]  /*11200*/  IADD3.X R9, PT, PT, R0, UR57, RZ, P1, !PT ;  /* 0x0000003900097c10 */ /* 0x000fe40008ffe4ff */
[----:B------:R-:W-:Y:S02]  /*11210*/  PRMT R20, RZ, 0x7610, R20 ;  /* 0x00007610ff147816 */ /* 0x000fe40000000014 */
[----:B------:R-:W-:Y:S01]  /*11220*/  IADD3 R4, P1, PT, R14, UR27, RZ ;  /* 0x0000001b0e047c10 */ /* 0x000fe2000ff3e0ff */
[----:B------:R0:W2:Y:S01]  /*11230*/  @!P0 LDG.E.U8 R21, desc[UR6][R8.64] ;  /* 0x0000000608158981 */ /* 0x0000a2000c1e1100 */
[----:B------:R-:W-:-:S02]  /*11240*/  IADD3.X R7, PT, PT, R0, UR54, RZ, P2, !PT ;  /* 0x0000003600077c10 */ /* 0x000fc400097fe4ff */
[----:B------:R-:W-:Y:S02]  /*11250*/  PRMT R19, RZ, 0x7610, R19 ;  /* 0x00007610ff137816 */ /* 0x000fe40000000013 */
[----:B------:R-:W-:Y:S01]  /*11260*/  IADD3.X R5, PT, PT, R0, UR50, RZ, P1, !PT ;  /* 0x0000003200057c10 */ /* 0x000fe20008ffe4ff */
[----:B------:R1:W2:Y:S01]  /*11270*/  @!P0 LDG.E.U8 R20, desc[UR6][R6.64] ;  /* 0x0000000606148981 */ /* 0x0002a2000c1e1100 */
[----:B------:R-:W-:Y:S02]  /*11280*/  PRMT R18, RZ, 0x7610, R18 ;  /* 0x00007610ff127816 */ /* 0x000fe40000000012 */
[----:B0-----:R-:W-:Y:S01]  /*11290*/  IADD3 R8, P1, PT, R14, UR26, RZ ;  /* 0x0000001a0e087c10 */ /* 0x001fe2000ff3e0ff */
[----:B------:R0:W2:Y:S01]  /*112a0*/  @!P0 LDG.E.U8 R19, desc[UR6][R4.64] ;  /* 0x0000000604138981 */ /* 0x0000a2000c1e1100 */
[----:B------:R-:W-:Y:S02]  /*112b0*/  PRMT R2, RZ, 0x7610, R2 ;  /* 0x00007610ff027816 */ /* 0x000fe40000000002 */
[----:B------:R-:W-:-:S02]  /*112c0*/  IADD3.X R9, PT, PT, R0, UR49, RZ, P1, !PT ;  /* 0x0000003100097c10 */ /* 0x000fc40008ffe4ff */
[----:B-1----:R-:W-:Y:S02]  /*112d0*/  IADD3 R6, P2, PT, R14, UR23, RZ ;  /* 0x000000170e067c10 */ /* 0x002fe4000ff5e0ff */
[----:B------:R-:W-:Y:S01]  /*112e0*/  PRMT R13, RZ, 0x7610, R13 ;  /* 0x00007610ff0d7816 */ /* 0x000fe2000000000d */
[----:B------:R1:W2:Y:S01]  /*112f0*/  @!P0 LDG.E.U8 R18, desc[UR6][R8.64] ;  /* 0x0000000608128981 */ /* 0x0002a2000c1e1100 */
[----:B------:R-:W-:Y:S02]  /*11300*/  IADD3.X R7, PT, PT, R0, UR46, RZ, P2, !PT ;  /* 0x0000002e00077c10 */ /* 0x000fe400097fe4ff */
[----:B0-----:R-:W-:-:S03]  /*11310*/  IADD3 R4, P1, PT, R14, UR22, RZ ;  /* 0x000000160e047c10 */ /* 0x001fc6000ff3e0ff */
[----:B------:R0:W2:Y:S01]  /*11320*/  @!P0 LDG.E.U8 R2, desc[UR6][R6.64] ;  /* 0x0000000606028981 */ /* 0x0000a2000c1e1100 */
[----:B------:R-:W-:Y:S02]  /*11330*/  IADD3.X R5, PT, PT, R0, UR45, RZ, P1, !PT ;  /* 0x0000002d00057c10 */ /* 0x000fe40008ffe4ff */
[----:B-1----:R-:W-:-:S03]  /*11340*/  IADD3 R8, P1, PT, R14, UR19, RZ ;  /* 0x000000130e087c10 */ /* 0x002fc6000ff3e0ff */
[----:B------:R-:W2:Y:S01]  /*11350*/  @!P0 LDG.E.U8 R13, desc[UR6][R4.64] ;  /* 0x00000006040d8981 */ /* 0x000ea2000c1e1100 */
[----:B------:R-:W-:Y:S02]  /*11360*/  PRMT R29, RZ, 0x7610, R29 ;  /* 0x00007610ff1d7816 */ /* 0x000fe4000000001d */
[----:B0-----:R-:W-:Y:S02]  /*11370*/  IADD3 R6, P2, PT, R14, UR18, RZ ;  /* 0x000000120e067c10 */ /* 0x001fe4000ff5e0ff */
[C---:B------:R-:W-:Y:S02]  /*11380*/  IADD3.X R9, PT, PT, R0.reuse, UR10, RZ, P1, !PT ;  /* 0x0000000a00097c10 */ /* 0x040fe40008ffe4ff */
[----:B------:R-:W-:Y:S02]  /*11390*/  PRMT R10, RZ, 0x7610, R10 ;  /* 0x00007610ff0a7816 */ /* 0x000fe4000000000a */
[----:B------:R-:W-:Y:S01]  /*113a0*/  IADD3.X R7, PT, PT, R0, UR73, RZ, P2, !PT ;  /* 0x0000004900077c10 */ /* 0x000fe200097fe4ff */
[----:B------:R0:W2:Y:S01]  /*113b0*/  @!P0 LDG.E.U8 R29, desc[UR6][R8.64] ;  /* 0x00000006081d8981 */ /* 0x0000a2000c1e1100 */
[----:B------:R-:W-:-:S03]  /*113c0*/  PRMT R27, RZ, 0x7610, R27 ;  /* 0x00007610ff1b7816 */ /* 0x000fc6000000001b */
[----:B------:R1:W2:Y:S01]  /*113d0*/  @!P0 LDG.E.U8 R10, desc[UR6][R6.64] ;  /* 0x00000006060a8981 */ /* 0x0002a2000c1e1100 */
[----:B------:R-:W-:Y:S02]  /*113e0*/  PRMT R28, RZ, 0x7610, R28 ;  /* 0x00007610ff1c7816 */ /* 0x000fe4000000001c */
[----:B0-----:R-:W-:-:S04]  /*113f0*/  IADD3 R8, P2, PT, R14, UR30, RZ ;  /* 0x0000001e0e087c10 */ /* 0x001fc8000ff5e0ff */
[----:B------:R-:W-:Y:S02]  /*11400*/  IADD3.X R9, PT, PT, R0, UR53, RZ, P2, !PT ;  /* 0x0000003500097c10 */ /* 0x000fe400097fe4ff */
[----:B------:R-:W-:Y:S02]  /*11410*/  PRMT R3, RZ, 0x7610, R3 ;  /* 0x00007610ff037816 */ /* 0x000fe40000000003 */
[----:B---3--:R-:W-:-:S05]  /*11420*/  IADD3 R4, P1, PT, R14, R12, RZ ;  /* 0x0000000c0e047210 */ /* 0x008fca0007f3e0ff */
[----:B----4-:R-:W-:Y:S01]  /*11430*/  IMAD.X R5, R0, 0x1, R11, P1 ;  /* 0x0000000100057824 */ /* 0x010fe200008e060b */
[----:B-1----:R-:W-:-:S04]  /*11440*/  IADD3 R6, P1, PT, R14, UR33, RZ ;  /* 0x000000210e067c10 */ /* 0x002fc8000ff3e0ff */
[----:B------:R0:W3:Y:S01]  /*11450*/  @!P0 LDG.E.U8 R27, desc[UR6][R4.64] ;  /* 0x00000006041b8981 */ /* 0x0000e2000c1e1100 */
[----:B------:R-:W-:-:S05]  /*11460*/  IADD3.X R7, PT, PT, R0, UR56, RZ, P1, !PT ;  /* 0x0000003800077c10 */ /* 0x000fca0008ffe4ff */
[----:B------:R-:W4:Y:S01]  /*11470*/  @!P0 LDG.E.U8 R28, desc[UR6][R6.64] ;  /* 0x00000006061c8981 */ /* 0x000f22000c1e1100 */
[----:B0-----:R-:W-:-:S04]  /*11480*/  IADD3 R4, P2, PT, R14, UR29, RZ ;  /* 0x0000001d0e047c10 */ /* 0x001fc8000ff5e0ff */
[----:B------:R-:W-:-:S05]  /*11490*/  IADD3.X R5, PT, PT, R0, UR52, RZ, P2, !PT ;  /* 0x0000003400057c10 */ /* 0x000fca00097fe4ff */
[----:B------:R-:W3:Y:S04]  /*114a0*/  @!P0 LDG.E.U8 R3, desc[UR6][R4.64] ;  /* 0x0000000604038981 */ /* 0x000ee8000c1e1100 */
[----:B------:R0:W-:Y:S04]  /*114b0*/  STL [R1+0x5c], R25 ;  /* 0x00005c1901007387 */ /* 0x0001e80000100800 */
[----:B------:R1:W-:Y:S04]  /*114c0*/  STL [R1+0x54], R24 ;  /* 0x0000541801007387 */ /* 0x0003e80000100800 */
[----:B------:R1:W-:Y:S04]  /*114d0*/  STL [R1+0x48], R22 ;  /* 0x0000481601007387 */ /* 0x0003e80000100800 */
[----:B------:R-:W3:Y:S04]  /*114e0*/  LDL R12, [R1+0x598] ;  /* 0x00059800010c7983 */ /* 0x000ee80000100800 */
[----:B0-----:R-:W3:Y:S04]  /*114f0*/  LDL R25, [R1+0x4dc] ;  /* 0x0004dc0001197983 */ /* 0x001ee80000100800 */
[----:B-1----:R-:W3:Y:S04]  /*11500*/  LDL R24, [R1+0x438] ;  /* 0x0004380001187983 */ /* 0x002ee80000100800 */
[----:B------:R-:W3:Y:S04]  /*11510*/  LDL R22, [R1+0x434] ;  /* 0x0004340001167983 */ /* 0x000ee80000100800 */
[----:B--2---:R0:W-:Y:S04]  /*11520*/  STL [R1+0x40], R21 ;  /* 0x0000401501007387 */ /* 0x0041e80000100800 */
[----:B0-----:R-:W2:Y:S04]  /*11530*/  LDL R21, [R1+0x37c] ;  /* 0x00037c0001157983 */ /* 0x001ea80000100800 */
[----:B------:R0:W-:Y:S04]  /*11540*/  STL [R1+0x44], R20 ;  /* 0x0000441401007387 */ /* 0x0001e80000100800 */
[----:B0-----:R-:W2:Y:S04]  /*11550*/  LDL R20, [R1+0x378] ;  /* 0x0003780001147983 */ /* 0x001ea80000100800 */
[----:B------:R0:W-:Y:S04]  /*11560*/  STL [R1+0x10], R19 ;  /* 0x0000101301007387 */ /* 0x0001e80000100800 */
[----:B0-----:R-:W2:Y:S04]  /*11570*/  LDL R19, [R1+0x2d4] ;  /* 0x0002d40001137983 */ /* 0x001ea80000100800 */
[----:B------:R0:W-:Y:S04]  /*11580*/  STL [R1+0x14], R18 ;  /* 0x0000141201007387 */ /* 0x0001e80000100800 */
[----:B0-----:R-:W2:Y:S04]  /*11590*/  LDL R18, [R1+0x2d0] ;  /* 0x0002d00001127983 */ /* 0x001ea80000100800 */
[----:B----4-:R0:W-:Y:S04]  /*115a0*/  STL [R1+0x750], R28 ;  /* 0x0007501c01007387 */ /* 0x0101e80000100800 */
[----:B------:R-:W-:Y:S04]  /*115b0*/  STL [R1+0x4], R13 ;  /* 0x0000040d01007387 */ /* 0x000fe80000100800 */
[----:B0-----:R-:W4:Y:S04]  /*115c0*/  LDL R28, [R1+0x4e0] ;  /* 0x0004e000011c7983 */ /* 0x001f280000100800 */
[----:B------:R-:W-:Y:S04]  /*115d0*/  STL [R1+0xc], R10 ;  /* 0x00000c0a01007387 */ /* 0x000fe80000100800 */
[----:B---3--:R0:W-:Y:S04]  /*115e0*/  STL [R1+0x754], R3 ;  /* 0x0007540301007387 */ /* 0x0081e80000100800 */
[----:B0-----:R-:W3:Y:S01]  /*115f0*/  LDL R3, [R1+0x594] ;  /* 0x0005940001037983 */ /* 0x001ee20000100800 */
[----:B------:R-:W-:-:S02]  /*11600*/  PRMT R26, RZ, 0x7610, R26 ;  /* 0x00007610ff1a7816 */ /* 0x000fc4000000001a */
[C---:B------:R-:W-:Y:S02]  /*11610*/  IADD3 R10, P1, PT, R14.reuse, UR28, RZ ;  /* 0x0000001c0e0a7c10 */ /* 0x040fe4000ff3e0ff */
[----:B------:R-:W-:Y:S02]  /*11620*/  IADD3 R6, P2, PT, R14, UR25, RZ ;  /* 0x000000190e067c10 */ /* 0x000fe4000ff5e0ff */
[----:B------:R-:W-:Y:S01]  /*11630*/  PRMT R23, RZ, 0x7610, R23 ;  /* 0x00007610ff177816 */ /* 0x000fe20000000017 */
[----:B------:R0:W2:Y:S01]  /*11640*/  @!P0 LDG.E.U8 R26, desc[UR6][R8.64] ;  /* 0x00000006081a8981 */ /* 0x0000a2000c1e1100 */
[C---:B------:R-:W-:Y:S02]  /*11650*/  IADD3.X R11, PT, PT, R0.reuse, UR51, RZ, P1, !PT ;  /* 0x00000033000b7c10 */ /* 0x040fe40008ffe4ff */
[----:B------:R-:W-:Y:S02]  /*11660*/  IADD3.X R7, PT, PT, R0, UR48, RZ, P2, !PT ;  /* 0x0000003000077c10 */ /* 0x000fe400097fe4ff */
[----:B------:R-:W-:-:S03]  /*11670*/  PRMT R4, RZ, 0x7610, R4 ;  /* 0x00007610ff047816 */ /* 0x000fc60000000004 */
[----:B------:R1:W2:Y:S01]  /*11680*/  @!P0 LDG.E.U8 R23, desc[UR6][R6.64] ;  /* 0x0000000606178981 */ /* 0x0002a2000c1e1100 */
[----:B0-----:R-:W-:Y:S02]  /*11690*/  IADD3 R8, P1, PT, R14, UR24, RZ ;  /* 0x000000180e087c10 */ /* 0x001fe4000ff3e0ff */
[----:B------:R-:W-:Y:S01]  /*116a0*/  PRMT R5, RZ, 0x7610, R5 ;  /* 0x00007610ff057816 */ /* 0x000fe20000000005 */
[----:B------:R0:W2:Y:S01]  /*116b0*/  @!P0 LDG.E.U8 R4, desc[UR6][R10.64] ;  /* 0x000000060a048981 */ /* 0x0000a2000c1e1100 */
[----:B------:R-:W-:Y:S02]  /*116c0*/  IADD3.X R9, PT, PT, R0, UR47, RZ, P1, !PT ;  /* 0x0000002f00097c10 */ /* 0x000fe40008ffe4ff */
[----:B-1----:R-:W-:-:S03]  /*116d0*/  IADD3 R6, P1, PT, R14, UR21, RZ ;  /* 0x000000150e067c10 */ /* 0x002fc6000ff3e0ff */
[----:B------:R1:W2:Y:S01]  /*116e0*/  @!P0 LDG.E.U8 R5, desc[UR6][R8.64] ;  /* 0x0000000608058981 */ /* 0x0002a2000c1e1100 */
[----:B------:R-:W-:Y:S02]  /*116f0*/  PRMT R17, RZ, 0x7610, R17 ;  /* 0x00007610ff117816 */ /* 0x000fe40000000011 */
[----:B------:R-:W-:Y:S02]  /*11700*/  IADD3.X R7, PT, PT, R0, UR44, RZ, P1, !PT ;  /* 0x0000002c00077c10 */ /* 0x000fe40008ffe4ff */
[----:B0-----:R-:W-:-:S03]  /*11710*/  IADD3 R10, P1, PT, R14, UR20, RZ ;  /* 0x000000140e0a7c10 */ /* 0x001fc6000ff3e0ff */
[----:B------:R0:W2:Y:S01]  /*11720*/  @!P0 LDG.E.U8 R17, desc[UR6][R6.64] ;  /* 0x0000000606118981 */ /* 0x0000a2000c1e1100 */
[----:B------:R-:W-:Y:S02]  /*11730*/  IADD3.X R11, PT, PT, R0, UR11, RZ, P1, !PT ;  /* 0x0000000b000b7c10 */ /* 0x000fe40008ffe4ff */
[----:B-1----:R-:W-:Y:S02]  /*11740*/  IADD3 R8, P1, PT, R14, UR9, RZ ;  /* 0x000000090e087c10 */ /* 0x002fe4000ff3e0ff */
[----:B0-----:R-:W-:Y:S02]  /*11750*/  PRMT R6, RZ, 0x7610, R6 ;  /* 0x00007610ff067816 */ /* 0x001fe40000000006 */
[----:B------:R-:W-:Y:S02]  /*11760*/  PRMT R7, RZ, 0x7610, R7 ;  /* 0x00007610ff077816 */ /* 0x000fe40000000007 */
[----:B------:R-:W-:Y:S02]  /*11770*/  IADD3.X R9, PT, PT, R0, UR74, RZ, P1, !PT ;  /* 0x0000004a00097c10 */ /* 0x000fe40008ffe4ff */
[----:B------:R0:W2:Y:S04]  /*11780*/  @!P0 LDG.E.U8 R6, desc[UR6][R10.64] ;  /* 0x000000060a068981 */ /* 0x0000a8000c1e1100 */
[----:B------:R1:W2:Y:S01]  /*11790*/  @!P0 LDG.E.U8 R7, desc[UR6][R8.64] ;  /* 0x0000000608078981 */ /* 0x0002a2000c1e1100 */
[----:B0-----:R-:W-:-:S02]  /*117a0*/  IADD3 R10, P1, PT, R14, UR8, RZ ;  /* 0x000000080e0a7c10 */ /* 0x001fc4000ff3e0ff */
[----:B-1----:R-:W-:Y:S02]  /*117b0*/  PRMT R8, RZ, 0x7610, R8 ;  /* 0x00007610ff087816 */ /* 0x002fe40000000008 */
[----:B------:R-:W-:-:S05]  /*117c0*/  IADD3.X R11, PT, PT, R0, UR75, RZ, P1, !PT ;  /* 0x0000004b000b7c10 */ /* 0x000fca0008ffe4ff */
[----:B------:R0:W2:Y:S01]  /*117d0*/  @!P0 LDG.E.U8 R8, desc[UR6][R10.64] ;  /* 0x000000060a088981 */ /* 0x0000a2000c1e1100 */
[----:B------:R-:W-:Y:S02]  /*117e0*/  PRMT R9, RZ, 0x7610, R9 ;  /* 0x00007610ff097816 */ /* 0x000fe40000000009 */
[----:B0-----:R-:W-:-:S04]  /*117f0*/  IADD3 R10, P1, PT, R14, UR32, RZ ;  /* 0x000000200e0a7c10 */ /* 0x001fc8000ff3e0ff */
[----:B------:R-:W-:Y:S02]  /*11800*/  IADD3.X R11, PT, PT, R0, UR55, RZ, P1, !PT ;  /* 0x00000037000b7c10 */ /* 0x000fe40008ffe4ff */
[----:B------:R-:W-:-:S03]  /*11810*/  IADD3 R12, P1, PT, R14, R12, RZ ;  /* 0x0000000c0e0c7210 */ /* 0x000fc60007f3e0ff */
[----:B------:R0:W2:Y:S02]  /*11820*/  @!P0 LDG.E.U8 R9, desc[UR6][R10.64] ;  /* 0x000000060a098981 */ /* 0x0000a4000c1e1100 */
[----:B0-----:R-:W-:Y:S02]  /*11830*/  PRMT R10, RZ, 0x7610, R10 ;  /* 0x00007610ff0a7816 */ /* 0x001fe4000000000a */
[----:B------:R-:W-:Y:S02]  /*11840*/  PRMT R11, RZ, 0x7610, R11 ;  /* 0x00007610ff0b7816 */ /* 0x000fe4000000000b */
[----:B------:R-:W-:Y:S02]  /*11850*/  PRMT R15, RZ, 0x7610, R15 ;  /* 0x00007610ff0f7816 */ /* 0x000fe4000000000f */
[----:B------:R-:W-:Y:S01]  /*11860*/  PRMT R16, RZ, 0x7610, R16 ;  /* 0x00007610ff107816 */ /* 0x000fe20000000010 */
[----:B---3--:R-:W-:-:S05]  /*11870*/  IMAD.X R13, R0, 0x1, R3, P1 ;  /* 0x00000001000d7824 */ /* 0x008fca00008e0603 */
[----:B------:R4:W3:Y:S02]  /*11880*/  @!P0 LDG.E.U8 R10, desc[UR6][R12.64] ;  /* 0x000000060c0a8981 */ /* 0x0008e4000c1e1100 */
[----:B----4-:R-:W-:-:S05]  /*11890*/  IADD3 R12, P1, PT, R14, R28, RZ ;  /* 0x0000001c0e0c7210 */ /* 0x010fca0007f3e0ff */
[----:B------:R-:W-:-:S05]  /*118a0*/  IMAD.X R13, R0, 0x1, R25, P1 ;  /* 0x00000001000d7824 */ /* 0x000fca00008e0619 */
[----:B------:R0:W4:Y:S02]  /*118b0*/  @!P0 LDG.E.U8 R11, desc[UR6][R12.64] ;  /* 0x000000060c0b8981 */ /* 0x000124000c1e1100 */
[----:B0-----:R-:W-:-:S05]  /*118c0*/  IADD3 R12, P1, PT, R14, R24, RZ ;  /* 0x000000180e0c7210 */ /* 0x001fca0007f3e0ff */
[----:B------:R-:W-:-:S05]  /*118d0*/  IMAD.X R13, R0, 0x1, R22, P1 ;  /* 0x00000001000d7824 */ /* 0x000fca00008e0616 */
[----:B------:R2:W4:Y:S02]  /*118e0*/  @!P0 LDG.E.U8 R15, desc[UR6][R12.64] ;  /* 0x000000060c0f8981 */ /* 0x000524000c1e1100 */
[----:B--2---:R-:W-:-:S05]  /*118f0*/  IADD3 R12, P1, PT, R14, R21, RZ ;  /* 0x000000150e0c7210 */ /* 0x004fca0007f3e0ff */
[----:B------:R-:W-:-:S05]  /*11900*/  IMAD.X R13, R0, 0x1, R20, P1 ;  /* 0x00000001000d7824 */ /* 0x000fca00008e0614 */
[----:B------:R0:W2:Y:S02]  /*11910*/  @!P0 LDG.E.U8 R16, desc[UR6][R12.64] ;  /* 0x000000060c108981 */ /* 0x0000a4000c1e1100 */
[----:B0-----:R-:W-:Y:S02]  /*11920*/  IADD3 R12, P1, PT, R14, R19, RZ ;  /* 0x000000130e0c7210 */ /* 0x001fe40007f3e0ff */
[----:B------:R-:W-:-:S03]  /*11930*/  PRMT R14, RZ, 0x7610, R14 ;  /* 0x00007610ff0e7816 */ /* 0x000fc6000000000e */
[----:B------:R-:W-:-:S05]  /*11940*/  IMAD.X R13, R0, 0x1, R18, P1 ;  /* 0x00000001000d7824 */ /* 0x000fca00008e0612 */
[----:B------:R0:W2:Y:S04]  /*11950*/  @!P0 LDG.E.U8 R14, desc[UR6][R12.64] ;  /* 0x000000060c0e8981 */ /* 0x0000a8000c1e1100 */
[----:B------:R1:W-:Y:S01]  /*11960*/  STL [R1+0x758], R4 ;  /* 0x0007580401007387 */ /* 0x0003e20000100800 */
[----:B------:R-:W0:Y:S01]  /*11970*/  S2R R0, SR_CgaCtaId ;  /* 0x0000000000007919 */ /* 0x000e220000008800 */
[----:B-1----:R-:W1:Y:S01]  /*11980*/  S2R R4, SR_TID.X ;  /* 0x0000000000047919 */ /* 0x002e620000002100 */
[----:B0-----:R-:W-:-:S04]  /*11990*/  MOV R12, 0x400 ;  /* 0x00000400000c7802 */ /* 0x001fc80000000f00 */
[----:B------:R-:W-:Y:S02]  /*119a0*/  LEA R0, R0, R12, 0x18 ;  /* 0x0000000c00007211 */ /* 0x000fe400078ec0ff */
[----:B-1----:R-:W-:Y:S01]  /*119b0*/  SHF.R.U32.HI R13, RZ, 0x2, R4 ;  /* 0x00000002ff0d7819 */ /* 0x002fe20000011604 */
[----:B------:R-:W-:-:S03]  /*119c0*/  IMAD.SHL.U32 R12, R4, 0x40, RZ ;  /* 0x00000040040c7824 */ /* 0x000fc600078e00ff */
[----:B------:R-:W-:Y:S02]  /*119d0*/  SGXT.U32 R13, R13, 0x3 ;  /* 0x000000030d0d781a */ /* 0x000fe40000000000 */
[----:B------:R-:W-:Y:S02]  /*119e0*/  LOP3.LUT R18, R4, 0x20, RZ, 0xc0, !PT ;  /* 0x0000002004127812 */ /* 0x000fe400078ec0ff */
[----:B------:R-:W-:Y:S02]  /*119f0*/  LOP3.LUT R13, R13, 0x40, R12, 0xf8, !PT ;  /* 0x000000400d0d7812 */ /* 0x000fe400078ef80c */
[----:B------:R-:W-:Y:S01]  /*11a00*/  SHF.R.S32.HI R12, RZ, 0x2, R4 ;  /* 0x00000002ff0c7819 */ /* 0x000fe20000011404 */
[----:B------:R-:W-:-:S03]  /*11a10*/  IMAD R0, R18, 0x8, R0 ;  /* 0x0000000812007824 */ /* 0x000fc600078e0200 */
[----:B------:R-:W-:Y:S01]  /*11a20*/  SGXT R12, R12, 0x1 ;  /* 0x000000010c0c781a */ /* 0x000fe20000000200 */
[----:B------:R-:W-:-:S03]  /*11a30*/  IMAD.SHL.U32 R18, R4, 0x20, RZ ;  /* 0x0000002004127824 */ /* 0x000fc600078e00ff */
[----:B------:R-:W-:Y:S01]  /*11a40*/  LOP3.LUT R12, R12, 0x90, RZ, 0xc0, !PT ;  /* 0x000000900c0c7812 */ /* 0x000fe200078ec0ff */
[----:B------:R-:W-:-:S03]  /*11a50*/  IMAD.SHL.U32 R19, R4, 0x2, RZ ;  /* 0x0000000204137824 */ /* 0x000fc600078e00ff */
[----:B------:R-:W-:Y:S02]  /*11a60*/  LOP3.LUT R12, R12, 0x260, R18, 0xf8, !PT ;  /* 0x000002600c0c7812 */ /* 0x000fe400078ef812 */
[----:B------:R-:W-:Y:S01]  /*11a70*/  SHF.R.S32.HI R18, RZ, 0x1, R4 ;  /* 0x00000001ff127819 */ /* 0x000fe20000011404 */
[----:B------:R0:W-:Y:S01]  /*11a80*/  STL [R1+0x75c], R23 ;  /* 0x00075c1701007387 */ /* 0x0001e20000100800 */
[----:B------:R-:W-:Y:S02]  /*11a90*/  LOP3.LUT R12, R12, 0x10, R19, 0x78, !PT ;  /* 0x000000100c0c7812 */ /* 0x000fe400078e7813 */
[----:B------:R-:W-:Y:S01]  /*11aa0*/  SGXT R18, R18, 0x1 ;  /* 0x000000011212781a */ /* 0x000fe20000000200 */
[----:B------:R-:W-:Y:S04]  /*11ab0*/  STL [R1+0x760], R5 ;  /* 0x0007600501007387 */ /* 0x000fe80000100800 */
[----:B------:R-:W-:Y:S01]  /*11ac0*/  STL [R1+0x764], R17 ;  /* 0x0007641101007387 */ /* 0x000fe20000100800 */
[----:B------:R-:W-:-:S03]  /*11ad0*/  LOP3.LUT R13, R13, 0x88, R18, 0xf8, !PT ;  /* 0x000000880d0d7812 */ /* 0x000fc600078ef812 */
[----:B------:R-:W-:Y:S04]  /*11ae0*/  STL [R1+0x768], R6 ;  /* 0x0007680601007387 */ /* 0x000fe80000100800 */
[----:B------:R-:W-:Y:S01]  /*11af0*/  STL [R1+0x76c], R7 ;  /* 0x00076c0701007387 */ /* 0x000fe20000100800 */
[----:B------:R-:W-:-:S03]  /*11b00*/  IMAD.IADD R0, R12, 0x1, R0 ;  /* 0x000000010c007824 */ /* 0x000fc600078e0200 */
[----:B------:R-:W-:Y:S04]  /*11b10*/  STL [R1+0x770], R8 ;  /* 0x0007700801007387 */ /* 0x000fe80000100800 */
[----:B------:R-:W-:Y:S04]  /*11b20*/  STL [R1+0x774], R9 ;  /* 0x0007740901007387 */ /* 0x000fe80000100800 */
[----:B------:R-:W1:Y:S04]  /*11b30*/  LDS.U8 R22, [R13+UR72] ;  /* 0x000000480d167984 */ /* 0x000e680008000000 */
[----:B------:R-:W1:Y:S04]  /*11b40*/  LDS.U8 R21, [R13+UR72+0x10] ;  /* 0x000010480d157984 */ /* 0x000e680008000000 */
[----:B------:R-:W1:Y:S04]  /*11b50*/  LDS.U8 R5, [R13+UR72+0x20] ;  /* 0x000020480d057984 */ /* 0x000e680008000000 */
[----:B------:R-:W1:Y:S01]  /*11b60*/  LDS.U8 R20, [R13+UR72+0x100] ;  /* 0x000100480d147984 */ /* 0x000e620008000000 */
[----:B------:R-:W-:-:S03]  /*11b70*/  LOP3.LUT R12, R13, 0x8, RZ, 0x3c, !PT ;  /* 0x000000080d0c7812 */ /* 0x000fc600078e3cff */
[----:B------:R-:W-:Y:S04]  /*11b80*/  LDS.U8 R19, [R13+UR72+0x110] ;  /* 0x000110480d137984 */ /* 0x000fe80008000000 */
[----:B------:R-:W-:Y:S04]  /*11b90*/  LDS.U8 R18, [R12+UR72] ;  /* 0x000000480c127984 */ /* 0x000fe80008000000 */
[----:B------:R-:W-:Y:S01]  /*11ba0*/  LDS.U8 R6, [R12+UR72+0x20] ;  /* 0x000020480c067984 */ /* 0x000fe20008000000 */
[----:B0-----:R-:W-:-:S03]  /*11bb0*/  LOP3.LUT R23, R4, 0x3f, RZ, 0xc0, !PT ;  /* 0x0000003f04177812 */ /* 0x001fc600078ec0ff */
[----:B------:R-:W-:Y:S04]  /*11bc0*/  LDS.U8 R25, [R12+UR72+0x100] ;  /* 0x000100480c197984 */ /* 0x000fe80008000000 */
[----:B------:R-:W-:Y:S04]  /*11bd0*/  LDS.U8 R4, [R12+UR72+0x120] ;  /* 0x000120480c047984 */ /* 0x000fe80008000000 */
[----:B------:R-:W-:Y:S04]  /*11be0*/  LDS.U8 R24, [R12+UR72+0x110] ;  /* 0x000110480c187984 */ /* 0x000fe80008000000 */
[----:B---3--:R-:W-:Y:S04]  /*11bf0*/  STL [R1+0x778], R10 ;  /* 0x0007780a01007387 */ /* 0x008fe80000100800 */
[----:B----4-:R-:W-:Y:S04]  /*11c00*/  STL [R1+0x77c], R11 ;  /* 0x00077c0b01007387 */ /* 0x010fe80000100800 */
[----:B------:R-:W-:Y:S04]  /*11c10*/  STL [R1+0x780], R15 ;  /* 0x0007800f01007387 */ /* 0x000fe80000100800 */
[----:B--2---:R-:W-:Y:S04]  /*11c20*/  STL [R1+0x784], R16 ;  /* 0x0007841001007387 */ /* 0x004fe80000100800 */
[----:B------:R-:W2:Y:S04]  /*11c30*/  LDL.LU R3, [R1+0x2a8] ;  /* 0x0002a80001037983 */ /* 0x000ea80000300800 */
[----:B------:R-:W-:Y:S04]  /*11c40*/  STL [R1+0x788], R14 ;  /* 0x0007880e01007387 */ /* 0x000fe80000100800 */
[----:B------:R-:W-:Y:S04]  /*11c50*/  STL [R1+0x78c], R0 ;  /* 0x00078c0001007387 */ /* 0x000fe80000100800 */
[----:B------:R-:W0:Y:S04]  /*11c60*/  LDS.U8 R0, [R13+UR72+0x30] ;  /* 0x000030480d007984 */ /* 0x000e280008000000 */
[----:B-1----:R-:W-:Y:S04]  /*11c70*/  STL [R1+0x790], R22 ;  /* 0x0007901601007387 */ /* 0x002fe80000100800 */
[----:B------:R-:W-:Y:S04]  /*11c80*/  STL [R1+0x794], R21 ;  /* 0x0007941501007387 */ /* 0x000fe80000100800 */
[----:B------:R-:W-:Y:S04]  /*11c90*/  STL [R1+0x2b4], R5 ;  /* 0x0002b40501007387 */ /* 0x000fe80000100800 */
[----:B------:R-:W-:Y:S04]  /*11ca0*/  STL [R1+0x798], R20 ;  /* 0x0007981401007387 */ /* 0x000fe80000100800 */
[----:B------:R-:W1:Y:S04]  /*11cb0*/  LDS.U8 R5, [R13+UR72+0x120] ;  /* 0x000120480d057984 */ /* 0x000e680008000000 */
[----:B0-----:R-:W-:Y:S04]  /*11cc0*/  STL [R1+0x2b0], R0 ;  /* 0x0002b00001007387 */ /* 0x001fe80000100800 */
[----:B------:R-:W0:Y:S04]  /*11cd0*/  LDS.U8 R0, [R13+UR72+0x130] ;  /* 0x000130480d007984 */ /* 0x000e280008000000 */
[----:B------:R-:W3:Y:S04]  /*11ce0*/  LDS.U8 R13, [R12+UR72+0x10] ;  /* 0x000010480c0d7984 */ /* 0x000ee80008000000 */
[----:B------:R-:W-:Y:S04]  /*11cf0*/  STL [R1+0x79c], R19 ;  /* 0x00079c1301007387 */ /* 0x000fe80000100800 */
[----:B------:R-:W4:Y:S04]  /*11d00*/  LDL.LU R28, [R1+0xc] ;  /* 0x00000c00011c7983 */ /* 0x000f280000300800 */
[----:B-1----:R1:W-:Y:S04]  /*11d10*/  STL [R1+0x2c4], R5 ;  /* 0x0002c40501007387 */ /* 0x0023e80000100800 */
[----:B0-----:R-:W-:Y:S04]  /*11d20*/  STL [R1+0x2ac], R0 ;  /* 0x0002ac0001007387 */ /* 0x001fe80000100800 */
[----:B------:R-:W-:Y:S04]  /*11d30*/  STL [R1+0x7a0], R18 ;  /* 0x0007a01201007387 */ /* 0x000fe80000100800 */
[----:B---3--:R-:W-:Y:S04]  /*11d40*/  STL [R1+0x7a4], R13 ;  /* 0x0007a40d01007387 */ /* 0x008fe80000100800 */
[----:B-1----:R-:W3:Y:S04]  /*11d50*/  LDL.LU R5, [R1+0x4] ;  /* 0x0000040001057983 */ /* 0x002ee80000300800 */
[----:B------:R-:W0:Y:S04]  /*11d60*/  LDS.U8 R0, [R12+UR72+0x30] ;  /* 0x000030480c007984 */ /* 0x000e280008000000 */
[----:B------:R-:W-:Y:S04]  /*11d70*/  STL [R1+0x2c0], R6 ;  /* 0x0002c00601007387 */ /* 0x000fe80000100800 */
[----:B0-----:R-:W-:Y:S04]  /*11d80*/  STL [R1+0x2bc], R0 ;  /* 0x0002bc0001007387 */ /* 0x001fe80000100800 */
[----:B------:R0:W1:Y:S01]  /*11d90*/  LDS.U8 R0, [R12+UR72+0x130] ;  /* 0x000130480c007984 */ /* 0x0000620008000000 */
[----:B------:R-:W-:Y:S06]  /*11da0*/  BAR.SYNC.DEFER_BLOCKING 0x0 ;  /* 0x0000000000007b1d */ /* 0x000fec0000010000 */
[----:B------:R1:W-:Y:S04]  /*11db0*/  STL [R1+0x7a8], R25 ;  /* 0x0007a81901007387 */ /* 0x0003e80000100800 */
[----:B0-----:R-:W3:Y:S04]  /*11dc0*/  LDL.LU R12, [R1+0x10] ;  /* 0x00001000010c7983 */ /* 0x001ee80000300800 */
[----:B------:R-:W-:Y:S04]  /*11dd0*/  STL [R1+0x2c8], R4 ;  /* 0x0002c80401007387 */ /* 0x000fe80000100800 */
[----:B-1----:R0:W-:Y:S04]  /*11de0*/  STL [R1+0x2b8], R0 ;  /* 0x0002b80001007387 */ /* 0x0021e80000100800 */
[----:B------:R-:W3:Y:S04]  /*11df0*/  LDL.LU R25, [R1+0x44] ;  /* 0x0000440001197983 */ /* 0x000ee80000300800 */
[----:B------:R-:W3:Y:S04]  /*11e00*/  LDL.LU R13, [R1+0x40] ;  /* 0x00004000010d7983 */ /* 0x000ee80000300800 */
[----:B------:R-:W3:Y:S04]  /*11e10*/  LDL.LU R18, [R1+0x1c] ;  /* 0x00001c0001127983 */ /* 0x000ee80000300800 */
[----:B------:R-:W3:Y:S04]  /*11e20*/  LDL.LU R19, [R1+0x48] ;  /* 0x0000480001137983 */ /* 0x000ee80000300800 */
        /* <DEDUP_REMOVED lines=11> */
[----:B--2---:R0:W-:Y:S04]  /*11ee0*/  STS.U8 [R23+UR72], R3 ;  /* 0x0000000317007988 */ /* 0x0041e80008000048 */
[----:B------:R1:W-:Y:S04]  /*11ef0*/  STS.U8 [R23+UR72+0x40], R27 ;  /* 0x0000401b17007988 */ /* 0x0003e80008000048 */
[----:B0-----:R-:W2:Y:S04]  /*11f00*/  LDL.LU R3, [R1+0x18c] ;  /* 0x00018c0001037983 */ /* 0x001ea80000300800 */
[----:B-1----:R-:W2:Y:S04]  /*11f10*/  LDL.LU R27, [R1+0x14] ;  /* 0x00001400011b7983 */ /* 0x002ea80000300800 */
[----:B------:R-:W2:Y:S04]  /*11f20*/  LDL.LU R8, [R1+0x198] ;  /* 0x0001980001087983 */ /* 0x000ea80000300800 */
[----:B------:R-:W2:Y:S04]  /*11f30*/  LDL.LU R7, [R1+0x19c] ;  /* 0x00019c0001077983 */ /* 0x000ea80000300800 */
[----:B----4-:R0:W-:Y:S04]  /*11f40*/  STS.U8 [R23+UR72+0x100], R28 ;  /* 0x0001001c17007988 */ /* 0x0101e80008000048 */
[----:B------:R1:W-:Y:S04]  /*11f50*/  STS.U8 [R23+UR72+0x140], R29 ;  /* 0x0001401d17007988 */ /* 0x0003e80008000048 */
[----:B0-----:R-:W4:Y:S04]  /*11f60*/  LDL.LU R28, [R1+0x1b0] ;  /* 0x0001b000011c7983 */ /* 0x001f280000300800 */
[----:B-1----:R-:W4:Y:S04]  /*11f70*/  LDL.LU R29, [R1+0x1a8] ;  /* 0x0001a800011d7983 */ /* 0x002f280000300800 */
[----:B---3--:R-:W-:Y:S04]  /*11f80*/  STS.U8 [R23+UR72+0x200], R5 ;  /* 0x0002000517007988 */ /* 0x008fe80008000048 */
[----:B------:R0:W-:Y:S04]  /*11f90*/  STS.U8 [R23+UR72+0x240], R2 ;  /* 0x0002400217007988 */ /* 0x0001e80008000048 */
[----:B0-----:R-:W3:Y:S04]  /*11fa0*/  LDL.LU R2, [R1+0x7ac] ;  /* 0x0007ac0001027983 */ /* 0x001ee80000300800 */
[----:B------:R-:W4:Y:S04]  /*11fb0*/  LDL.LU R6, [R1+0x1b8] ;  /* 0x0001b80001067983 */ /* 0x000f280000300800 */
[----:B------:R-:W4:Y:S04]  /*11fc0*/  LDL.LU R17, [R1+0x1c0] ;  /* 0x0001c00001117983 */ /* 0x000f280000300800 */
[----:B------:R-:W4:Y:S04]  /*11fd0*/  LDL.LU R5, [R1+0x1c4] ;  /* 0x0001c40001057983 */ /* 0x000f280000300800 */
[----:B--2---:R-:W-:Y:S04]  /*11fe0*/  STS.U8 [R23+UR72+0x300], R27 ;  /* 0x0003001b17007988 */ /* 0x004fe80008000048 */
[----:B------:R-:W-:Y:S04]  /*11ff0*/  STS.U8 [R23+UR72+0x340], R12 ;  /* 0x0003400c17007988 */ /* 0x000fe80008000048 */
[----:B------:R-:W-:Y:S04]  /*12000*/  STS.U8 [R23+UR72+0x400], R26 ;  /* 0x0004001a17007988 */ /* 0x000fe80008000048 */
[----:B------:R-:W-:Y:S04]  /*12010*/  STS.U8 [R23+UR72+0x440], R25 ;  /* 0x0004401917007988 */ /* 0x000fe80008000048 */
[----:B------:R-:W-:Y:S04]  /*12020*/  STS.U8 [R23+UR72+0x500], R13 ;  /* 0x0005000d17007988 */ /* 0x000fe80008000048 */
[----:B------:R-:W-:Y:S04]  /*12030*/  STS.U8 [R23+UR72+0x540], R18 ;  /* 0x0005401217007988 */ /* 0x000fe80008000048 */
[----:B------:R-:W-:Y:S04]  /*12040*/  STS.U8 [R23+UR72+0x600], R19 ;  /* 0x0006001317007988 */ /* 0x000fe80008000048 */
[----:B------:R-:W-:Y:S04]  /*12050*/  STS.U8 [R23+UR72+0x640], R20 ;  /* 0x0006401417007988 */ /* 0x000fe80008000048 */
[----:B------:R-:W-:Y:S04]  /*12060*/  STS.U8 [R23+UR72+0x700], R21 ;  /* 0x0007001517007988 */ /* 0x000fe80008000048 */
[----:B---3--:R-:W-:Y:S04]  /*12070*/  STS.U8 [R23+UR72+0x740], R2 ;  /* 0x0007400217007988 */ /* 0x008fe80008000048 */
        /* <DEDUP_REMOVED lines=8> */
[----:B------:R0:W-:Y:S04]  /*12100*/  STS.U8 [R23+UR72+0xc00], R4 ;  /* 0x000c000417007988 */ /* 0x0001e80008000048 */
[----:B------:R1:W-:Y:S04]  /*12110*/  STS.U8 [R23+UR72+0xc40], R3 ;  /* 0x000c400317007988 */ /* 0x0003e80008000048 */
[----:B------:R-:W-:Y:S04]  /*12120*/  STS.U8 [R23+UR72+0xd00], R8 ;  /* 0x000d000817007988 */ /* 0x000fe80008000048 */
[----:B0-----:R-:W2:Y:S04]  /*12130*/  LDL.LU R4, [R1+0x1cc] ;  /* 0x0001cc0001047983 */ /* 0x001ea80000300800 */
[----:B-1----:R-:W3:Y:S04]  /*12140*/  LDL.LU R3, [R1+0x1d8] ;  /* 0x0001d80001037983 */ /* 0x002ee80000300800 */
[----:B------:R-:W-:Y:S04]  /*12150*/  STS.U8 [R23+UR72+0xd40], R7 ;  /* 0x000d400717007988 */ /* 0x000fe80008000048 */
[----:B----4-:R0:W-:Y:S04]  /*12160*/  STS.U8 [R23+UR72+0xe00], R28 ;  /* 0x000e001c17007988 */ /* 0x0101e80008000048 */
[----:B0-----:R-:W4:Y:S04]  /*12170*/  LDL.LU R28, [R1+0x1dc] ;  /* 0x0001dc00011c7983 */ /* 0x001f280000300800 */
[----:B------:R0:W-:Y:S04]  /*12180*/  STS.U8 [R23+UR72+0xe40], R29 ;  /* 0x000e401d17007988 */ /* 0x0001e80008000048 */
        /* <DEDUP_REMOVED lines=16> */
[----:B------:R0:W-:Y:S04]  /*12290*/  STS.U8 [R23+UR72+0xf00], R6 ;  /* 0x000f000617007988 */ /* 0x0001e80008000048 */
[----:B------:R-:W4:Y:S04]  /*122a0*/  LDL.LU R7, [R1+0x258] ;  /* 0x0002580001077983 */ /* 0x000f280000300800 */
[----:B------:R1:W-:Y:S04]  /*122b0*/  STS.U8 [R23+UR72+0xf40], R17 ;  /* 0x000f401117007988 */ /* 0x0003e80008000048 */
[----:B0-----:R-:W4:Y:S04]  /*122c0*/  LDL.LU R6, [R1+0x25c] ;  /* 0x00025c0001067983 */ /* 0x001f280000300800 */
[----:B------:R0:W-:Y:S04]  /*122d0*/  STS.U8 [R23+UR72+0x1000], R5 ;  /* 0x0010000517007988 */ /* 0x0001e80008000048 */
[----:B-1----:R-:W4:Y:S04]  /*122e0*/  LDL.LU R17, [R1+0x260] ;  /* 0x0002600001117983 */ /* 0x002f280000300800 */
[----:B0-----:R-:W4:Y:S04]  /*122f0*/  LDL.LU R5, [R1+0x268] ;  /* 0x0002680001057983 */ /* 0x001f280000300800 */
[----:B------:R-:W4:Y:S04]  /*12300*/  LDL.LU R2, [R1+0x274] ;  /* 0x0002740001027983 */ /* 0x000f280000300800 */
[----:B--2---:R0:W-:Y:S04]  /*12310*/  STS.U8 [R23+UR72+0x1040], R4 ;  /* 0x0010400417007988 */ /* 0x0041e80008000048 */
[----:B---3--:R1:W-:Y:S04]  /*12320*/  STS.U8 [R23+UR72+0x1100], R3 ;  /* 0x0011000317007988 */ /* 0x0083e80008000048 */
[----:B0-----:R-:W2:Y:S04]  /*12330*/  LDL.LU R4, [R1+0x278] ;  /* 0x0002780001047983 */ /* 0x001ea80000300800 */
[----:B-1----:R-:W3:Y:S04]  /*12340*/  LDL.LU R3, [R1+0x288] ;  /* 0x0002880001037983 */ /* 0x002ee80000300800 */
[----:B------:R-:W3:Y:S04]  /*12350*/  LDL.LU R26, [R1+0x284] ;  /* 0x00028400011a7983 */ /* 0x000ee80000300800 */
[----:B------:R-:W3:Y:S04]  /*12360*/  LDL.LU R27, [R1+0x290] ;  /* 0x00029000011b7983 */ /* 0x000ee80000300800 */
[----:B----4-:R0:W-:Y:S04]  /*12370*/  STS.U8 [R23+UR72+0x1140], R28 ;  /* 0x0011401c17007988 */ /* 0x0101e80008000048 */
[----:B0-----:R-:W4:Y:S04]  /*12380*/  LDL.LU R28, [R1+0x298] ;  /* 0x00029800011c7983 */ /* 0x001f280000300800 */
[----:B------:R0:W-:Y:S04]  /*12390*/  STS.U8 [R23+UR72+0x1200], R29 ;  /* 0x0012001d17007988 */ /* 0x0001e80008000048 */
[----:B------:R1:W-:Y:S04]  /*123a0*/  STS.U8 [R23+UR72+0x1240], R25 ;  /* 0x0012401917007988 */ /* 0x0003e80008000048 */
[----:B------:R0:W-:Y:S04]  /*123b0*/  STS.U8 [R23+UR72+0x1300], R13 ;  /* 0x0013000d17007988 */ /* 0x0001e80008000048 */
[----:B------:R0:W-:Y:S04]  /*123c0*/  STS.U8 [R23+UR72+0x1340], R18 ;  /* 0x0013401217007988 */ /* 0x0001e80008000048 */
[----:B------:R-:W-:Y:S04]  /*123d0*/  STS.U8 [R23+UR72+0x1400], R19 ;  /* 0x0014001317007988 */ /* 0x000fe80008000048 */
[----:B------:R-:W-:Y:S04]  /*123e0*/  STS.U8 [R23+UR72+0x1440], R20 ;  /* 0x0014401417007988 */ /* 0x000fe80008000048 */
[----:B------:R-:W-:Y:S04]  /*123f0*/  STS.U8 [R23+UR72+0x1500], R21 ;  /* 0x0015001517007988 */ /* 0x000fe80008000048 */
[----:B------:R-:W-:Y:S04]  /*12400*/  STS.U8 [R23+UR72+0x1540], R22 ;  /* 0x0015401617007988 */ /* 0x000fe80008000048 */
[----:B------:R-:W-:Y:S04]  /*12410*/  STS.U8 [R23+UR72+0x1600], R0 ;  /* 0x0016000017007988 */ /* 0x000fe80008000048 */
[----:B------:R-:W-:Y:S04]  /*12420*/  STS.U8 [R23+UR72+0x1640], R14 ;  /* 0x0016400e17007988 */ /* 0x000fe80008000048 */
[----:B------:R-:W-:Y:S04]  /*12430*/  STS.U8 [R23+UR72+0x1700], R16 ;  /* 0x0017001017007988 */ /* 0x000fe80008000048 */
[----:B0-----:R-:W4:Y:S04]  /*12440*/  LDL.LU R29, [R1+0x2a0] ;  /* 0x0002a000011d7983 */ /* 0x001f280000300800 */
[----:B------:R-:W-:Y:S04]  /*12450*/  STS.U8 [R23+UR72+0x1740], R15 ;  /* 0x0017400f17007988 */ /* 0x000fe80008000048 */
[----:B------:R-:W4:Y:S04]  /*12460*/  LDL.LU R12, [R1+0x2a4] ;  /* 0x0002a400010c7983 */ /* 0x000f280000300800 */
[----:B------:R-:W-:Y:S04]  /*12470*/  STS.U8 [R23+UR72+0x1800], R11 ;  /* 0x0018000b17007988 */ /* 0x000fe80008000048 */
[----:B------:R-:W-:Y:S04]  /*12480*/  STS.U8 [R23+UR72+0x1840], R10 ;  /* 0x0018400a17007988 */ /* 0x000fe80008000048 */
[----:B------:R-:W-:Y:S04]  /*12490*/  STS.U8 [R23+UR72+0x1900], R9 ;  /* 0x0019000917007988 */ /* 0x000fe80008000048 */
[----:B------:R-:W-:Y:S04]  /*124a0*/  STS.U8 [R23+UR72+0x1940], R8 ;  /* 0x0019400817007988 */ /* 0x000fe80008000048 */
[----:B------:R-:W-:Y:S04]  /*124b0*/  STS.U8 [R23+UR72+0x1a00], R7 ;  /* 0x001a000717007988 */ /* 0x000fe80008000048 */
[----:B------:R-:W-:Y:S04]  /*124c0*/  STS.U8 [R23+UR72+0x1a40], R6 ;  /* 0x001a400617007988 */ /* 0x000fe80008000048 */
[----:B------:R-:W-:Y:S04]  /*124d0*/  STS.U8 [R23+UR72+0x1b00], R17 ;  /* 0x001b001117007988 */ /* 0x000fe80008000048 */
[----:B-1----:R-:W4:Y:S04]  /*124e0*/  LDL.LU R25, [R1+0x7a8] ;  /* 0x0007a80001197983 */ /* 0x002f280000300800 */
[----:B------:R-:W-:Y:S04]  /*124f0*/  STS.U8 [R23+UR72+0x1b40], R5 ;  /* 0x001b400517007988 */ /* 0x000fe80008000048 */
[----:B------:R0:W-:Y:S04]  /*12500*/  STS.U8 [R23+UR72+0x1c00], R2 ;  /* 0x001c000217007988 */ /* 0x0001e80008000048 */
[----:B------:R-:W4:Y:S04]  /*12510*/  LDL.LU R13, [R1+0x7a4] ;  /* 0x0007a400010d7983 */ /* 0x000f280000300800 */
[----:B------:R-:W4:Y:S01]  /*12520*/  LDL.LU R18, [R1+0x7a0] ;  /* 0x0007a00001127983 */ /* 0x000f220000300800 */
[----:B0-----:R-:W0:Y:S03]  /*12530*/  S2R R2, SR_TID.X ;  /* 0x0000000000027919 */ /* 0x001e260000002100 */
        /* <DEDUP_REMOVED lines=8> */
[----:B0-----:R-:W-:-:S03]  /*125c0*/  LOP3.LUT R2, R2, 0x3f, RZ, 0xc0, !PT ;  /* 0x0000003f02027812 */ /* 0x001fc600078ec0ff */
        /* <DEDUP_REMOVED lines=9> */
[----:B--2---:R0:W-:Y:S04]  /*12660*/  STS.U8 [R2+UR72+0x1c40], R4 ;  /* 0x001c400402007988 */ /* 0x0041e80008000048 */
[----:B---3--:R1:W-:Y:S04]  /*12670*/  STS.U8 [R2+UR72+0x1d00], R3 ;  /* 0x001d000302007988 */ /* 0x0083e80008000048 */
[----:B------:R2:W-:Y:S04]  /*12680*/  STS.U8 [R2+UR72+0x1d40], R26 ;  /* 0x001d401a02007988 */ /* 0x0005e80008000048 */
[----:B0-----:R-:W3:Y:S04]  /*12690*/  LDL.LU R4, [R1+0x758] ;  /* 0x0007580001047983 */ /* 0x001ee80000300800 */
[----:B-1----:R-:W3:Y:S04]  /*126a0*/  LDL.LU R3, [R1+0x754] ;  /* 0x0007540001037983 */ /* 0x002ee80000300800 */
[----:B------:R0:W-:Y:S04]  /*126b0*/  STS.U8 [R2+UR72+0x1e00], R27 ;  /* 0x001e001b02007988 */ /* 0x0001e80008000048 */
[----:B--2---:R-:W2:Y:S04]  /*126c0*/  LDL.LU R26, [R1+0x190] ;  /* 0x00019000011a7983 */ /* 0x004ea80000300800 */
[----:B----4-:R1:W-:Y:S04]  /*126d0*/  STS.U8 [R2+UR72+0x1e40], R28 ;  /* 0x001e401c02007988 */ /* 0x0103e80008000048 */
[----:B0-----:R-:W4:Y:S04]  /*126e0*/  LDL.LU R27, [R1+0x1a0] ;  /* 0x0001a000011b7983 */ /* 0x001f280000300800 */
[----:B-1----:R-:W2:Y:S04]  /*126f0*/  LDL.LU R28, [R1+0x750] ;  /* 0x00075000011c7983 */ /* 0x002ea80000300800 */
[----:B------:R0:W-:Y:S04]  /*12700*/  STS.U8 [R2+UR72+0x1f00], R29 ;  /* 0x001f001d02007988 */ /* 0x0001e80008000048 */
[----:B------:R1:W-:Y:S04]  /*12710*/  STS.U8 [R2+UR72+0x1f40], R12 ;  /* 0x001f400c02007988 */ /* 0x0003e80008000048 */
[----:B0-----:R-:W4:Y:S01]  /*12720*/  LDL.LU R29, [R1+0x74c] ;  /* 0x00074c00011d7983 */ /* 0x001f220000300800 */
[----:B-1----:R-:W0:Y:S03]  /*12730*/  S2R R2, SR_TID.X ;  /* 0x0000000000027919 */ /* 0x002e260000002100 */
[----:B------:R-:W4:Y:S01]  /*12740*/  LDL.LU R12, [R1+0x1a4] ;  /* 0x0001a400010c7983 */ /* 0x000f220000300800 */
[----:B0-----:R-:W-:-:S04]  /*12750*/  LOP3.LUT R2, R2, 0x3f, RZ, 0xc0, !PT ;  /* 0x0000003f02027812 */ /* 0x001fc800078ec0ff */
[----:B------:R-:W-:-:S05]  /*12760*/  LOP3.LUT R2, R2, 0x10, RZ, 0x3c, !PT ;  /* 0x0000001002027812 */ /* 0x000fca00078e3cff */
[----:B------:R0:W-:Y:S04]  /*12770*/  STS.U8 [R2+UR72+0x80], R8 ;  /* 0x0000800802007988 */ /* 0x0001e80008000048 */
[----:B------:R1:W-:Y:S04]  /*12780*/  STS.U8 [R2+UR72+0xc0], R7 ;  /* 0x0000c00702007988 */ /* 0x0003e80008000048 */
[----:B------:R1:W-:Y:S04]  /*12790*/  STS.U8 [R2+UR72+0x180], R6 ;  /* 0x0001800602007988 */ /* 0x0003e80008000048 */
[----:B0-----:R-:W4:Y:S04]  /*127a0*/  LDL.LU R8, [R1+0x180] ;  /* 0x0001800001087983 */ /* 0x001f280000300800 */
[----:B-1----:R-:W4:Y:S04]  /*127b0*/  LDL.LU R7, [R1+0x174] ;  /* 0x0001740001077983 */ /* 0x002f280000300800 */
[----:B------:R-:W4:Y:S04]  /*127c0*/  LDL.LU R6, [R1+0x170] ;  /* 0x0001700001067983 */ /* 0x000f280000300800 */
[----:B------:R0:W-:Y:S04]  /*127d0*/  STS.U8 [R2+UR72+0x1c0], R17 ;  /* 0x0001c01102007988 */ /* 0x0001e80008000048 */
[----:B------:R1:W-:Y:S04]  /*127e0*/  STS.U8 [R2+UR72+0x280], R5 ;  /* 0x0002800502007988 */ /* 0x0003e80008000048 */
[----:B------:R1:W-:Y:S04]  /*127f0*/  STS.U8 [R2+UR72+0x2c0], R23 ;  /* 0x0002c01702007988 */ /* 0x0003e80008000048 */
[----:B0-----:R-:W4:Y:S04]  /*12800*/  LDL.LU R17, [R1+0x164] ;  /* 0x0001640001117983 */ /* 0x001f280000300800 */
[----:B-1----:R-:W4:Y:S04]  /*12810*/  LDL.LU R5, [R1+0x154] ;  /* 0x0001540001057983 */ /* 0x002f280000300800 */
[----:B------:R-:W4:Y:S04]  /*12820*/  LDL.LU R23, [R1+0x158] ;  /* 0x0001580001177983 */ /* 0x000f280000300800 */
[----:B------:R-:W-:Y:S04]  /*12830*/  STS.U8 [R2+UR72+0x480], R9 ;  /* 0x0004800902007988 */ /* 0x000fe80008000048 */
[----:B---3--:R0:W-:Y:S04]  /*12840*/  STS.U8 [R2+UR72+0x380], R4 ;  /* 0x0003800402007988 */ /* 0x0081e80008000048 */
[----:B------:R1:W-:Y:S04]  /*12850*/  STS.U8 [R2+UR72+0x3c0], R3 ;  /* 0x0003c00302007988 */ /* 0x0003e80008000048 */
[----:B0-----:R-:W3:Y:S04]  /*12860*/  LDL.LU R4, [R1+0x7c] ;  /* 0x00007c0001047983 */ /* 0x001ee80000300800 */
[----:B-1----:R-:W3:Y:S04]  /*12870*/  LDL.LU R3, [R1+0x5c] ;  /* 0x00005c0001037983 */ /* 0x002ee80000300800 */
[----:B------:R-:W3:Y:S04]  /*12880*/  LDL.LU R9, [R1+0x4c] ;  /* 0x00004c0001097983 */ /* 0x000ee80000300800 */
[----:B--2---:R0:W-:Y:S04]  /*12890*/  STS.U8 [R2+UR72+0x4c0], R28 ;  /* 0x0004c01c02007988 */ /* 0x0041e80008000048 */
[----:B0-----:R-:W2:Y:S04]  /*128a0*/  LDL.LU R28, [R1+0x748] ;  /* 0x00074800011c7983 */ /* 0x001ea80000300800 */
[----:B----4-:R0:W-:Y:S04]  /*128b0*/  STS.U8 [R2+UR72+0x580], R29 ;  /* 0x0005801d02007988 */ /* 0x0101e80008000048 */
[----:B0-----:R-:W4:Y:S04]  /*128c0*/  LDL.LU R29, [R1+0x744] ;  /* 0x00074400011d7983 */ /* 0x001f280000300800 */
[----:B--2---:R0:W-:Y:S04]  /*128d0*/  STS.U8 [R2+UR72+0x6c0], R28 ;  /* 0x0006c01c02007988 */ /* 0x0041e80008000048 */
[----:B0-----:R-:W2:Y:S04]  /*128e0*/  LDL.LU R28, [R1+0x740] ;  /* 0x00074000011c7983 */ /* 0x001ea80000300800 */
[----:B----4-:R0:W-:Y:S04]  /*128f0*/  STS.U8 [R2+UR72+0x780], R29 ;  /* 0x0007801d02007988 */ /* 0x0101e80008000048 */
[----:B0-----:R-:W4:Y:S04]  /*12900*/  LDL.LU R29, [R1+0x73c] ;  /* 0x00073c00011d7983 */ /* 0x001f280000300800 */
[----:B--2---:R0:W-:Y:S04]  /*12910*/  STS.U8 [R2+UR72+0xbc0], R28 ;  /* 0x000bc01c02007988 */ /* 0x0041e80008000048 */
[----:B0-----:R-:W2:Y:S04]  /*12920*/  LDL.LU R28, [R1+0x738] ;  /* 0x00073800011c7983 */ /* 0x001ea80000300800 */
[----:B------:R-:W-:Y:S04]  /*12930*/  STS.U8 [R2+UR72+0x9c0], R10 ;  /* 0x0009c00a02007988 */ /* 0x000fe80008000048 */
[----:B---3--:R-:W-:Y:S04]  /*12940*/  STS.U8 [R2+UR72+0x5c0], R9 ;  /* 0x0005c00902007988 */ /* 0x008fe80008000048 */
[----:B------:R-:W-:Y:S04]  /*12950*/  STS.U8 [R2+UR72+0x680], R3 ;  /* 0x0006800302007988 */ /* 0x000fe80008000048 */
[----:B------:R-:W-:Y:S04]  /*12960*/  STS.U8 [R2+UR72+0x7c0], R4 ;  /* 0x0007c00402007988 */ /* 0x000fe80008000048 */
[----:B------:R-:W-:Y:S04]  /*12970*/  STS.U8 [R2+UR72+0x880], R23 ;  /* 0x0008801702007988 */ /* 0x000fe80008000048 */
[----:B----4-:R0:W-:Y:S04]  /*12980*/  STS.U8 [R2+UR72+0xc80], R29 ;  /* 0x000c801d02007988 */ /* 0x0101e80008000048 */
[----:B0-----:R-:W3:Y:S04]  /*12990*/  LDL.LU R29, [R1+0x734] ;  /* 0x00073400011d7983 */ /* 0x001ee80000300800 */
[----:B------:R-:W4:Y:S04]  /*129a0*/  LDL.LU R10, [R1+0x230] ;  /* 0x00023000010a7983 */ /* 0x000f280000300800 */
[----:B------:R-:W4:Y:S04]  /*129b0*/  LDL.LU R9, [R1+0x23c] ;  /* 0x00023c0001097983 */ /* 0x000f280000300800 */
[----:B------:R-:W4:Y:S04]  /*129c0*/  LDL.LU R3, [R1+0x238] ;  /* 0x0002380001037983 */ /* 0x000f280000300800 */
[----:B------:R-:W4:Y:S04]  /*129d0*/  LDL.LU R4, [R1+0x248] ;  /* 0x0002480001047983 */ /* 0x000f280000300800 */
[----:B------:R-:W4:Y:S04]  /*129e0*/  LDL.LU R23, [R1+0x24c] ;  /* 0x00024c0001177983 */ /* 0x000f280000300800 */
[----:B--2---:R0:W-:Y:S04]  /*129f0*/  STS.U8 [R2+UR72+0xe80], R28 ;  /* 0x000e801c02007988 */ /* 0x0041e80008000048 */
[----:B0-----:R-:W2:Y:S04]  /*12a00*/  LDL.LU R28, [R1+0x730] ;  /* 0x00073000011c7983 */ /* 0x001ea80000300800 */
[----:B------:R-:W-:Y:S04]  /*12a10*/  STS.U8 [R2+UR72+0x8c0], R5 ;  /* 0x0008c00502007988 */ /* 0x000fe80008000048 */
[----:B------:R-:W-:Y:S04]  /*12a20*/  STS.U8 [R2+UR72+0x980], R17 ;  /* 0x0009801102007988 */ /* 0x000fe80008000048 */
[----:B------:R-:W-:Y:S04]  /*12a30*/  STS.U8 [R2+UR72+0xa80], R6 ;  /* 0x000a800602007988 */ /* 0x000fe80008000048 */
[----:B------:R-:W-:Y:S04]  /*12a40*/  STS.U8 [R2+UR72+0xac0], R7 ;  /* 0x000ac00702007988 */ /* 0x000fe80008000048 */
[----:B------:R-:W-:Y:S04]  /*12a50*/  STS.U8 [R2+UR72+0xb80], R8 ;  /* 0x000b800802007988 */ /* 0x000fe80008000048 */
[----:B------:R-:W-:Y:S04]  /*12a60*/  STS.U8 [R2+UR72+0xcc0], R26 ;  /* 0x000cc01a02007988 */ /* 0x000fe80008000048 */
[----:B------:R-:W-:Y:S04]  /*12a70*/  STS.U8 [R2+UR72+0xd80], R27 ;  /* 0x000d801b02007988 */ /* 0x000fe80008000048 */
[----:B---3--:R0:W-:Y:S04]  /*12a80*/  STS.U8 [R2+UR72+0xec0], R29 ;  /* 0x000ec01d02007988 */ /* 0x0081e80008000048 */
[----:B0-----:R-:W3:Y:S04]  /*12a90*/  LDL.LU R29, [R1+0x72c] ;  /* 0x00072c00011d7983 */ /* 0x001ee80000300800 */
        /* <DEDUP_REMOVED lines=10> */
[----:B-1----:R-:W4:Y:S04]  /*12b40*/  LDL.LU R11, [R1+0x228] ;  /* 0x00022800010b7983 */ /* 0x002f280000300800 */
[----:B--2---:R0:W-:Y:S04]  /*12b50*/  STS.U8 [R2+UR72+0xfc0], R28 ;  /* 0x000fc01c02007988 */ /* 0x0041e80008000048 */
[----:B0-----:R-:W2:Y:S04]  /*12b60*/  LDL.LU R28, [R1+0x728] ;  /* 0x00072800011c7983 */ /* 0x001ea80000300800 */
[----:B---3--:R0:W-:Y:S04]  /*12b70*/  STS.U8 [R2+UR72+0x1080], R29 ;  /* 0x0010801d02007988 */ /* 0x0081e80008000048 */
[----:B0-----:R-:W3:Y:S04]  /*12b80*/  LDL.LU R29, [R1+0x724] ;  /* 0x00072400011d7983 */ /* 0x001ee80000300800 */
        /* <DEDUP_REMOVED lines=14> */
[----:B------:R-:W-:Y:S04]  /*12c70*/  STS.U8 [R2+UR72+0x14c0], R15 ;  /* 0x0014c00f02007988 */ /* 0x000fe80008000048 */
[----:B---3--:R0:W-:Y:S04]  /*12c80*/  STS.U8 [R2+UR72+0x1480], R29 ;  /* 0x0014801d02007988 */ /* 0x0081e80008000048 */
[----:B0-----:R-:W3:Y:S04]  /*12c90*/  LDL.LU R29, [R1+0x704] ;  /* 0x00070400011d7983 */ /* 0x001ee80000300800 */
[----:B------:R-:W4:Y:S04]  /*12ca0*/  LDL.LU R15, [R1+0x21c] ;  /* 0x00021c00010f7983 */ /* 0x000f280000300800 */
[----:B--2---:R0:W-:Y:S04]  /*12cb0*/  STS.U8 [R2+UR72+0x1580], R28 ;  /* 0x0015801c02007988 */ /* 0x0041e80008000048 */
[----:B0-----:R-:W2:Y:S04]  /*12cc0*/  LDL.LU R28, [R1+0x700] ;  /* 0x00070000011c7983 */ /* 0x001ea80000300800 */
[----:B---3--:R0:W-:Y:S04]  /*12cd0*/  STS.U8 [R2+UR72+0x1980], R29 ;  /* 0x0019801d02007988 */ /* 0x0081e80008000048 */
[----:B0-----:R-:W3:Y:S04]  /*12ce0*/  LDL.LU R29, [R1+0x6fc] ;  /* 0x0006fc00011d7983 */ /* 0x001ee80000300800 */
[----:B--2---:R0:W-:Y:S04]  /*12cf0*/  STS.U8 [R2+UR72+0x19c0], R28 ;  /* 0x0019c01c02007988 */ /* 0x0041e80008000048 */
[----:B0-----:R-:W2:Y:S04]  /*12d00*/  LDL.LU R28, [R1+0x6f8] ;  /* 0x0006f800011c7983 */ /* 0x001ea80000300800 */
[----:B----4-:R-:W-:Y:S04]  /*12d10*/  STS.U8 [R2+UR72+0x15c0], R15 ;  /* 0x0015c00f02007988 */ /* 0x010fe80008000048 */
        /* <DEDUP_REMOVED lines=12> */
[----:B------:R-:W-:Y:S04]  /*12de0*/  STS.U8 [R2+UR72+0x1d80], R26 ;  /* 0x001d801a02007988 */ /* 0x000fe80008000048 */
[----:B------:R-:W-:Y:S04]  /*12df0*/  STS.U8 [R2+UR72+0x1dc0], R27 ;  /* 0x001dc01b02007988 */ /* 0x000fe80008000048 */
[----:B------:R1:W-:Y:S04]  /*12e00*/  STS.U8 [R2+UR72+0x1e80], R12 ;  /* 0x001e800c02007988 */ /* 0x0003e80008000048 */
[----:B---3--:R-:W-:Y:S04]  /*12e10*/  STS.U8 [R2+UR72+0x1ec0], R29 ;  /* 0x001ec01d02007988 */ /* 0x008fe80008000048 */
[----:B------:R-:W-:Y:S01]  /*12e20*/  STS.U8 [R2+UR72+0x1fc0], R14 ;  /* 0x001fc00e02007988 */ /* 0x000fe20008000048 */
[----:B0-----:R-:W-:-:S02]  /*12e30*/  IMAD R8, R21, 0x100, R22 ;  /* 0x0000010015087824 */ /* 0x001fc400078e0216 */
[----:B-1----:R-:W-:Y:S02]  /*12e40*/  IMAD R12, R19, 0x100, R20 ;  /* 0x00000100130c7824 */ /* 0x002fe400078e0214 */
[----:B------:R-:W-:Y:S01]  /*12e50*/  IMAD R3, R13, 0x100, R18 ;  /* 0x000001000d037824 */ /* 0x000fe200078e0212 */
[----:B--2---:R-:W-:Y:S01]  /*12e60*/  STS.U8 [R2+UR72+0x1f80], R28 ;  /* 0x001f801c02007988 */ /* 0x004fe20008000048 */
[----:B------:R-:W-:Y:S06]  /*12e70*/  BAR.SYNC.DEFER_BLOCKING 0x0 ;  /* 0x0000000000007b1d */ /* 0x000fec0000010000 */
[----:B------:R-:W0:Y:S04]  /*12e80*/  LDSM.16.M88.4 R4, [R0] ;  /* 0x000000000004783b */ /* 0x000e280000000200 */
[----:B0-----:R-:W-:Y:S04]  /*12e90*/  STL.64 [R1], R4 ;  /* 0x0000000401007387 */ /* 0x001fe80000100a00 */
[----:B------:R-:W-:Y:S04]  /*12ea0*/  STL.64 [R1+0x8], R6 ;  /* 0x0000080601007387 */ /* 0x000fe80000100a00 */
[----:B------:R-:W2:Y:S04]  /*12eb0*/  LDL.LU.64 R20, [R1+0x110] ;  /* 0x0001100001147983 */ /* 0x000ea80000300a00 */
[----:B------:R-:W2:Y:S04]  /*12ec0*/  LDL.LU.64 R22, [R1+0x118] ;  /* 0x0001180001167983 */ /* 0x000ea80000300a00 */
[----:B------:R-:W3:Y:S04]  /*12ed0*/  LDL.LU.64 R16, [R1+0x120] ;  /* 0x0001200001107983 */ /* 0x000ee80000300a00 */
[----:B------:R-:W3:Y:S01]  /*12ee0*/  LDL.LU.64 R18, [R1+0x128] ;  /* 0x0001280001127983 */ /* 0x000ee20000300a00 */
[----:B------:R-:W-:Y:S01]  /*12ef0*/  IMAD R2, R24, 0x100, R25 ;  /* 0x0000010018027824 */ /* 0x000fe200078e0219 */
[----:B------:R-:W-:-:S02]  /*12f00*/  F2FP.F16.E4M3.UNPACK_B R24, R8 ;  /* 0x00000008ff18723e */ /* 0x000fc400020006ff */
[----:B------:R-:W0:Y:S01]  /*12f10*/  LDSM.16.M88.4 R8, [R0+0x800] ;  /* 0x000800000008783b */ /* 0x000e220000000200 */
[----:B------:R-:W-:Y:S02]  /*12f20*/  IMAD.MOV.U32 R29, RZ, RZ, R4 ;  /* 0x000000ffff1d7224 */ /* 0x000fe400078e0004 */
[----:B------:R-:W-:Y:S01]  /*12f30*/  IMAD.MOV.U32 R28, RZ, RZ, R5 ;  /* 0x000000ffff1c7224 */ /* 0x000fe200078e0005 */
[----:B------:R-:W-:Y:S02]  /*12f40*/  F2FP.F16.E4M3.UNPACK_B R25, R3 ;  /* 0x00000003ff19723e */ /* 0x000fe400020006ff */
[----:B------:R-:W-:Y:S02]  /*12f50*/  F2FP.F16.E4M3.UNPACK_B R27, R2 ;  /* 0x00000002ff1b723e */ /* 0x000fe400020006ff */
[----:B------:R-:W-:Y:S02]  /*12f60*/  F2FP.F16.E4M3.UNPACK_B R26, R12 ;  /* 0x0000000cff1a723e */ /* 0x000fe400020006ff */
[----:B------:R-:W-:-:S02]  /*12f70*/  F2FP.F16.E4M3.UNPACK_B R2, R29 ;  /* 0x0000001dff02723e */ /* 0x000fc400020006ff */
[----:B------:R-:W-:Y:S01]  /*12f80*/  F2FP.F16.E4M3.UNPACK_B R3, R28 ;  /* 0x0000001cff03723e */ /* 0x000fe200020006ff */
[----:B0-----:R-:W-:Y:S04]  /*12f90*/  STL.64 [R1+0x6f0], R10 ;  /* 0x0006f00a01007387 */ /* 0x001fe80000100a00 */
[----:B------:R3:W-:Y:S01]  /*12fa0*/  STL.64 [R1+0x6e8], R8 ;  /* 0x0006e80801007387 */ /* 0x0007e20000100a00 */
[----:B------:R-:W-:Y:S02]  /*12fb0*/  IMAD.MOV.U32 R15, RZ, RZ, R6 ;  /* 0x000000ffff0f7224 */ /* 0x000fe400078e0006 */
[----:B------:R-:W-:Y:S02]  /*12fc0*/  IMAD.MOV.U32 R14, RZ, RZ, R7 ;  /* 0x000000ffff0e7224 */ /* 0x000fe400078e0007 */
[----:B------:R-:W-:Y:S01]  /*12fd0*/  LDSM.16.M88.4 R4, [R0+0x400] ;  /* 0x000400000004783b */ /* 0x000fe20000000200 */
[----:B---3--:R-:W-:Y:S01]  /*12fe0*/  HMMA.16816.F32 R8, R24, R2, R16 ;  /* 0x000000021808723c */ /* 0x008fe20000001810 */
[----:B------:R-:W-:-:S02]  /*12ff0*/  F2FP.F16.E4M3.UNPACK_B R2, R15 ;  /* 0x0000000fff02723e */ /* 0x000fc400020006ff */
[----:B------:R-:W-:Y:S02]  /*13000*/  F2FP.F16.E4M3.UNPACK_B R3, R14 ;  /* 0x0000000eff03723e */ /* 0x000fe400020006ff */
[----:B------:R-:W0:-:S14]  /*13010*/  LDSM.16.M88.4 R12, [R0+0xc00] ;  /* 0x000c0000000c783b */ /* 0x000e1c0000000200 */
[----:B------:R1:W-:Y:S01]  /*13020*/  STL.64 [R1+0x120], R8 ;  /* 0x0001200801007387 */ /* 0x0003e20000100a00 */
[----:B------:R-:W-:Y:S02]  /*13030*/  IMAD.MOV.U32 R29, RZ, RZ, R10 ;  /* 0x000000ffff1d7224 */ /* 0x000fe400078e000a */
[----:B------:R-:W-:Y:S01]  /*13040*/  IMAD.MOV.U32 R28, RZ, RZ, R11 ;  /* 0x000000ffff1c7224 */ /* 0x000fe200078e000b */
[----:B-1----:R-:W3:Y:S04]  /*13050*/  LDL.LU.64 R8, [R1+0x100] ;  /* 0x0001000001087983 */ /* 0x002ee80000300a00 */
[----:B------:R-:W3:Y:S04]  /*13060*/  LDL.LU.64 R10, [R1+0x108] ;  /* 0x00010800010a7983 */ /* 0x000ee80000300a00 */
[----:B------:R-:W-:Y:S04]  /*13070*/  STL [R1+0x6bc], R28 ;  /* 0x0006bc1c01007387 */ /* 0x000fe80000100800 */
[----:B------:R-:W-:Y:S01]  /*13080*/  STL [R1+0x6b8], R29 ;  /* 0x0006b81d01007387 */ /* 0x000fe20000100800 */
[----:B0-----:R-:W-:-:S03]  /*13090*/  IMAD.MOV.U32 R19, RZ, RZ, R12 ;  /* 0x000000ffff137224 */ /* 0x001fc600078e000c */
[----:B------:R-:W-:Y:S01]  /*130a0*/  STL.64 [R1+0x40], R12 ;  /* 0x0000400c01007387 */ /* 0x000fe20000100a00 */
[----:B------:R-:W-:Y:S02]  /*130b0*/  IMAD.MOV.U32 R18, RZ, RZ, R13 ;  /* 0x000000ffff127224 */ /* 0x000fe400078e000d */
[----:B------:R-:W-:Y:S01]  /*130c0*/  IMAD.MOV.U32 R17, RZ, RZ, R14 ;  /* 0x000000ffff117224 */ /* 0x000fe200078e000e */
[----:B------:R2:W-:Y:S01]  /*130d0*/  STL.64 [R1+0x48], R14 ;  /* 0x0000480e01007387 */ /* 0x0005e20000100a00 */
[----:B------:R-:W-:Y:S02]  /*130e0*/  IMAD.MOV.U32 R16, RZ, RZ, R15 ;  /* 0x000000ffff107224 */ /* 0x000fe400078e000f */
[----:B--2---:R-:W-:Y:S01]  /*130f0*/  HMMA.16816.F32 R12, R24, R2, R20 ;  /* 0x00000002180c723c */ /* 0x004fe20000001814 */
[----:B------:R-:W-:Y:S04]  /*13100*/  STL.64 [R1+0x6e0], R18 ;  /* 0x0006e01201007387 */ /* 0x000fe80000100a00 */
[----:B------:R0:W-:-:S14]  /*13110*/  STL.64 [R1+0x6d8], R16 ;  /* 0x0006d81001007387 */ /* 0x0001dc0000100a00 */
[----:B------:R1:W-:Y:S04]  /*13120*/  STL.64 [R1+0x118], R14 ;  /* 0x0001180e01007387 */ /* 0x0003e80000100a00 */
[----:B0-----:R-:W2:Y:S04]  /*13130*/  LDL.LU.64 R16, [R1+0xf0] ;  /* 0x0000f00001107983 */ /* 0x001ea80000300a00 */
[----:B------:R-:W2:Y:S01]  /*13140*/  LDL.LU.64 R18, [R1+0xf8] ;  /* 0x0000f80001127983 */ /* 0x000ea20000300a00 */
[----:B------:R-:W-:Y:S02]  /*13150*/  F2FP.F16.E4M3.UNPACK_B R2, R4 ;  /* 0x00000004ff02723e */ /* 0x000fe400020006ff */
[----:B------:R-:W-:Y:S01]  /*13160*/  F2FP.F16.E4M3.UNPACK_B R3, R5 ;  /* 0x00000005ff03723e */ /* 0x000fe200020006ff */
[----:B------:R-:W-:-:S02]  /*13170*/  IMAD.MOV.U32 R28, RZ, RZ, R12 ;  /* 0x000000ffff1c7224 */ /* 0x000fc400078e000c */
[----:B------:R-:W-:Y:S02]  /*13180*/  IMAD.MOV.U32 R29, RZ, RZ, R13 ;  /* 0x000000ffff1d7224 */ /* 0x000fe400078e000d */
[----:B------:R-:W4:Y:S04]  /*13190*/  LDL.LU.64 R12, [R1+0xe0] ;  /* 0x0000e000010c7983 */ /* 0x000f280000300a00 */
[----:B-1----:R-:W4:Y:S01]  /*131a0*/  LDL.LU.64 R14, [R1+0xe8] ;  /* 0x0000e800010e7983 */ /* 0x002f220000300a00 */
[----:B---3--:R-:W-:-:S15]  /*131b0*/  HMMA.16816.F32 R8, R24, R2, R8 ;  /* 0x000000021808723c */ /* 0x008fde0000001808 */
[----:B------:R-:W-:-:S04]  /*131c0*/  NOP ;  /* 0x0000000000007918 */ /* 0x000fc80000000000 */
[----:B------:R-:W-:Y:S04]  /*131d0*/  STL.64 [R1+0x100], R8 ;  /* 0x0001000801007387 */ /* 0x000fe80000100a00 */
[----:B------:R-:W-:Y:S04]  /*131e0*/  STL.64 [R1+0x108], R10 ;  /* 0x0001080a01007387 */ /* 0x000fe80000100a00 */
[----:B------:R-:W0:Y:S01]  /*131f0*/  LDSM.16.M88.4 R8, [R0+0x1000] ;  /* 0x001000000008783b */ /* 0x000e220000000200 */
[----:B------:R-:W-:-:S03]  /*13200*/  F2FP.F16.E4M3.UNPACK_B R2, R6 ;  /* 0x00000006ff02723e */ /* 0x000fc600020006ff */
[----:B------:R-:W-:Y:S01]  /*13210*/  STL [R1+0x674], R6 ;  /* 0x0006740601007387 */ /* 0x000fe20000100800 */
[----:B------:R-:W-:-:S03]  /*13220*/  F2FP.F16.E4M3.UNPACK_B R3, R7 ;  /* 0x00000007ff03723e */ /* 0x000fc600020006ff */
[----:B------:R1:W-:Y:S04]  /*13230*/  STL [R1+0x670], R7 ;  /* 0x0006700701007387 */ /* 0x0003e80000100800 */
[----:B0-----:R-:W-:Y:S01]  /*13240*/  STL.64 [R1+0x50], R8 ;  /* 0x0000500801007387 */ /* 0x001fe20000100a00 */
[----:B------:R-:W-:Y:S02]  /*13250*/  IMAD.MOV.U32 R21, RZ, RZ, R10 ;  /* 0x000000ffff157224 */ /* 0x000fe400078e000a */
[----:B------:R-:W-:Y:S01]  /*13260*/  IMAD.MOV.U32 R20, RZ, RZ, R11 ;  /* 0x000000ffff147224 */ /* 0x000fe200078e000b */
[----:B------:R0:W-:Y:S01]  /*13270*/  STL.64 [R1+0x58], R10 ;  /* 0x0000580a01007387 */ /* 0x0001e20000100a00 */
[----:B-1----:R-:W-:Y:S02]  /*13280*/  IMAD.MOV.U32 R7, RZ, RZ, R8 ;  /* 0x000000ffff077224 */ /* 0x002fe400078e0008 */
[----:B------:R-:W-:Y:S01]  /*13290*/  IMAD.MOV.U32 R6, RZ, RZ, R9 ;  /* 0x000000ffff067224 */ /* 0x000fe200078e0009 */
[----:B0-----:R-:W3:Y:S04]  /*132a0*/  LDL.LU.64 R10, [R1+0x6f0] ;  /* 0x0006f000010a7983 */ /* 0x001ee80000300a00 */
[----:B------:R-:W3:Y:S04]  /*132b0*/  LDL.LU.64 R8, [R1+0x6e8] ;  /* 0x0006e80001087983 */ /* 0x000ee80000300a00 */
[----:B------:R-:W-:Y:S04]  /*132c0*/  STL.64 [R1+0x6d0], R6 ;  /* 0x0006d00601007387 */ /* 0x000fe80000100a00 */
[----:B------:R2:W-:Y:S04]  /*132d0*/  STL.64 [R1+0x6c8], R4 ;  /* 0x0006c80401007387 */ /* 0x0005e80000100a00 */
[----:B------:R-:W-:Y:S01]  /*132e0*/  STL.64 [R1+0x6c0], R20 ;  /* 0x0006c01401007387 */ /* 0x000fe20000100a00 */
[----:B--2---:R-:W-:Y:S03]  /*132f0*/  HMMA.16816.F32 R4, R24, R2, R16 ;  /* 0x000000021804723c */ /* 0x004fe60000001810 */
[----:B------:R-:W2:Y:S04]  /*13300*/  LDL.LU.64 R16, [R1+0xd0] ;  /* 0x0000d00001107983 */ /* 0x000ea80000300a00 */
[----:B------:R-:W2:-:S12]  /*13310*/  LDL.LU.64 R18, [R1+0xd8] ;  /* 0x0000d80001127983 */ /* 0x000e980000300a00 */
[----:B------:R0:W-:Y:S04]  /*13320*/  STL.64 [R1+0xf0], R4 ;  /* 0x0000f00401007387 */ /* 0x0001e80000100a00 */
[----:B------:R1:W-:Y:S01]  /*13330*/  STL.64 [R1+0xf8], R6 ;  /* 0x0000f80601007387 */ /* 0x0003e20000100a00 */
[----:B---3--:R-:W-:Y:S02]  /*13340*/  F2FP.F16.E4M3.UNPACK_B R2, R8 ;  /* 0x00000008ff02723e */ /* 0x008fe400020006ff */
[----:B------:R-:W-:-:S07]  /*13350*/  F2FP.F16.E4M3.UNPACK_B R3, R9 ;  /* 0x00000009ff03723e */ /* 0x000fce00020006ff */
[C---:B----4-:R-:W-:Y:S01]  /*13360*/  HMMA.16816.F32 R12, R24.reuse, R2, R12 ;  /* 0x00000002180c723c */ /* 0x050fe2000000180c */
[----:B------:R-:W-:Y:S02]  /*13370*/  F2FP.F16.E4M3.UNPACK_B R2, R10 ;  /* 0x0000000aff02723e */ /* 0x000fe400020006ff */
[----:B------:R-:W-:Y:S01]  /*13380*/  F2FP.F16.E4M3.UNPACK_B R3, R11 ;  /* 0x0000000bff03723e */ /* 0x000fe200020006ff */
[----:B------:R-:W-:Y:S04]  /*13390*/  STL [R1+0x668], R8 ;  /* 0x0006680801007387 */ /* 0x000fe80000100800 */
[----:B------:R3:W-:Y:S04]  /*133a0*/  STL [R1+0x66c], R9 ;  /* 0x00066c0901007387 */ /* 0x0007e80000100800 */
[----:B0-----:R-:W4:Y:S01]  /*133b0*/  LDL.LU.64 R4, [R1+0xb0] ;  /* 0x0000b00001047983 */ /* 0x001f220000300a00 */
[----:B--2---:R-:W-:Y:S03]  /*133c0*/  HMMA.16816.F32 R16, R24, R2, R16 ;  /* 0x000000021810723c */ /* 0x004fe60000001810 */
[----:B-1----:R-:W4:Y:S04]  /*133d0*/  LDL.LU.64 R6, [R1+0xb8] ;  /* 0x0000b80001067983 */ /* 0x002f280000300a00 */
[----:B------:R-:W-:Y:S04]  /*133e0*/  STL.64 [R1+0xe0], R12 ;  /* 0x0000e00c01007387 */ /* 0x000fe80000100a00 */
[----:B------:R-:W-:Y:S04]  /*133f0*/  STL.64 [R1+0xe8], R14 ;  /* 0x0000e80e01007387 */ /* 0x000fe80000100a00 */
[----:B------:R-:W2:Y:S04]  /*13400*/  LDL.LU.64 R20, [R1+0xa0] ;  /* 0x0000a00001147983 */ /* 0x000ea80000300a00 */
[----:B------:R-:W2:Y:S04]  /*13410*/  LDL.LU.64 R22, [R1+0xa8] ;  /* 0x0000a80001167983 */ /* 0x000ea80000300a00 */
[----:B------:R-:W-:Y:S04]  /*13420*/  STL [R1+0x664], R10 ;  /* 0x0006640a01007387 */ /* 0x000fe80000100800 */
[----:B------:R0:W-:Y:S04]  /*13430*/  STL [R1+0x660], R11 ;  /* 0x0006600b01007387 */ /* 0x0001e80000100800 */
[----:B---3--:R-:W3:Y:S04]  /*13440*/  LDL.LU.64 R8, [R1+0xc0] ;  /* 0x0000c00001087983 */ /* 0x008ee80000300a00 */
[----:B------:R-:W1:Y:S04]  /*13450*/  LDSM.16.M88.4 R12, [R0+0x1400] ;  /* 0x00140000000c783b */ /* 0x000e680000000200 */
[----:B0-----:R-:W3:Y:S04]  /*13460*/  LDL.LU.64 R10, [R1+0xc8] ;  /* 0x0000c800010a7983 */ /* 0x001ee80000300a00 */
[----:B------:R-:W-:Y:S04]  /*13470*/  STL.64 [R1+0xd0], R16 ;  /* 0x0000d01001007387 */ /* 0x000fe80000100a00 */
[----:B------:R0:W-:Y:S04]  /*13480*/  STL.64 [R1+0xd8], R18 ;  /* 0x0000d81201007387 */ /* 0x0001e80000100a00 */
[----:B0-----:R-:W2:Y:S04]  /*13490*/  LDL.LU.64 R18, [R1+0x6e0] ;  /* 0x0006e00001127983 */ /* 0x001ea80000300a00 */
[----:B------:R-:W3:Y:S01]  /*134a0*/  LDL.LU.64 R16, [R1+0x6d8] ;  /* 0x0006d80001107983 */ /* 0x000ee20000300a00 */
[----:B--2---:R-:W-:-:S02]  /*134b0*/  F2FP.F16.E4M3.UNPACK_B R2, R19 ;  /* 0x00000013ff02723e */ /* 0x004fc400020006ff */
[----:B------:R-:W-:-:S07]  /*134c0*/  F2FP.F16.E4M3.UNPACK_B R3, R18 ;  /* 0x00000012ff03723e */ /* 0x000fce00020006ff */
[C---:B---3--:R-:W-:Y:S01]  /*134d0*/  HMMA.16816.F32 R8, R24.reuse, R2, R8 ;  /* 0x000000021808723c */ /* 0x048fe20000001808 */
[----:B------:R-:W-:Y:S02]  /*134e0*/  F2FP.F16.E4M3.UNPACK_B R2, R17 ;  /* 0x00000011ff02723e */ /* 0x000fe400020006ff */
[----:B------:R-:W-:Y:S02]  /*134f0*/  F2FP.F16.E4M3.UNPACK_B R3, R16 ;  /* 0x00000010ff03723e */ /* 0x000fe400020006ff */
[----:B------:R-:W0:Y:S05]  /*13500*/  LDSM.16.M88.4 R16, [R0+0x1800] ;  /* 0x001800000010783b */ /* 0x000e2a0000000200 */
[----:B----4-:R-:W-:Y:S09]  /*13510*/  HMMA.16816.F32 R4, R24, R2, R4 ;  /* 0x000000021804723c */ /* 0x010ff20000001804 */
[----:B------:R2:W-:Y:S04]  /*13520*/  STL.64 [R1+0xc0], R8 ;  /* 0x0000c00801007387 */ /* 0x0005e80000100a00 */
[----:B------:R3:W-:Y:S04]  /*13530*/  STL.64 [R1+0xc8], R10 ;  /* 0x0000c80a01007387 */ /* 0x0007e80000100a00 */
[----:B--2---:R-:W2:Y:S04]  /*13540*/  LDL.LU.64 R8, [R1+0x80] ;  /* 0x0000800001087983 */ /* 0x004ea80000300a00 */
[----:B---3--:R-:W2:Y:S04]  /*13550*/  LDL.LU.64 R10, [R1+0x88] ;  /* 0x00008800010a7983 */ /* 0x008ea80000300a00 */
[----:B------:R-:W-:Y:S04]  /*13560*/  STL.64 [R1+0xb0], R4 ;  /* 0x0000b00401007387 */ /* 0x000fe80000100a00 */
[----:B------:R3:W-:Y:S04]  /*13570*/  STL.64 [R1+0xb8], R6 ;  /* 0x0000b80601007387 */ /* 0x0007e80000100a00 */
[----:B---3--:R-:W3:Y:S04]  /*13580*/  LDL.LU.64 R6, [R1+0x6d0] ;  /* 0x0006d00001067983 */ /* 0x008ee80000300a00 */
[----:B------:R-:W4:Y:S01]  /*13590*/  LDL.LU.64 R4, [R1+0x6c8] ;  /* 0x0006c80001047983 */ /* 0x000f220000300a00 */
[----:B---3--:R-:W-:-:S02]  /*135a0*/  F2FP.F16.E4M3.UNPACK_B R2, R7 ;  /* 0x00000007ff02723e */ /* 0x008fc400020006ff */
[----:B------:R-:W-:-:S07]  /*135b0*/  F2FP.F16.E4M3.UNPACK_B R3, R6 ;  /* 0x00000006ff03723e */ /* 0x000fce00020006ff */
[----:B------:R-:W-:-:S15]  /*135c0*/  HMMA.16816.F32 R20, R24, R2, R20 ;  /* 0x000000021814723c */ /* 0x000fde0000001814 */
[----:B------:R-:W-:-:S04]  /*135d0*/  NOP ;  /* 0x0000000000007918 */ /* 0x000fc80000000000 */
[----:B------:R-:W-:Y:S01]  /*135e0*/  IMAD.MOV.U32 R6, RZ, RZ, R22 ;  /* 0x000000ffff067224 */ /* 0x000fe200078e0016 */
[----:B------:R3:W-:Y:S01]  /*135f0*/  STL.64 [R1+0xa0], R20 ;  /* 0x0000a01401007387 */ /* 0x0007e20000100a00 */
[----:B------:R-:W-:-:S03]  /*13600*/  IMAD.MOV.U32 R7, RZ, RZ, R23 ;  /* 0x000000ffff077224 */ /* 0x000fc600078e0017 */
[----:B---3--:R-:W3:Y:S04]  /*13610*/  LDL.LU.64 R20, [R1+0x6c0] ;  /* 0x0006c00001147983 */ /* 0x008ee80000300a00 */
[----:B------:R-:W-:Y:S04]  /*13620*/  STL.64 [R1+0x680], R6 ;  /* 0x0006800601007387 */ /* 0x000fe80000100a00 */
[----:B----4-:R4:W-:Y:S04]  /*13630*/  STL.64 [R1+0x678], R4 ;  /* 0x0006780401007387 */ /* 0x0109e80000100a00 */
[----:B----4-:R-:W4:Y:S04]  /*13640*/  LDL.LU.64 R4, [R1+0x90] ;  /* 0x0000900001047983 */ /* 0x010f280000300a00 */
[----:B------:R-:W4:Y:S01]  /*13650*/  LDL.LU.64 R6, [R1+0x98] ;  /* 0x0000980001067983 */ /* 0x000f220000300a00 */
[----:B---3--:R-:W-:-:S02]  /*13660*/  F2FP.F16.E4M3.UNPACK_B R2, R21 ;  /* 0x00000015ff02723e */ /* 0x008fc400020006ff */
[----:B------:R-:W-:Y:S02]  /*13670*/  F2FP.F16.E4M3.UNPACK_B R3, R20 ;  /* 0x00000014ff03723e */ /* 0x000fe400020006ff */
[----:B------:R-:W3:Y:S05]  /*13680*/  LDSM.16.M88.4 R20, [R0+0x1c00] ;  /* 0x001c00000014783b */ /* 0x000eea0000000200 */
[----:B----4-:R-:W-:Y:S01]  /*13690*/  HMMA.16816.F32 R4, R24, R2, R4 ;  /* 0x000000021804723c */ /* 0x010fe20000001804 */
[----:B-1----:R-:W-:Y:S02]  /*136a0*/  F2FP.F16.E4M3.UNPACK_B R2, R12 ;  /* 0x0000000cff02723e */ /* 0x002fe400020006ff */
[----:B------:R-:W-:-:S15]  /*136b0*/  F2FP.F16.E4M3.UNPACK_B R3, R13 ;  /* 0x0000000dff03723e */ /* 0x000fde00020006ff */
[----:B------:R-:W-:Y:S01]  /*136c0*/  NOP ;  /* 0x0000000000007918 */ /* 0x000fe20000000000 */
[----:B------:R-:W-:Y:S04]  /*136d0*/  STL.64 [R1+0x90], R4 ;  /* 0x0000900401007387 */ /* 0x000fe80000100a00 */
[----:B------:R2:W-:Y:S02]  /*136e0*/  STL.64 [R1+0x98], R6 ;  /* 0x0000980601007387 */ /* 0x0005e40000100a00 */
[----:B--2---:R-:W-:Y:S01]  /*136f0*/  HMMA.16816.F32 R4, R24, R2, R8 ;  /* 0x000000021804723c */ /* 0x004fe20000001808 */
[----:B------:R-:W-:Y:S02]  /*13700*/  F2FP.F16.E4M3.UNPACK_B R2, R14 ;  /* 0x0000000eff02723e */ /* 0x000fe400020006ff */
[----:B------:R-:W-:-:S15]  /*13710*/  F2FP.F16.E4M3.UNPACK_B R3, R15 ;  /* 0x0000000fff03723e */ /* 0x000fde00020006ff */
[----:B------:R-:W-:Y:S01]  /*13720*/  NOP ;  /* 0x0000000000007918 */ /* 0x000fe20000000000 */
[----:B------:R-:W-:Y:S01]  /*13730*/  IMAD.MOV.U32 R8, RZ, RZ, R7 ;  /* 0x000000ffff087224 */ /* 0x000fe200078e0007 */
[----:B------:R1:W-:Y:S01]  /*13740*/  STL.64 [R1+0x80], R4 ;  /* 0x0000800401007387 */ /* 0x0003e20000100a00 */
[----:B------:R-:W-:-:S03]  /*13750*/  IMAD.MOV.U32 R9, RZ, RZ, R6 ;  /* 0x000000ffff097224 */ /* 0x000fc600078e0006 */
[----:B-1----:R-:W2:Y:S04]  /*13760*/  LDL.LU.64 R4, [R1+0x60] ;  /* 0x0000600001047983 */ /* 0x002ea80000300a00 */
[----:B------:R-:W2:Y:S04]  /*13770*/  LDL.LU.64 R6, [R1+0x68] ;  /* 0x0000680001067983 */ /* 0x000ea80000300a00 */
[----:B------:R-:W-:Y:S04]  /*13780*/  STL [R1+0x68c], R8 ;  /* 0x00068c0801007387 */ /* 0x000fe80000100800 */
[----:B------:R1:W-:Y:S04]  /*13790*/  STL [R1+0x688], R9 ;  /* 0x0006880901007387 */ /* 0x0003e80000100800 */
[----:B-1----:R-:W4:Y:S04]  /*137a0*/  LDL.LU.64 R8, [R1+0x30] ;  /* 0x0000300001087983 */ /* 0x002f280000300a00 */
[----:B------:R-:W4:Y:S04]  /*137b0*/  LDL.LU.64 R10, [R1+0x38] ;  /* 0x00003800010a7983 */ /* 0x000f280000300a00 */
[----:B------:R-:W-:Y:S04]  /*137c0*/  STL.64 [R1+0x618], R14 ;  /* 0x0006180e01007387 */ /* 0x000fe80000100a00 */
[----:B------:R1:W-:Y:S04]  /*137d0*/  STL.64 [R1+0x610], R12 ;  /* 0x0006100c01007387 */ /* 0x0003e80000100a00 */
[----:B-1----:R-:W2:Y:S04]  /*137e0*/  LDL.LU.64 R12, [R1+0x130] ;  /* 0x00013000010c7983 */ /* 0x002ea80000300a00 */
[----:B------:R-:W2:Y:S02]  /*137f0*/  LDL.LU.64 R14, [R1+0x138] ;  /* 0x00013800010e7983 */ /* 0x000ea40000300a00 */
[----:B--2---:R-:W-:Y:S01]  /*13800*/  HMMA.16816.F32 R12, R24, R2, R12 ;  /* 0x00000002180c723c */ /* 0x004fe2000000180c */
[----:B0-----:R-:W-:-:S02]  /*13810*/  F2FP.F16.E4M3.UNPACK_B R2, R16 ;  /* 0x00000010ff02723e */ /* 0x001fc400020006ff */
[----:B------:R-:W-:-:S15]  /*13820*/  F2FP.F16.E4M3.UNPACK_B R3, R17 ;  /* 0x00000011ff03723e */ /* 0x000fde00020006ff */
[----:B------:R-:W-:Y:S01]  /*13830*/  NOP ;  /* 0x0000000000007918 */ /* 0x000fe20000000000 */
[----:B------:R-:W-:Y:S04]  /*13840*/  STL.64 [R1+0x70], R12 ;  /* 0x0000700c01007387 */ /* 0x000fe80000100a00 */
[----:B------:R4:W-:Y:S02]  /*13850*/  STL.64 [R1+0x78], R14 ;  /* 0x0000780e01007387 */ /* 0x0009e40000100a00 */
[----:B----4-:R-:W-:Y:S01]  /*13860*/  HMMA.16816.F32 R12, R24, R2, R8 ;  /* 0x00000002180c723c */ /* 0x010fe20000001808 */
[----:B------:R-:W-:Y:S02]  /*13870*/  F2FP.F16.E4M3.UNPACK_B R2, R18 ;  /* 0x00000012ff02723e */ /* 0x000fe400020006ff */
[----:B------:R-:W-:-:S07]  /*13880*/  F2FP.F16.E4M3.UNPACK_B R3, R19 ;  /* 0x00000013ff03723e */ /* 0x000fce00020006ff */
[----:B------:R-:W-:Y:S09]  /*13890*/  HMMA.16816.F32 R4, R24, R2, R4 ;  /* 0x000000021804723c */ /* 0x000ff20000001804 */
[----:B------:R-:W-:Y:S01]  /*138a0*/  IMAD.MOV.U32 R10, RZ, RZ, R13 ;  /* 0x000000ffff0a7224 */ /* 0x000fe200078e000d */
[----:B------:R-:W-:Y:S04]  /*138b0*/  STL [R1+0x30], R12 ;  /* 0x0000300c01007387 */ /* 0x000fe80000100800 */
[----:B------:R-:W-:Y:S04]  /*138c0*/  STL [R1+0x3c], R15 ;  /* 0x00003c0f01007387 */ /* 0x000fe80000100800 */
[----:B------:R0:W-:Y:S04]  /*138d0*/  STL [R1+0x690], R10 ;  /* 0x0006900a01007387 */ /* 0x0001e80000100800 */
[----:B------:R-:W-:Y:S04]  /*138e0*/  STL.64 [R1+0x608], R18 ;  /* 0x0006081201007387 */ /* 0x000fe80000100a00 */
[----:B------:R-:W-:Y:S04]  /*138f0*/  STL.64 [R1+0x600], R16 ;  /* 0x0006001001007387 */ /* 0x000fe80000100a00 */
[----:B------:R-:W2:Y:S04]  /*13900*/  LDL.LU R0, [R1+0x2b0] ;  /* 0x0002b00001007983 */ /* 0x000ea80000300800 */
[----:B0-----:R-:W4:Y:S04]  /*13910*/  LDL.LU R10, [R1+0x2ac] ;  /* 0x0002ac00010a7983 */ /* 0x001f280000300800 */
[----:B------:R-:W-:Y:S04]  /*13920*/  STL.64 [R1+0x60], R4 ;  /* 0x0000600401007387 */ /* 0x000fe80000100a00 */
[----:B------:R-:W-:Y:S04]  /*13930*/  STL.64 [R1+0x68], R6 ;  /* 0x0000680601007387 */ /* 0x000fe80000100a00 */
[----:B------:R-:W2:Y:S04]  /*13940*/  LDL.LU R8, [R1+0x2bc] ;  /* 0x0002bc0001087983 */ /* 0x000ea80000300800 */
[----:B------:R-:W2:Y:S01]  /*13950*/  LDL.LU R9, [R1+0x2b8] ;  /* 0x0002b80001097983 */ /* 0x000ea20000300800 */
[----:B------:R-:W-:-:S05]  /*13960*/  IMAD.MOV.U32 R11, RZ, RZ, R14 ;  /* 0x000000ffff0b7224 */ /* 0x000fca00078e000e */
[----:B----4-:R-:W-:Y:S04]  /*13970*/  STL.64 [R1+0x6b0], R10 ;  /* 0x0006b00a01007387 */ /* 0x010fe80000100a00 */
[----:B--2---:R0:W-:Y:S04]  /*13980*/  STL.64 [R1+0x6a8], R8 ;  /* 0x0006a80801007387 */ /* 0x0041e80000100a00 */
[----:B0-----:R-:W2:Y:S04]  /*13990*/  LDL.LU.64 R8, [R1+0x20] ;  /* 0x0000200001087983 */ /* 0x001ea80000300a00 */
[----:B------:R-:W2:Y:S04]  /*139a0*/  LDL.LU.64 R10, [R1+0x28] ;  /* 0x00002800010a7983 */ /* 0x000ea80000300a00 */
[----:B------:R-:W4:Y:S04]  /*139b0*/  LDL.LU R12, [R1+0x100] ;  /* 0x00010000010c7983 */ /* 0x000f280000300800 */
[----:B------:R-:W4:Y:S04]  /*139c0*/  LDL.LU R13, [R1+0x104] ;  /* 0x00010400010d7983 */ /* 0x000f280000300800 */
[----:B------:R-:W2:Y:S04]  /*139d0*/  LDL.LU R14, [R1+0x108] ;  /* 0x00010800010e7983 */ /* 0x000ea80000300800 */
[----:B------:R-:W2:Y:S01]  /*139e0*/  LDL.LU R15, [R1+0x10c] ;  /* 0x00010c00010f7983 */ /* 0x000ea20000300800 */
[----:B------:R-:W-:-:S02]  /*139f0*/  IMAD.MOV.U32 R16, RZ, RZ, R28 ;  /* 0x000000ffff107224 */ /* 0x000fc400078e001c */
[----:B------:R-:W-:Y:S01]  /*13a00*/  IMAD.MOV.U32 R17, RZ, RZ, R29 ;  /* 0x000000ffff117224 */ /* 0x000fe200078e001d */
[----:B---3--:R-:W-:Y:S02]  /*13a10*/  F2FP.F16.E4M3.UNPACK_B R2, R20 ;  /* 0x00000014ff02723e */ /* 0x008fe400020006ff */
[----:B------:R-:W-:Y:S01]  /*13a20*/  F2FP.F16.E4M3.UNPACK_B R3, R21 ;  /* 0x00000015ff03723e */ /* 0x000fe200020006ff */
[----:B--2---:R-:W-:Y:S04]  /*13a30*/  STL.64 [R1+0x6a0], R14 ;  /* 0x0006a00e01007387 */ /* 0x004fe80000100a00 */
[----:B----4-:R0:W-:Y:S04]  /*13a40*/  STL.64 [R1+0x698], R12 ;  /* 0x0006980c01007387 */ /* 0x0101e80000100a00 */
[----:B------:R-:W2:Y:S04]  /*13a50*/  LDL.LU R28, [R1+0x6bc] ;  /* 0x0006bc00011c7983 */ /* 0x000ea80000300800 */
[----:B------:R-:W3:Y:S04]  /*13a60*/  LDL.LU R29, [R1+0x6b8] ;  /* 0x0006b800011d7983 */ /* 0x000ee80000300800 */
[----:B------:R-:W4:Y:S04]  /*13a70*/  LDL.LU R18, [R1+0x118] ;  /* 0x0001180001127983 */ /* 0x000f280000300800 */
[----:B------:R-:W4:Y:S04]  /*13a80*/  LDL.LU R19, [R1+0x11c] ;  /* 0x00011c0001137983 */ /* 0x000f280000300800 */
[----:B0-----:R-:W4:Y:S04]  /*13a90*/  LDL.LU.64 R12, [R1+0x140] ;  /* 0x00014000010c7983 */ /* 0x001f280000300a00 */
[----:B------:R-:W4:Y:S01]  /*13aa0*/  LDL.LU.64 R14, [R1+0x148] ;  /* 0x00014800010e7983 */ /* 0x000f220000300a00 */
[----:B------:R-:W-:Y:S03]  /*13ab0*/  HMMA.16816.F32 R8, R24, R2, R8 ;  /* 0x000000021808723c */ /* 0x000fe60000001808 */
[----:B------:R-:W4:Y:S04]  /*13ac0*/  LDL.LU R4, [R1+0x120] ;  /* 0x0001200001047983 */ /* 0x000f280000300800 */
[----:B------:R-:W4:Y:S04]  /*13ad0*/  LDL.LU R5, [R1+0x124] ;  /* 0x0001240001057983 */ /* 0x000f280000300800 */
[----:B------:R0:W-:Y:S01]  /*13ae0*/  STL [R1+0x5ec], R20 ;  /* 0x0005ec1401007387 */ /* 0x0001e20000100800 */
[----:B------:R-:W-:-:S02]  /*13af0*/  F2FP.F16.E4M3.UNPACK_B R2, R22 ;  /* 0x00000016ff02723e */ /* 0x000fc400020006ff */
[----:B------:R-:W-:Y:S01]  /*13b00*/  F2FP.F16.E4M3.UNPACK_B R3, R23 ;  /* 0x00000017ff03723e */ /* 0x000fe200020006ff */
[----:B0-----:R-:W4:Y:S04]  /*13b10*/  LDL.LU R20, [R1+0x2c8] ;  /* 0x0002c80001147983 */ /* 0x001f280000300800 */
[----:B------:R0:W-:Y:S04]  /*13b20*/  STL [R1+0x5f0], R21 ;  /* 0x0005f01501007387 */ /* 0x0001e80000100800 */
[----:B0-----:R-:W4:Y:S04]  /*13b30*/  LDL.LU R21, [R1+0x2c0] ;  /* 0x0002c00001157983 */ /* 0x001f280000300800 */
[----:B------:R0:W-:Y:S01]  /*13b40*/  STL.64 [R1+0x20], R8 ;  /* 0x0000200801007387 */ /* 0x0001e20000100a00 */
[----:B--2---:R-:W-:-:S02]  /*13b50*/  IMAD.MOV.U32 R7, RZ, RZ, R28 ;  /* 0x000000ffff077224 */ /* 0x004fc400078e001c */
[----:B---3--:R-:W-:Y:S02]  /*13b60*/  IMAD.MOV.U32 R6, RZ, RZ, R29 ;  /* 0x000000ffff067224 */ /* 0x008fe400078e001d */
[----:B------:R-:W-:Y:S02]  /*13b70*/  IMAD.MOV.U32 R29, RZ, RZ, R11 ;  /* 0x000000ffff1d7224 */ /* 0x000fe400078e000b */
[----:B------:R-:W-:Y:S02]  /*13b80*/  IMAD.MOV.U32 R28, RZ, RZ, R10 ;  /* 0x000000ffff1c7224 */ /* 0x000fe400078e000a */
[----:B------:R-:W2:Y:S04]  /*13b90*/  LDL.LU.64 R10, [R1+0x6b0] ;  /* 0x0006b000010a7983 */ /* 0x000ea80000300a00 */
[----:B0-----:R-:W3:Y:S04]  /*13ba0*/  LDL.LU.64 R8, [R1+0x6a8] ;  /* 0x0006a80001087983 */ /* 0x001ee80000300a00 */
[----:B------:R0:W-:Y:S01]  /*13bb0*/  STL [R1+0x5f8], R29 ;  /* 0x0005f81d01007387 */ /* 0x0001e20000100800 */
[----:B----4-:R-:W-:Y:S03]  /*13bc0*/  HMMA.16816.F32 R24, R24, R2, R12 ;  /* 0x000000021818723c */ /* 0x010fe6000000180c */
[----:B0-----:R-:W2:Y:S04]  /*13bd0*/  LDL.LU R29, [R1+0x2c4] ;  /* 0x0002c400011d7983 */ /* 0x001ea80000300800 */
[----:B------:R0:W-:Y:S04]  /*13be0*/  STL [R1+0x5f4], R28 ;  /* 0x0005f41c01007387 */ /* 0x0001e80000100800 */
[----:B0-----:R-:W4:Y:S04]  /*13bf0*/  LDL.LU R28, [R1+0x2b4] ;  /* 0x0002b400011c7983 */ /* 0x001f280000300800 */
[----:B------:R-:W4:Y:S04]  /*13c00*/  LDL.LU.64 R14, [R1+0x6a0] ;  /* 0x0006a000010e7983 */ /* 0x000f280000300a00 */
[----:B------:R-:W4:Y:S04]  /*13c10*/  LDL.LU.64 R12, [R1+0x698] ;  /* 0x00069800010c7983 */ /* 0x000f280000300a00 */
[----:B------:R-:W4:Y:S04]  /*13c20*/  LDL.LU R2, [R1] ;  /* 0x0000000001027983 */ /* 0x000f280000300800 */
[----:B------:R-:W4:Y:S04]  /*13c30*/  LDL.LU R3, [R1+0x4] ;  /* 0x0000040001037983 */ /* 0x000f280000300800 */
[----:B------:R0:W-:Y:S04]  /*13c40*/  STL.64 [R1+0x628], R22 ;  /* 0x0006281601007387 */ /* 0x0001e80000100a00 */
[----:B0-----:R-:W4:Y:S04]  /*13c50*/  LDL.LU R22, [R1+0x8] ;  /* 0x0000080001167983 */ /* 0x001f280000300800 */
[----:B------:R-:W4:Y:S01]  /*13c60*/  LDL.LU R23, [R1+0xc] ;  /* 0x00000c0001177983 */ /* 0x000f220000300800 */
[----:B---3--:R-:W-:-:S02]  /*13c70*/  IMAD R8, R8, 0x100, R21 ;  /* 0x0000010008087824 */ /* 0x008fc400078e0215 */
[----:B------:R-:W-:Y:S02]  /*13c80*/  IMAD R9, R9, 0x100, R20 ;  /* 0x0000010009097824 */ /* 0x000fe400078e0214 */
[----:B------:R-:W-:Y:S02]  /*13c90*/  IMAD.MOV.U32 R21, RZ, RZ, R26 ;  /* 0x000000ffff157224 */ /* 0x000fe400078e001a */
[----:B------:R-:W-:Y:S01]  /*13ca0*/  IMAD.MOV.U32 R20, RZ, RZ, R27 ;  /* 0x000000ffff147224 */ /* 0x000fe200078e001b */
[----:B------:R-:W-:Y:S01]  /*13cb0*/  F2FP.F16.E4M3.UNPACK_B R27, R9 ;  /* 0x00000009ff1b723e */ /* 0x000fe200020006ff */
[----:B--2---:R-:W-:Y:S02]  /*13cc0*/  IMAD R10, R10, 0x100, R29 ;  /* 0x000001000a0a7824 */ /* 0x004fe400078e021d */
[----:B------:R-:W-:-:S03]  /*13cd0*/  IMAD.MOV.U32 R29, RZ, RZ, R24 ;  /* 0x000000ffff1d7224 */ /* 0x000fc600078e0018 */
[----:B------:R-:W-:Y:S01]  /*13ce0*/  F2FP.F16.E4M3.UNPACK_B R26, R10 ;  /* 0x0000000aff1a723e */ /* 0x000fe200020006ff */
[----:B----4-:R-:W-:Y:S02]  /*13cf0*/  IMAD R0, R0, 0x100, R28 ;  /* 0x0000010000007824 */ /* 0x010fe400078e021c */
[----:B------:R-:W-:Y:S01]  /*13d00*/  IMAD.MOV.U32 R28, RZ, RZ, R25 ;  /* 0x000000ffff1c7224 */ /* 0x000fe200078e0019 */
[----:B------:R-:W-:Y:S02]  /*13d10*/  F2FP.F16.E4M3.UNPACK_B R25, R8 ;  /* 0x00000008ff19723e */ /* 0x000fe400020006ff */
[----:B------:R-:W-:Y:S02]  /*13d20*/  F2FP.F16.E4M3.UNPACK_B R24, R0 ;  /* 0x00000000ff18723e */ /* 0x000fe400020006ff */
[----:B------:R-:W-:Y:S02]  /*13d30*/  F2FP.F16.E4M3.UNPACK_B R2, R2.H1 ;  /* 0x00000002ff02723e */ /* 0x000fe400030006ff */
[----:B------:R-:W-:-:S07]  /*13d40*/  F2FP.F16.E4M3.UNPACK_B R3, R3.H1 ;  /* 0x00000003ff03723e */ /* 0x000fce00030006ff */
[----:B------:R-:W-:Y:S01]  /*13d50*/  HMMA.16816.F32 R4, R24, R2, R4 ;  /* 0x000000021804723c */ /* 0x000fe20000001804 */
[----:B------:R-:W-:Y:S04]  /*13d60*/  STL.64 [R1+0x620], R20 ;  /* 0x0006201401007387 */ /* 0x000fe80000100a00 */
[----:B------:R-:W2:Y:S04]  /*13d70*/  LDL.LU R10, [R1+0x690] ;  /* 0x00069000010a7983 */ /* 0x000ea80000300800 */
[----:B------:R-:W3:Y:S04]  /*13d80*/  LDL.LU R8, [R1+0x68c] ;  /* 0x00068c0001087983 */ /* 0x000ee80000300800 */
[----:B------:R-:W4:Y:S06]  /*13d90*/  LDL.LU R9, [R1+0x688] ;  /* 0x0006880001097983 */ /* 0x000f2c0000300800 */
[----:B------:R-:W-:Y:S04]  /*13da0*/  STL.64 [R1+0x120], R4 ;  /* 0x0001200401007387 */ /* 0x000fe80000100a00 */
[----:B------:R0:W-:Y:S04]  /*13db0*/  STL.64 [R1+0x128], R6 ;  /* 0x0001280601007387 */ /* 0x0001e80000100a00 */
[----:B0-----:R-:W2:Y:S04]  /*13dc0*/  LDL.LU.64 R6, [R1+0x680] ;  /* 0x0006800001067983 */ /* 0x001ea80000300a00 */
[----:B------:R-:W2:Y:S01]  /*13dd0*/  LDL.LU.64 R4, [R1+0x678] ;  /* 0x0006780001047983 */ /* 0x000ea20000300a00 */
[----:B------:R-:W-:-:S02]  /*13de0*/  F2FP.F16.E4M3.UNPACK_B R2, R22.H1 ;  /* 0x00000016ff02723e */ /* 0x000fc400030006ff */
[----:B------:R-:W-:-:S07]  /*13df0*/  F2FP.F16.E4M3.UNPACK_B R3, R23.H1 ;  /* 0x00000017ff03723e */ /* 0x000fce00030006ff */
[----:B------:R-:W-:-:S15]  /*13e00*/  HMMA.16816.F32 R16, R24, R2, R16 ;  /* 0x000000021810723c */ /* 0x000fde0000001810 */
[----:B------:R-:W-:-:S04]  /*13e10*/  NOP ;  /* 0x0000000000007918 */ /* 0x000fc80000000000 */
[----:B------:R-:W-:Y:S04]  /*13e20*/  STL.64 [R1+0x110], R16 ;  /* 0x0001101001007387 */ /* 0x000fe80000100a00 */
[----:B------:R0:W-:Y:S01]  /*13e30*/  STL.64 [R1+0x118], R18 ;  /* 0x0001181201007387 */ /* 0x0001e20000100a00 */
[----:B--2---:R-:W-:Y:S02]  /*13e40*/  F2FP.F16.E4M3.UNPACK_B R2, R4.H1 ;  /* 0x00000004ff02723e */ /* 0x004fe400030006ff */
[----:B------:R-:W-:-:S07]  /*13e50*/  F2FP.F16.E4M3.UNPACK_B R3, R5.H1 ;  /* 0x00000005ff03723e */ /* 0x000fce00030006ff */
[----:B0-----:R-:W-:Y:S01]  /*13e60*/  HMMA.16816.F32 R16, R24, R2, R12 ;  /* 0x000000021810723c */ /* 0x001fe2000000180c */
[----:B------:R-:W2:-:S15]  /*13e70*/  LDL.LU R12, [R1+0x90] ;  /* 0x00009000010c7983 */ /* 0x000e9e0000300800 */
[----:B------:R-:W-:-:S03]  /*13e80*/  NOP ;  /* 0x0000000000007918 */ /* 0x000fc60000000000 */
[----:B------:R-:W-:Y:S04]  /*13e90*/  STL.64 [R1+0x100], R16 ;  /* 0x0001001001007387 */ /* 0x000fe80000100a00 */
[----:B------:R-:W-:Y:S04]  /*13ea0*/  STL.64 [R1+0x108], R18 ;  /* 0x0001081201007387 */ /* 0x000fe80000100a00 */
[----:B------:R-:W2:Y:S04]  /*13eb0*/  LDL.LU R13, [R1+0x94] ;  /* 0x00009400010d7983 */ /* 0x000ea80000300800 */
[----:B------:R-:W2:Y:S04]  /*13ec0*/  LDL.LU R14, [R1+0x98] ;  /* 0x00009800010e7983 */ /* 0x000ea80000300800 */
[----:B------:R-:W2:Y:S04]  /*13ed0*/  LDL.LU R15, [R1+0x9c] ;  /* 0x00009c00010f7983 */ /* 0x000ea80000300800 */
[----:B--2---:R-:W-:Y:S04]  /*13ee0*/  STL.64 [R1+0x638], R14 ;  /* 0x0006380e01007387 */ /* 0x004fe80000100a00 */
[----:B------:R0:W-:Y:S04]  /*13ef0*/  STL.64 [R1+0x630], R12 ;  /* 0x0006300c01007387 */ /* 0x0001e80000100a00 */
[----:B0-----:R-:W2:Y:S04]  /*13f00*/  LDL.LU R12, [R1+0xb0] ;  /* 0x0000b000010c7983 */ /* 0x001ea80000300800 */
        /* <DEDUP_REMOVED lines=8> */
[----:B------:R-:W2:Y:S01]  /*13f90*/  LDL.LU R15, [R1+0xdc] ;  /* 0x0000dc00010f7983 */ /* 0x000ea20000300800 */
[----:B------:R-:W-:-:S02]  /*13fa0*/  IMAD.MOV.U32 R22, RZ, RZ, R6 ;  /* 0x000000ffff167224 */ /* 0x000fc400078e0006 */
[----:B------:R-:W-:Y:S01]  /*13fb0*/  IMAD.MOV.U32 R23, RZ, RZ, R7 ;  /* 0x000000ffff177224 */ /* 0x000fe200078e0007 */
[----:B--2---:R-:W-:Y:S04]  /*13fc0*/  STL.64 [R1+0x658], R14 ;  /* 0x0006580e01007387 */ /* 0x004fe80000100a00 */
[----:B------:R0:W-:Y:S04]  /*13fd0*/  STL.64 [R1+0x650], R12 ;  /* 0x0006500c01007387 */ /* 0x0001e80000100a00 */
[----:B0-----:R-:W2:Y:S04]  /*13fe0*/  LDL.LU R12, [R1+0xe0] ;  /* 0x0000e000010c7983 */ /* 0x001ea80000300800 */
[----:B------:R-:W2:Y:S04]  /*13ff0*/  LDL.LU R13, [R1+0xe4] ;  /* 0x0000e400010d7983 */ /* 0x000ea80000300800 */
[----:B------:R-:W2:Y:S04]  /*14000*/  LDL.LU R14, [R1+0xe8] ;  /* 0x0000e800010e7983 */ /* 0x000ea80000300800 */
[----:B------:R-:W2:Y:S04]  /*14010*/  LDL.LU R15, [R1+0xec] ;  /* 0x0000ec00010f7983 */ /* 0x000ea80000300800 */
[----:B------:R-:W2:Y:S04]  /*14020*/  LDL.LU R20, [R1+0xa0] ;  /* 0x0000a00001147983 */ /* 0x000ea80000300800 */
[----:B------:R-:W2:Y:S04]  /*14030*/  LDL.LU R21, [R1+0xa4] ;  /* 0x0000a40001157983 */ /* 0x000ea80000300800 */
[----:B------:R-:W2:Y:S04]  /*14040*/  LDL.LU R6, [R1+0x674] ;  /* 0x0006740001067983 */ /* 0x000ea80000300800 */
[----:B------:R-:W2:Y:S01]  /*14050*/  LDL.LU R7, [R1+0x670] ;  /* 0x0006700001077983 */ /* 0x000ea20000300800 */
[----:B----4-:R-:W-:-:S03]  /*14060*/  IMAD.MOV.U32 R18, RZ, RZ, R9 ;  /* 0x000000ffff127224 */ /* 0x010fc600078e0009 */
[----:B------:R-:W4:Y:S01]  /*14070*/  LDL.LU R0, [R1+0x5c] ;  /* 0x00005c0001007983 */ /* 0x000f220000300800 */
[----:B---3--:R-:W-:-:S03]  /*14080*/  IMAD.MOV.U32 R19, RZ, RZ, R8 ;  /* 0x000000ffff137224 */ /* 0x008fc600078e0008 */
[----:B------:R-:W3:Y:S04]  /*14090*/  LDL.LU R16, [R1+0x80] ;  /* 0x0000800001107983 */ /* 0x000ee80000300800 */
[----:B------:R-:W3:Y:S04]  /*140a0*/  LDL.LU R17, [R1+0x84] ;  /* 0x0000840001117983 */ /* 0x000ee80000300800 */
[----:B------:R-:W3:Y:S04]  /*140b0*/  LDL.LU R9, [R1+0x66c] ;  /* 0x00066c0001097983 */ /* 0x000ee80000300800 */
[----:B------:R-:W3:Y:S04]  /*140c0*/  LDL.LU R8, [R1+0x668] ;  /* 0x0006680001087983 */ /* 0x000ee80000300800 */
[----:B------:R-:W3:Y:S04]  /*140d0*/  LDL.LU R4, [R1+0xf0] ;  /* 0x0000f00001047983 */ /* 0x000ee80000300800 */
[----:B------:R-:W3:Y:S01]  /*140e0*/  LDL.LU R5, [R1+0xf4] ;  /* 0x0000f40001057983 */ /* 0x000ee20000300800 */
[----:B--2---:R-:W-:-:S03]  /*140f0*/  F2FP.F16.E4M3.UNPACK_B R2, R6.H1 ;  /* 0x00000006ff02723e */ /* 0x004fc600030006ff */
[----:B------:R-:W3:Y:S01]  /*14100*/  LDL.LU R6, [R1+0xf8] ;  /* 0x0000f80001067983 */ /* 0x000ee20000300800 */
[----:B------:R-:W-:-:S03]  /*14110*/  F2FP.F16.E4M3.UNPACK_B R3, R7.H1 ;  /* 0x00000007ff03723e */ /* 0x000fc600030006ff */
[----:B------:R-:W3:Y:S04]  /*14120*/  LDL.LU R7, [R1+0xfc] ;  /* 0x0000fc0001077983 */ /* 0x000ee80000300800 */
[----:B---3--:R-:W-:Y:S01]  /*14130*/  HMMA.16816.F32 R4, R24, R2, R4 ;  /* 0x000000021804723c */ /* 0x008fe20000001804 */
[----:B------:R-:W-:Y:S02]  /*14140*/  F2FP.F16.E4M3.UNPACK_B R2, R8.H1 ;  /* 0x00000008ff02723e */ /* 0x000fe400030006ff */
[----:B------:R-:W-:-:S07]  /*14150*/  F2FP.F16.E4M3.UNPACK_B R3, R9.H1 ;  /* 0x00000009ff03723e */ /* 0x000fce00030006ff */
[----:B------:R-:W-:Y:S09]  /*14160*/  HMMA.16816.F32 R12, R24, R2, R12 ;  /* 0x00000002180c723c */ /* 0x000ff2000000180c */
[----:B------:R0:W-:Y:S04]  /*14170*/  STL.64 [R1+0xf0], R4 ;  /* 0x0000f00401007387 */ /* 0x0001e80000100a00 */
[----:B------:R1:W-:Y:S04]  /*14180*/  STL.64 [R1+0xf8], R6 ;  /* 0x0000f80601007387 */ /* 0x0003e80000100a00 */
[----:B0-----:R-:W2:Y:S01]  /*14190*/  LDL.LU R4, [R1+0x30] ;  /* 0x0000300001047983 */ /* 0x001ea20000300800 */
[----:B------:R-:W-:-:S03]  /*141a0*/  IMAD.MOV.U32 R5, RZ, RZ, R10 ;  /* 0x000000ffff057224 */ /* 0x000fc600078e000a */
[----:B------:R-:W3:Y:S01]  /*141b0*/  LDL.LU R10, [R1+0x664] ;  /* 0x00066400010a7983 */ /* 0x000ee20000300800 */
[----:B-1----:R-:W-:-:S03]  /*141c0*/  IMAD.MOV.U32 R6, RZ, RZ, R11 ;  /* 0x000000ffff067224 */ /* 0x002fc600078e000b */
[----:B------:R-:W2:Y:S04]  /*141d0*/  LDL.LU R11, [R1+0x660] ;  /* 0x00066000010b7983 */ /* 0x000ea80000300800 */
[----:B------:R-:W4:Y:S04]  /*141e0*/  LDL.LU R7, [R1+0x3c] ;  /* 0x00003c0001077983 */ /* 0x000f280000300800 */
[----:B------:R-:W-:Y:S04]  /*141f0*/  STL.64 [R1+0xe0], R12 ;  /* 0x0000e00c01007387 */ /* 0x000fe80000100a00 */
[----:B------:R0:W-:Y:S04]  /*14200*/  STL.64 [R1+0xe8], R14 ;  /* 0x0000e80e01007387 */ /* 0x0001e80000100a00 */
[----:B0-----:R-:W4:Y:S04]  /*14210*/  LDL.LU.64 R14, [R1+0x658] ;  /* 0x00065800010e7983 */ /* 0x001f280000300a00 */
[----:B------:R-:W4:Y:S04]  /*14220*/  LDL.LU.64 R12, [R1+0x650] ;  /* 0x00065000010c7983 */ /* 0x000f280000300a00 */
[----:B------:R-:W4:Y:S04]  /*14230*/  LDL.LU R8, [R1+0xc0] ;  /* 0x0000c00001087983 */ /* 0x000f280000300800 */
[----:B------:R-:W4:Y:S01]  /*14240*/  LDL.LU R9, [R1+0xc4] ;  /* 0x0000c40001097983 */ /* 0x000f220000300800 */
[----:B---3--:R-:W-:-:S03]  /*14250*/  F2FP.F16.E4M3.UNPACK_B R2, R10.H1 ;  /* 0x0000000aff02723e */ /* 0x008fc600030006ff */
[----:B------:R-:W3:Y:S01]  /*14260*/  LDL.LU R10, [R1+0xc8] ;  /* 0x0000c800010a7983 */ /* 0x000ee20000300800 */
[----:B--2---:R-:W-:-:S03]  /*14270*/  F2FP.F16.E4M3.UNPACK_B R3, R11.H1 ;  /* 0x0000000bff03723e */ /* 0x004fc600030006ff */
[----:B------:R-:W3:Y:S04]  /*14280*/  LDL.LU R11, [R1+0xcc] ;  /* 0x0000cc00010b7983 */ /* 0x000ee80000300800 */
[----:B----4-:R-:W-:-:S15]  /*14290*/  HMMA.16816.F32 R12, R24, R2, R12 ;  /* 0x00000002180c723c */ /* 0x010fde000000180c */
[----:B------:R-:W-:-:S04]  /*142a0*/  NOP ;  /* 0x0000000000007918 */ /* 0x000fc80000000000 */
[----:B------:R-:W-:Y:S04]  /*142b0*/  STL.64 [R1+0xd0], R12 ;  /* 0x0000d00c01007387 */ /* 0x000fe80000100a00 */
[----:B------:R0:W-:Y:S04]  /*142c0*/  STL.64 [R1+0xd8], R14 ;  /* 0x0000d80e01007387 */ /* 0x0001e80000100a00 */
[----:B0-----:R-:W2:Y:S04]  /*142d0*/  LDL.LU.64 R14, [R1+0x648] ;  /* 0x00064800010e7983 */ /* 0x001ea80000300a00 */
[----:B------:R-:W2:Y:S04]  /*142e0*/  LDL.LU.64 R12, [R1+0x640] ;  /* 0x00064000010c7983 */ /* 0x000ea80000300a00 */
[----:B------:R-:W4:Y:S04]  /*142f0*/  LDL.LU R2, [R1+0x40] ;  /* 0x0000400001027983 */ /* 0x000f280000300800 */
[----:B------:R-:W2:Y:S01]  /*14300*/  LDL.LU R3, [R1+0x44] ;  /* 0x0000440001037983 */ /* 0x000ea20000300800 */
[----:B----4-:R-:W-:-:S02]  /*14310*/  F2FP.F16.E4M3.UNPACK_B R2, R2.H1 ;  /* 0x00000002ff02723e */ /* 0x010fc400030006ff */
[----:B--2---:R-:W-:-:S07]  /*14320*/  F2FP.F16.E4M3.UNPACK_B R3, R3.H1 ;  /* 0x00000003ff03723e */ /* 0x004fce00030006ff */
[----:B---3--:R-:W-:Y:S01]  /*14330*/  HMMA.16816.F32 R8, R24, R2, R8 ;  /* 0x000000021808723c */ /* 0x008fe20000001808 */
[----:B------:R-:W2:Y:S04]  /*14340*/  LDL.LU R2, [R1+0x48] ;  /* 0x0000480001027983 */ /* 0x000ea80000300800 */
[----:B------:R-:W3:-:S14]  /*14350*/  LDL.LU R3, [R1+0x4c] ;  /* 0x00004c0001037983 */ /* 0x000edc0000300800 */
[----:B------:R0:W-:Y:S04]  /*14360*/  STL.64 [R1+0xc0], R8 ;  /* 0x0000c00801007387 */ /* 0x0001e80000100a00 */
[----:B------:R1:W-:Y:S04]  /*14370*/  STL.64 [R1+0xc8], R10 ;  /* 0x0000c80a01007387 */ /* 0x0003e80000100a00 */
[----:B0-----:R-:W4:Y:S04]  /*14380*/  LDL.LU R8, [R1+0x60] ;  /* 0x0000600001087983 */ /* 0x001f280000300800 */
[----:B------:R-:W4:Y:S04]  /*14390*/  LDL.LU R9, [R1+0x64] ;  /* 0x0000640001097983 */ /* 0x000f280000300800 */
[----:B-1----:R-:W4:Y:S04]  /*143a0*/  LDL.LU R10, [R1+0x68] ;  /* 0x00006800010a7983 */ /* 0x002f280000300800 */
[----:B------:R-:W4:Y:S01]  /*143b0*/  LDL.LU R11, [R1+0x6c] ;  /* 0x00006c00010b7983 */ /* 0x000f220000300800 */
[----:B--2---:R-:W-:-:S02]  /*143c0*/  F2FP.F16.E4M3.UNPACK_B R2, R2.H1 ;  /* 0x00000002ff02723e */ /* 0x004fc400030006ff */
[----:B---3--:R-:W-:-:S07]  /*143d0*/  F2FP.F16.E4M3.UNPACK_B R3, R3.H1 ;  /* 0x00000003ff03723e */ /* 0x008fce00030006ff */
[----:B------:R-:W-:-:S15]  /*143e0*/  HMMA.16816.F32 R12, R24, R2, R12 ;  /* 0x00000002180c723c */ /* 0x000fde000000180c */
[----:B------:R-:W-:-:S04]  /*143f0*/  NOP ;  /* 0x0000000000007918 */ /* 0x000fc80000000000 */
[----:B------:R-:W-:Y:S04]  /*14400*/  STL.64 [R1+0xb0], R12 ;  /* 0x0000b00c01007387 */ /* 0x000fe80000100a00 */
[----:B------:R0:W-:Y:S04]  /*14410*/  STL.64 [R1+0xb8], R14 ;  /* 0x0000b80e01007387 */ /* 0x0001e80000100a00 */
[----:B0-----:R-:W2:Y:S04]  /*14420*/  LDL.LU.64 R14, [R1+0x638] ;  /* 0x00063800010e7983 */ /* 0x001ea80000300a00 */
[----:B------:R-:W2:Y:S04]  /*14430*/  LDL.LU.64 R12, [R1+0x630] ;  /* 0x00063000010c7983 */ /* 0x000ea80000300a00 */
[----:B------:R-:W3:Y:S04]  /*14440*/  LDL.LU R2, [R1+0x50] ;  /* 0x0000500001027983 */ /* 0x000ee80000300800 */
[----:B------:R-:W2:Y:S01]  /*14450*/  LDL.LU R3, [R1+0x54] ;  /* 0x0000540001037983 */ /* 0x000ea20000300800 */
[----:B---3--:R-:W-:-:S02]  /*14460*/  F2FP.F16.E4M3.UNPACK_B R2, R2.H1 ;  /* 0x00000002ff02723e */ /* 0x008fc400030006ff */
[----:B--2---:R-:W-:-:S07]  /*14470*/  F2FP.F16.E4M3.UNPACK_B R3, R3.H1 ;  /* 0x00000003ff03723e */ /* 0x004fce00030006ff */
[----:B------:R-:W-:-:S15]  /*14480*/  HMMA.16816.F32 R20, R24, R2, R20 ;  /* 0x000000021814723c */ /* 0x000fde0000001814 */
[----:B------:R-:W-:-:S04]  /*14490*/  NOP ;  /* 0x0000000000007918 */ /* 0x000fc80000000000 */
[----:B------:R-:W-:Y:S04]  /*144a0*/  STL.64 [R1+0xa0], R20 ;  /* 0x0000a01401007387 */ /* 0x000fe80000100a00 */
[----:B------:R0:W-:Y:S04]  /*144b0*/  STL.64 [R1+0xa8], R22 ;  /* 0x0000a81601007387 */ /* 0x0001e80000100a00 */
[----:B0-----:R-:W2:Y:S04]  /*144c0*/  LDL.LU.64 R22, [R1+0x628] ;  /* 0x0006280001167983 */ /* 0x001ea80000300a00 */
[----:B------:R-:W3:Y:S04]  /*144d0*/  LDL.LU.64 R20, [R1+0x620] ;  /* 0x0006200001147983 */ /* 0x000ee80000300a00 */
[----:B------:R-:W2:Y:S02]  /*144e0*/  LDL.LU R3, [R1+0x58] ;  /* 0x0000580001037983 */ /* 0x000ea40000300800 */
[----:B--2---:R-:W-:-:S02]  /*144f0*/  F2FP.F16.E4M3.UNPACK_B R2, R3.H1 ;  /* 0x00000003ff02723e */ /* 0x004fc400030006ff */
[----:B------:R-:W-:Y:S02]  /*14500*/  F2FP.F16.E4M3.UNPACK_B R3, R0.H1 ;  /* 0x00000000ff03723e */ /* 0x000fe400030006ff */
[----:B------:R-:W0:Y:S05]  /*14510*/  LDC R0, c[0x0][0x3a8] ;  /* 0x0000ea00ff007b82 */ /* 0x000e2a0000000800 */
[----:B------:R-:W-:-:S15]  /*14520*/  HMMA.16816.F32 R12, R24, R2, R12 ;  /* 0x00000002180c723c */ /* 0x000fde000000180c */
[----:B------:R-:W-:-:S04]  /*14530*/  NOP ;  /* 0x0000000000007918 */ /* 0x000fc80000000000 */
[----:B------:R-:W-:Y:S04]  /*14540*/  STL.64 [R1+0x90], R12 ;  /* 0x0000900c01007387 */ /* 0x000fe80000100a00 */
[----:B------:R1:W-:Y:S04]  /*14550*/  STL.64 [R1+0x98], R14 ;  /* 0x0000980e01007387 */ /* 0x0003e80000100a00 */
[----:B-1----:R-:W2:Y:S04]  /*14560*/  LDL.LU.64 R14, [R1+0x618] ;  /* 0x00061800010e7983 */ /* 0x002ea80000300a00 */
[----:B------:R-:W2:Y:S02]  /*14570*/  LDL.LU.64 R12, [R1+0x610] ;  /* 0x00061000010c7983 */ /* 0x000ea40000300a00 */
[----:B--2---:R-:W-:-:S02]  /*14580*/  F2FP.F16.E4M3.UNPACK_B R2, R12.H1 ;  /* 0x0000000cff02723e */ /* 0x004fc400030006ff */
[----:B------:R-:W-:-:S07]  /*14590*/  F2FP.F16.E4M3.UNPACK_B R3, R13.H1 ;  /* 0x0000000dff03723e */ /* 0x000fce00030006ff */
[----:B------:R-:W-:Y:S01]  /*145a0*/  HMMA.16816.F32 R16, R24, R2, R16 ;  /* 0x000000021810723c */ /* 0x000fe20000001810 */
[----:B------:R-:W-:Y:S02]  /*145b0*/  F2FP.F16.E4M3.UNPACK_B R2, R14.H1 ;  /* 0x0000000eff02723e */ /* 0x000fe400030006ff */
[----:B------:R-:W-:-:S15]  /*145c0*/  F2FP.F16.E4M3.UNPACK_B R3, R15.H1 ;  /* 0x0000000fff03723e */ /* 0x000fde00030006ff */
[----:B------:R-:W-:Y:S01]  /*145d0*/  NOP ;  /* 0x0000000000007918 */ /* 0x000fe20000000000 */
[----:B------:R-:W-:Y:S04]  /*145e0*/  STL.64 [R1+0x80], R16 ;  /* 0x0000801001007387 */ /* 0x000fe80000100a00 */
[----:B------:R1:W-:Y:S04]  /*145f0*/  STL.64 [R1+0x88], R18 ;  /* 0x0000881201007387 */ /* 0x0003e80000100a00 */
[----:B-1----:R-:W2:Y:S04]  /*14600*/  LDL.LU.64 R18, [R1+0x608] ;  /* 0x0006080001127983 */ /* 0x002ea80000300a00 */
[----:B------:R-:W2:Y:S04]  /*14610*/  LDL.LU.64 R16, [R1+0x600] ;  /* 0x0006000001107983 */ /* 0x000ea80000300a00 */
[----:B------:R-:W2:Y:S04]  /*14620*/  LDL.LU R12, [R1+0x70] ;  /* 0x00007000010c7983 */ /* 0x000ea80000300800 */
[----:B------:R-:W2:Y:S04]  /*14630*/  LDL.LU R13, [R1+0x74] ;  /* 0x00007400010d7983 */ /* 0x000ea80000300800 */
[----:B------:R-:W2:Y:S04]  /*14640*/  LDL.LU R14, [R1+0x78] ;  /* 0x00007800010e7983 */ /* 0x000ea80000300800 */
[----:B------:R-:W2:Y:S02]  /*14650*/  LDL.LU R15, [R1+0x7c] ;  /* 0x00007c00010f7983 */ /* 0x000ea40000300800 */
[----:B--2---:R-:W-:Y:S01]  /*14660*/  HMMA.16816.F32 R12, R24, R2, R12 ;  /* 0x00000002180c723c */ /* 0x004fe2000000180c */
[----:B------:R-:W-:-:S02]  /*14670*/  F2FP.F16.E4M3.UNPACK_B R2, R16.H1 ;  /* 0x00000010ff02723e */ /* 0x000fc400030006ff */
[----:B------:R-:W-:-:S15]  /*14680*/  F2FP.F16.E4M3.UNPACK_B R3, R17.H1 ;  /* 0x00000011ff03723e */ /* 0x000fde00030006ff */
[----:B------:R-:W-:Y:S01]  /*14690*/  NOP ;  /* 0x0000000000007918 */ /* 0x000fe20000000000 */
[----:B------:R-:W-:Y:S04]  /*146a0*/  STL.64 [R1+0x130], R12 ;  /* 0x0001300c01007387 */ /* 0x000fe80000100a00 */
[----:B------:R1:W-:Y:S02]  /*146b0*/  STL.64 [R1+0x138], R14 ;  /* 0x0001380e01007387 */ /* 0x0003e40000100a00 */
[----:B-1----:R-:W-:Y:S02]  /*146c0*/  HMMA.16816.F32 R12, R24, R2, R4 ;  /* 0x00000002180c723c */ /* 0x002fe40000001804 */
[----:B------:R-:W2:Y:S01]  /*146d0*/  LDL.LU R4, [R1+0x2d4] ;  /* 0x0002d40001047983 */ /* 0x000ea20000300800 */
[----:B------:R-:W-:Y:S02]  /*146e0*/  IMAD.MOV.U32 R5, RZ, RZ, R28 ;  /* 0x000000ffff057224 */ /* 0x000fe400078e001c */
[----:B---3--:R-:W-:-:S02]  /*146f0*/  IMAD.MOV.U32 R6, RZ, RZ, R21 ;  /* 0x000000ffff067224 */ /* 0x008fc400078e0015 */
[----:B------:R-:W-:Y:S01]  /*14700*/  IMAD.MOV.U32 R7, RZ, RZ, R20 ;  /* 0x000000ffff077224 */ /* 0x000fe200078e0014 */
[----:B--2---:R1:W-:Y:S11]  /*14710*/  STL [R1+0x5e0], R4 ;  /* 0x0005e00401007387 */ /* 0x0043f60000100800 */
[----:B------:R-:W-:Y:S04]  /*14720*/  STL.64 [R1+0x30], R12 ;  /* 0x0000300c01007387 */ /* 0x000fe80000100a00 */
[----:B------:R2:W-:Y:S01]  /*14730*/  STL.64 [R1+0x38], R14 ;  /* 0x0000380e01007387 */ /* 0x0005e20000100a00 */
[----:B-1----:R-:W-:-:S03]  /*14740*/  IMAD.MOV.U32 R4, RZ, RZ, R29 ;  /* 0x000000ffff047224 */ /* 0x002fc600078e001d */
[----:B------:R-:W3:Y:S04]  /*14750*/  LDL.LU R29, [R1+0x5f8] ;  /* 0x0005f800011d7983 */ /* 0x000ee80000300800 */
[----:B------:R-:W2:Y:S04]  /*14760*/  LDL.LU R28, [R1+0x5f4] ;  /* 0x0005f400011c7983 */ /* 0x000ea80000300800 */
[----:B------:R-:W2:Y:S04]  /*14770*/  LDL.LU R21, [R1+0x5f0] ;  /* 0x0005f00001157983 */ /* 0x000ea80000300800 */
[----:B------:R-:W2:Y:S04]  /*14780*/  LDL.LU R20, [R1+0x5ec] ;  /* 0x0005ec0001147983 */ /* 0x000ea80000300800 */
[----:B------:R-:W2:Y:S04]  /*14790*/  LDL.LU R16, [R1+0x20] ;  /* 0x0000200001107983 */ /* 0x000ea80000300800 */
[----:B------:R-:W2:Y:S01]  /*147a0*/  LDL.LU R17, [R1+0x24] ;  /* 0x0000240001117983 */ /* 0x000ea20000300800 */
[----:B------:R-:W-:-:S02]  /*147b0*/  F2FP.F16.E4M3.UNPACK_B R2, R18.H1 ;  /* 0x00000012ff02723e */ /* 0x000fc400030006ff */
[----:B------:R-:W-:-:S07]  /*147c0*/  F2FP.F16.E4M3.UNPACK_B R3, R19.H1 ;  /* 0x00000013ff03723e */ /* 0x000fce00030006ff */
[----:B----4-:R-:W-:Y:S01]  /*147d0*/  HMMA.16816.F32 R8, R24, R2, R8 ;  /* 0x000000021808723c */ /* 0x010fe20000001808 */
[----:B---3--:R-:W-:Y:S02]  /*147e0*/  IMAD.MOV.U32 R19, RZ, RZ, R29 ;  /* 0x000000ffff137224 */ /* 0x008fe400078e001d */
[----:B--2---:R-:W-:Y:S02]  /*147f0*/  IMAD.MOV.U32 R18, RZ, RZ, R28 ;  /* 0x000000ffff127224 */ /* 0x004fe400078e001c */
[----:B------:R-:W2:Y:S01]  /*14800*/  LDL.LU R28, [R1+0x5e8] ;  /* 0x0005e800011c7983 */ /* 0x000ea20000300800 */
[----:B------:R-:W-:-:S03]  /*14810*/  F2FP.F16.E4M3.UNPACK_B R3, R21.H1 ;  /* 0x00000015ff03723e */ /* 0x000fc600030006ff */
[----:B------:R-:W3:Y:S01]  /*14820*/  LDL.LU R29, [R1+0x5e4] ;  /* 0x0005e400011d7983 */ /* 0x000ee20000300800 */
[----:B------:R-:W-:-:S03]  /*14830*/  F2FP.F16.E4M3.UNPACK_B R2, R20.H1 ;  /* 0x00000014ff02723e */ /* 0x000fc600030006ff */
[----:B------:R-:W4:Y:S04]  /*14840*/  LDL.LU R14, [R1+0x2e4] ;  /* 0x0002e400010e7983 */ /* 0x000f280000300800 */
[----:B------:R-:W-:Y:S02]  /*14850*/  HMMA.16816.F32 R16, R24, R2, R16 ;  /* 0x000000021810723c */ /* 0x000fe40000001810 */
[----:B------:R-:W-:Y:S04]  /*14860*/  STL.64 [R1+0x60], R8 ;  /* 0x0000600801007387 */ /* 0x000fe80000100a00 */
[----:B------:R1:W-:Y:S01]  /*14870*/  STL.64 [R1+0x68], R10 ;  /* 0x0000680a01007387 */ /* 0x0003e20000100a00 */
[----:B------:R-:W-:-:S02]  /*14880*/  F2FP.F16.E4M3.UNPACK_B R2, R22.H1 ;  /* 0x00000016ff02723e */ /* 0x000fc400030006ff */
[----:B------:R-:W-:Y:S01]  /*14890*/  F2FP.F16.E4M3.UNPACK_B R3, R23.H1 ;  /* 0x00000017ff03723e */ /* 0x000fe200030006ff */
[----:B-1----:R-:W2:Y:S09]  /*148a0*/  LDL.LU R11, [R1+0x2ec] ;  /* 0x0002ec00010b7983 */ /* 0x002eb20000300800 */
[----:B------:R1:W-:Y:S04]  /*148b0*/  STL.64 [R1+0x20], R16 ;  /* 0x0000201001007387 */ /* 0x0003e80000100a00 */
[----:B------:R0:W-:Y:S01]  /*148c0*/  STL.64 [R1+0x28], R18 ;  /* 0x0000281201007387 */ /* 0x0001e20000100a00 */
[----:B------:R-:W-:Y:S03]  /*148d0*/  HMMA.16816.F32 R24, R24, R2, R4 ;  /* 0x000000021818723c */ /* 0x000fe60000001804 */
[----:B-1----:R-:W2:Y:S04]  /*148e0*/  LDL.LU R16, [R1+0x2f4] ;  /* 0x0002f40001107983 */ /* 0x002ea80000300800 */
[----:B------:R-:W2:Y:S04]  /*148f0*/  LDL.LU R10, [R1+0x2fc] ;  /* 0x0002fc00010a7983 */ /* 0x000ea80000300800 */
[----:B------:R-:W2:Y:S04]  /*14900*/  LDL.LU R21, [R1+0x304] ;  /* 0x0003040001157983 */ /* 0x000ea80000300800 */
[----:B------:R-:W2:Y:S04]  /*14910*/  LDL.LU R13, [R1+0x2d0] ;  /* 0x0002d000010d7983 */ /* 0x000ea80000300800 */
[----:B------:R-:W2:Y:S04]  /*14920*/  LDL.LU R9, [R1+0x30c] ;  /* 0x00030c0001097983 */ /* 0x000ea80000300800 */
[----:B------:R-:W2:Y:S04]  /*14930*/  LDL.LU R15, [R1+0x2d8] ;  /* 0x0002d800010f7983 */ /* 0x000ea80000300800 */
[----:B------:R-:W2:Y:S04]  /*14940*/  LDL.LU R8, [R1+0x314] ;  /* 0x0003140001087983 */ /* 0x000ea80000300800 */
[----:B------:R-:W2:Y:S04]  /*14950*/  LDL.LU R22, [R1+0x2dc] ;  /* 0x0002dc0001167983 */ /* 0x000ea80000300800 */
[----:B------:R-:W2:Y:S04]  /*14960*/  LDL.LU R4, [R1+0x5e0] ;  /* 0x0005e00001047983 */ /* 0x000ea80000300800 */
[----:B------:R-:W3:Y:S04]  /*14970*/  LDL.LU R20, [R1+0x2e0] ;  /* 0x0002e00001147983 */ /* 0x000ee80000300800 */
[----:B------:R-:W3:Y:S04]  /*14980*/  LDL.LU R7, [R1+0x31c] ;  /* 0x00031c0001077983 */ /* 0x000ee80000300800 */
[----:B------:R-:W-:Y:S04]  /*14990*/  STL.64 [R1+0x140], R24 ;  /* 0x0001401801007387 */ /* 0x000fe80000100a00 */
[----:B------:R-:W-:Y:S04]  /*149a0*/  STL.64 [R1+0x148], R26 ;  /* 0x0001481a01007387 */ /* 0x000fe80000100a00 */
[----:B------:R-:W3:Y:S04]  /*149b0*/  LDL.LU R12, [R1+0x2e8] ;  /* 0x0002e800010c7983 */ /* 0x000ee80000300800 */
[----:B0-----:R-:W4:Y:S04]  /*149c0*/  LDL.LU R19, [R1+0x324] ;  /* 0x0003240001137983 */ /* 0x001f280000300800 */
[----:B------:R-:W4:Y:S04]  /*149d0*/  LDL.LU R6, [R1+0x2f0] ;  /* 0x0002f00001067983 */ /* 0x000f280000300800 */
[----:B------:R-:W4:Y:S04]  /*149e0*/  LDL.LU R18, [R1+0x32c] ;  /* 0x00032c0001127983 */ /* 0x000f280000300800 */
[----:B------:R-:W4:Y:S04]  /*149f0*/  LDL.LU R5, [R1+0x2f8] ;  /* 0x0002f80001057983 */ /* 0x000f280000300800 */
[----:B------:R-:W4:Y:S01]  /*14a00*/  LDL.LU R17, [R1+0x334] ;  /* 0x0003340001117983 */ /* 0x000f220000300800 */
[----:B--2---:R-:W-:-:S05]  /*14a10*/  IADD3 R4, P5, PT, R4, UR4, RZ ;  /* 0x0000000404047c10 */ /* 0x004fca000ffbe0ff */
[----:B------:R0:W-:Y:S04]  /*14a20*/  STL [R1+0x2d4], R4 ;  /* 0x0002d40401007387 */ /* 0x0001e80000100800 */
[----:B0-----:R-:W2:Y:S01]  /*14a30*/  LDL.LU R4, [R1+0x300] ;  /* 0x0003000001047983 */ /* 0x001ea20000300800 */
[----:B------:R-:W-:-:S05]  /*14a40*/  IMAD.SHL.U32 R0, R0, 0x20, RZ ;  /* 0x0000002000007824 */ /* 0x000fca00078e00ff */
[----:B---3--:R-:W-:-:S04]  /*14a50*/  IADD3 R29, P0, PT, R0, R29, RZ ;  /* 0x0000001d001d7210 */ /* 0x008fc80007f1e0ff */
[----:B------:R-:W-:Y:S02]  /*14a60*/  LEA.HI.X.SX32 R28, R0, R28, 0x1, P0 ;  /* 0x0000001c001c7211 */ /* 0x000fe400000f0eff */
[----:B----4-:R-:W-:Y:S02]  /*14a70*/  IADD3 R14, P0, PT, R14, UR4, RZ ;  /* 0x000000040e0e7c10 */ /* 0x010fe4000ff1e0ff */
[----:B------:R-:W-:Y:S01]  /*14a80*/  IADD3 R22, P6, PT, R22, UR4, RZ ;  /* 0x0000000416167c10 */ /* 0x000fe2000ffde0ff */
[----:B------:R-:W-:Y:S02]  /*14a90*/  USHF.R.S32.HI UR72, URZ, 0x1f, UR4 ;  /* 0x0000001fff487899 */ /* 0x000fe40008011404 */
[----:B------:R-:W-:Y:S01]  /*14aa0*/  IADD3 R11, P1, PT, R11, UR4, RZ ;  /* 0x000000040b0b7c10 */ /* 0x000fe2000ff3e0ff */
[----:B------:R0:W-:Y:S01]  /*14ab0*/  STL [R1+0x2e4], R14 ;  /* 0x0002e40e01007387 */ /* 0x0001e20000100800 */
[----:B------:R-:W-:Y:S02]  /*14ac0*/  IADD3 R16, P2, PT, R16, UR4, RZ ;  /* 0x0000000410107c10 */ /* 0x000fe4000ff5e0ff */
[----:B------:R-:W-:-:S02]  /*14ad0*/  IADD3 R10, P3, PT, R10, UR4, RZ ;  /* 0x000000040a0a7c10 */ /* 0x000fc4000ff7e0ff */
[----:B------:R-:W-:Y:S01]  /*14ae0*/  IADD3.X R13, PT, PT, R13, UR72, RZ, P5, !PT ;  /* 0x000000480d0d7c10 */ /* 0x000fe2000affe4ff */
[----:B0-----:R-:W3:Y:S04]  /*14af0*/  LDL.LU R14, [R1+0x33c] ;  /* 0x00033c00010e7983 */ /* 0x001ee80000300800 */
[----:B------:R-:W-:Y:S04]  /*14b00*/  STL [R1+0x2dc], R22 ;  /* 0x0002dc1601007387 */ /* 0x000fe80000100800 */
[----:B------:R0:W-:Y:S01]  /*14b10*/  STL [R1+0x2ec], R11 ;  /* 0x0002ec0b01007387 */ /* 0x0001e20000100800 */
[----:B------:R-:W-:-:S02]  /*14b20*/  IADD3 R21, P4, PT, R21, UR4, RZ ;  /* 0x0000000415157c10 */ /* 0x000fc4000ff9e0ff */
[----:B------:R-:W-:Y:S01]  /*14b30*/  IADD3 R9, P5, PT, R9, UR4, RZ ;  /* 0x0000000409097c10 */ /* 0x000fe2000ffbe0ff */
[----:B0-----:R-:W4:Y:S04]  /*14b40*/  LDL.LU R11, [R1+0x308] ;  /* 0x00030800010b7983 */ /* 0x001f280000300800 */
[----:B------:R0:W-:Y:S01]  /*14b50*/  STL [R1+0x2f4], R16 ;  /* 0x0002f41001007387 */ /* 0x0001e20000100800 */
[----:B------:R-:W-:Y:S02]  /*14b60*/  IADD3.X R15, PT, PT, R15, UR72, RZ, P6, !PT ;  /* 0x000000480f0f7c10 */ /* 0x000fe4000b7fe4ff */
[----:B------:R-:W-:Y:S01]  /*14b70*/  IADD3 R8, P6, PT, R8, UR4, RZ ;  /* 0x0000000408087c10 */ /* 0x000fe2000ffde0ff */
[----:B0-----:R-:W4:Y:S04]  /*14b80*/  LDL.LU R16, [R1+0x344] ;  /* 0x0003440001107983 */ /* 0x001f280000300800 */
[----:B------:R0:W-:Y:S01]  /*14b90*/  STL [R1+0x2fc], R10 ;  /* 0x0002fc0a01007387 */ /* 0x0001e20000100800 */
[----:B------:R-:W-:-:S03]  /*14ba0*/  IADD3.X R20, PT, PT, R20, UR72, RZ, P0, !PT ;  /* 0x0000004814147c10 */ /* 0x000fc600087fe4ff */
[----:B0-----:R-:W4:Y:S04]  /*14bb0*/  LDL.LU R10, [R1+0x310] ;  /* 0x00031000010a7983 */ /* 0x001f280000300800 */
[----:B------:R0:W-:Y:S01]  /*14bc0*/  STL [R1+0x2d0], R13 ;  /* 0x0002d00d01007387 */ /* 0x0001e20000100800 */
[----:B------:R-:W-:-:S03]  /*14bd0*/  IADD3 R7, P0, PT, R7, UR4, RZ ;  /* 0x0000000407077c10 */ /* 0x000fc6000ff1e0ff */
[----:B0-----:R-:W4:Y:S04]  /*14be0*/  LDL.LU R13, [R1+0x34c] ;  /* 0x00034c00010d7983 */ /* 0x001f280000300800 */
[----:B------:R-:W-:Y:S04]  /*14bf0*/  STL [R1+0x304], R21 ;  /* 0x0003041501007387 */ /* 0x000fe80000100800 */
[----:B------:R0:W-:Y:S01]  /*14c00*/  STL [R1+0x30c], R9 ;  /* 0x00030c0901007387 */ /* 0x0001e20000100800 */
[----:B------:R-:W-:-:S03]  /*14c10*/  IADD3.X R12, PT, PT, R12, UR72, RZ, P1, !PT ;  /* 0x000000480c0c7c10 */ /* 0x000fc60008ffe4ff */
[----:B0-----:R-:W4:Y:S04]  /*14c20*/  LDL.LU R9, [R1+0x318] ;  /* 0x0003180001097983 */ /* 0x001f280000300800 */
[----:B------:R0:W-:Y:S01]  /*14c30*/  STL [R1+0x2d8], R15 ;  /* 0x0002d80f01007387 */ /* 0x0001e20000100800 */
[----:B------:R-:W-:-:S03]  /*14c40*/  IADD3.X R6, PT, PT, R6, UR72, RZ, P2, !PT ;  /* 0x0000004806067c10 */ /* 0x000fc600097fe4ff */
[----:B0-----:R-:W4:Y:S04]  /*14c50*/  LDL.LU R15, [R1+0x354] ;  /* 0x00035400010f7983 */ /* 0x001f280000300800 */
[----:B------:R0:W-:Y:S01]  /*14c60*/  STL [R1+0x314], R8 ;  /* 0x0003140801007387 */ /* 0x0001e20000100800 */
[----:B------:R-:W-:-:S03]  /*14c70*/  IADD3 R19, P1, PT, R19, UR4, RZ ;  /* 0x0000000413137c10 */ /* 0x000fc6000ff3e0ff */
[----:B0-----:R-:W4:Y:S04]  /*14c80*/  LDL.LU R8, [R1+0x320] ;  /* 0x0003200001087983 */ /* 0x001f280000300800 */
[----:B------:R0:W-:Y:S01]  /*14c90*/  STL [R1+0x31c], R7 ;  /* 0x00031c0701007387 */ /* 0x0001e20000100800 */
[----:B------:R-:W-:Y:S02]  /*14ca0*/  IADD3.X R5, PT, PT, R5, UR72, RZ, P3, !PT ;  /* 0x0000004805057c10 */ /* 0x000fe40009ffe4ff */
[----:B------:R-:W-:Y:S01]  /*14cb0*/  IADD3 R18, P2, PT, R18, UR4, RZ ;  /* 0x0000000412127c10 */ /* 0x000fe2000ff5e0ff */
[----:B0-----:R-:W4:Y:S04]  /*14cc0*/  LDL.LU R7, [R1+0x35c] ;  /* 0x00035c0001077983 */ /* 0x001f280000300800 */
[----:B------:R-:W-:Y:S04]  /*14cd0*/  STL [R1+0x2e0], R20 ;  /* 0x0002e01401007387 */ /* 0x000fe80000100800 */
[----:B------:R0:W-:Y:S01]  /*14ce0*/  STL [R1+0x2e8], R12 ;  /* 0x0002e80c01007387 */ /* 0x0001e20000100800 */
[----:B------:R-:W-:-:S03]  /*14cf0*/  IADD3 R17, P3, PT, R17, UR4, RZ ;  /* 0x0000000411117c10 */ /* 0x000fc6000ff7e0ff */
[----:B0-----:R-:W4:Y:S04]  /*14d00*/  LDL.LU R12, [R1+0x328] ;  /* 0x00032800010c7983 */ /* 0x001f280000300800 */
[----:B------:R0:W-:Y:S04]  /*14d10*/  STL [R1+0x2f0], R6 ;  /* 0x0002f00601007387 */ /* 0x0001e80000100800 */
[----:B0-----:R-:W4:Y:S04]  /*14d20*/  LDL.LU R6, [R1+0x364] ;  /* 0x0003640001067983 */ /* 0x001f280000300800 */
[----:B------:R-:W-:Y:S04]  /*14d30*/  STL [R1+0x324], R19 ;  /* 0x0003241301007387 */ /* 0x000fe80000100800 */
[----:B------:R0:W-:Y:S04]  /*14d40*/  STL [R1+0x2f8], R5 ;  /* 0x0002f80501007387 */ /* 0x0001e80000100800 */
[----:B0-----:R-:W4:Y:S04]  /*14d50*/  LDL.LU R5, [R1+0x330] ;  /* 0x0003300001057983 */ /* 0x001f280000300800 */
[----:B------:R-:W-:Y:S04]  /*14d60*/  STL [R1+0x32c], R18 ;  /* 0x00032c1201007387 */ /* 0x000fe80000100800 */
[----:B------:R-:W4:Y:S01]  /*14d70*/  LDL.LU R22, [R1+0x36c] ;  /* 0x00036c0001167983 */ /* 0x000f220000300800 */
[----:B--2---:R-:W-:-:S05]  /*14d80*/  IADD3.X R4, PT, PT, R4, UR72, RZ, P4, !PT ;  /* 0x0000004804047c10 */ /* 0x004fca000a7fe4ff */
[----:B------:R0:W-:Y:S04]  /*14d90*/  STL [R1+0x300], R4 ;  /* 0x0003000401007387 */ /* 0x0001e80000100800 */
[----:B------:R-:W-:Y:S04]  /*14da0*/  STL [R1+0x334], R17 ;  /* 0x0003341101007387 */ /* 0x000fe80000100800 */
[----:B0-----:R-:W2:Y:S01]  /*14db0*/  LDL.LU R4, [R1+0x338] ;  /* 0x0003380001047983 */ /* 0x001ea20000300800 */
[----:B---3--:R-:W-:-:S05]  /*14dc0*/  IADD3 R14, P4, PT, R14, UR4, RZ ;  /* 0x000000040e0e7c10 */ /* 0x008fca000ff9e0ff */
[----:B------:R0:W-:Y:S04]  /*14dd0*/  STL [R1+0x33c], R14 ;  /* 0x00033c0e01007387 */ /* 0x0001e80000100800 */
[----:B0-----:R-:W3:Y:S01]  /*14de0*/  LDL.LU R14, [R1+0x374] ;  /* 0x00037400010e7983 */ /* 0x001ee20000300800 */
[----:B----4-:R-:W-:-:S03]  /*14df0*/  IADD3.X R11, PT, PT, R11, UR72, RZ, P5, !PT ;  /* 0x000000480b0b7c10 */ /* 0x010fc6000affe4ff */
[----:B------:R-:W4:Y:S04]  /*14e00*/  LDL.LU R17, [R1+0x340] ;  /* 0x0003400001117983 */ /* 0x000f280000300800 */
[----:B------:R0:W-:Y:S01]  /*14e10*/  STL [R1+0x308], R11 ;  /* 0x0003080b01007387 */ /* 0x0001e20000100800 */
[----:B------:R-:W-:-:S03]  /*14e20*/  IADD3 R16, P5, PT, R16, UR4, RZ ;  /* 0x0000000410107c10 */ /* 0x000fc6000ffbe0ff */
[----:B0-----:R-:W4:Y:S04]  /*14e30*/  LDL.LU R11, [R1+0x37c] ;  /* 0x00037c00010b7983 */ /* 0x001f280000300800 */
[----:B------:R-:W4:Y:S01]  /*14e40*/  LDL.LU R21, [R1+0x348] ;  /* 0x0003480001157983 */ /* 0x000f220000300800 */
[----:B------:R-:W-:-:S05]  /*14e50*/  IADD3.X R10, PT, PT, R10, UR72, RZ, P6, !PT ;  /* 0x000000480a0a7c10 */ /* 0x000fca000b7fe4ff */
[----:B------:R0:W-:Y:S04]  /*14e60*/  STL [R1+0x310], R10 ;  /* 0x0003100a01007387 */ /* 0x0001e80000100800 */
[----:B------:R-:W-:Y:S01]  /*14e70*/  STL [R1+0x344], R16 ;  /* 0x0003441001007387 */ /* 0x000fe20000100800 */
[----:B------:R-:W-:-:S03]  /*14e80*/  IADD3 R13, P6, PT, R13, UR4, RZ ;  /* 0x000000040d0d7c10 */ /* 0x000fc6000ffde0ff */
[----:B0-----:R-:W4:Y:S04]  /*14e90*/  LDL.LU R10, [R1+0x384] ;  /* 0x00038400010a7983 */ /* 0x001f280000300800 */
[----:B------:R0:W-:Y:S04]  /*14ea0*/  STL [R1+0x34c], R13 ;  /* 0x00034c0d01007387 */ /* 0x0001e80000100800 */
[----:B0-----:R-:W4:Y:S01]  /*14eb0*/  LDL.LU R13, [R1+0x350] ;  /* 0x00035000010d7983 */ /* 0x001f220000300800 */
[----:B------:R-:W-:-:S03]  /*14ec0*/  IADD3.X R9, PT, PT, R9, UR72, RZ, P0, !PT ;  /* 0x0000004809097c10 */ /* 0x000fc600087fe4ff */
        /* <DEDUP_REMOVED lines=17> */
[----:B------:R-:W4:Y:S04]  /*14fe0*/  LDL.LU R18, [R1+0x370] ;  /* 0x0003700001127983 */ /* 0x000f280000300800 */
[----:B------:R0:W-:Y:S01]  /*14ff0*/  STL [R1+0x364], R6 ;  /* 0x0003640601007387 */ /* 0x0001e20000100800 */
[----:B------:R-:W-:-:S03]  /*15000*/  IADD3.X R5, PT, PT, R5, UR72, RZ, P3, !PT ;  /* 0x0000004805057c10 */ /* 0x000fc60009ffe4ff */
[----:B0-----:R-:W4:Y:S04]  /*15010*/  LDL.LU R6, [R1+0x3ac] ;  /* 0x0003ac0001067983 */ /* 0x001f280000300800 */
[----:B------:R-:W4:Y:S04]  /*15020*/  LDL.LU R15, [R1+0x378] ;  /* 0x00037800010f7983 */ /* 0x000f280000300800 */
[----:B------:R0:W-:Y:S04]  /*15030*/  STL [R1+0x330], R5 ;  /* 0x0003300501007387 */ /* 0x0001e80000100800 */
[----:B0-----:R-:W4:Y:S01]  /*15040*/  LDL.LU R5, [R1+0x3b4] ;  /* 0x0003b40001057983 */ /* 0x001f220000300800 */
[----:B--2---:R-:W-:-:S05]  /*15050*/  IADD3.X R4, PT, PT, R4, UR72, RZ, P4, !PT ;  /* 0x0000004804047c10 */ /* 0x004fca000a7fe4ff */
[----:B------:R0:W-:Y:S04]  /*15060*/  STL [R1+0x338], R4 ;  /* 0x0003380401007387 */ /* 0x0001e80000100800 */
[----:B0-----:R-:W2:Y:S01]  /*15070*/  LDL.LU R4, [R1+0x380] ;  /* 0x0003800001047983 */ /* 0x001ea20000300800 */
[----:B------:R-:W-:-:S05]  /*15080*/  IADD3 R22, P3, PT, R22, UR4, RZ ;  /* 0x0000000416167c10 */ /* 0x000fca000ff7e0ff */
[----:B------:R-:W-:Y:S01]  /*15090*/  STL [R1+0x36c], R22 ;  /* 0x00036c1601007387 */ /* 0x000fe20000100800 */
[----:B---3--:R-:W-:Y:S02]  /*150a0*/  IADD3 R14, P4, PT, R14, UR4, RZ ;  /* 0x000000040e0e7c10 */ /* 0x008fe4000ff9e0ff */
[----:B----4-:R-:W-:-:S03]  /*150b0*/  IADD3.X R17, PT, PT, R17, UR72, RZ, P5, !PT ;  /* 0x0000004811117c10 */ /* 0x010fc6000affe4ff */
[----:B------:R0:W-:Y:S04]  /*150c0*/  STL [R1+0x374], R14 ;  /* 0x0003740e01007387 */ /* 0x0001e80000100800 */
[----:B0-----:R-:W3:Y:S01]  /*150d0*/  LDL.LU R14, [R1+0x3bc] ;  /* 0x0003bc00010e7983 */ /* 0x001ee20000300800 */
[----:B------:R-:W-:-:S03]  /*150e0*/  IADD3 R11, P5, PT, R11, UR4, RZ ;  /* 0x000000040b0b7c10 */ /* 0x000fc6000ffbe0ff */
[----:B------:R0:W-:Y:S01]  /*150f0*/  STL [R1+0x340], R17 ;  /* 0x0003401101007387 */ /* 0x0001e20000100800 */
[----:B------:R-:W-:-:S03]  /*15100*/  IADD3.X R21, PT, PT, R21, UR72, RZ, P6, !PT ;  /* 0x0000004815157c10 */ /* 0x000fc6000b7fe4ff */
[----:B0-----:R-:W4:Y:S04]  /*15110*/  LDL.LU R17, [R1+0x388] ;  /* 0x0003880001117983 */ /* 0x001f280000300800 */
[----:B------:R0:W-:Y:S04]  /*15120*/  STL [R1+0x37c], R11 ;  /* 0x00037c0b01007387 */ /* 0x0001e80000100800 */
[----:B0-----:R-:W4:Y:S01]  /*15130*/  LDL.LU R11, [R1+0x3c4] ;  /* 0x0003c400010b7983 */ /* 0x001f220000300800 */
[----:B------:R-:W-:-:S05]  /*15140*/  IADD3 R10, P6, PT, R10, UR4, RZ ;  /* 0x000000040a0a7c10 */ /* 0x000fca000ffde0ff */
[----:B------:R0:W-:Y:S01]  /*15150*/  STL [R1+0x384], R10 ;  /* 0x0003840a01007387 */ /* 0x0001e20000100800 */
[----:B------:R-:W-:-:S03]  /*15160*/  IADD3.X R13, PT, PT, R13, UR72, RZ, P0, !PT ;  /* 0x000000480d0d7c10 */ /* 0x000fc600087fe4ff */
[----:B0-----:R-:W4:Y:S01]  /*15170*/  LDL.LU R10, [R1+0x390] ;  /* 0x00039000010a7983 */ /* 0x001f220000300800 */
[----:B------:R-:W-:-:S03]  /*15180*/  IADD3 R16, P0, PT, R16, UR4, RZ ;  /* 0x0000000410107c10 */ /* 0x000fc6000ff1e0ff */
[----:B------:R-:W-:Y:S04]  /*15190*/  STL [R1+0x348], R21 ;  /* 0x0003481501007387 */ /* 0x000fe80000100800 */
[----:B------:R0:W-:Y:S01]  /*151a0*/  STL [R1+0x350], R13 ;  /* 0x0003500d01007387 */ /* 0x0001e20000100800 */
[----:B------:R-:W-:-:S03]  /*151b0*/  IADD3.X R9, PT, PT, R9, UR72, RZ, P1, !PT ;  /* 0x0000004809097c10 */ /* 0x000fc60008ffe4ff */
[----:B0-----:R-:W4:Y:S04]  /*151c0*/  LDL.LU R13, [R1+0x3cc] ;  /* 0x0003cc00010d7983 */ /* 0x001f280000300800 */
[----:B------:R0:W-:Y:S01]  /*151d0*/  STL [R1+0x38c], R16 ;  /* 0x00038c1001007387 */ /* 0x0001e20000100800 */
[----:B------:R-:W-:-:S03]  /*151e0*/  IADD3 R20, P1, PT, R20, UR4, RZ ;  /* 0x0000000414147c10 */ /* 0x000fc6000ff3e0ff */
[----:B0-----:R-:W4:Y:S04]  /*151f0*/  LDL.LU R16, [R1+0x398] ;  /* 0x0003980001107983 */ /* 0x001f280000300800 */
[----:B------:R0:W-:Y:S01]  /*15200*/  STL [R1+0x358], R9 ;  /* 0x0003580901007387 */ /* 0x0001e20000100800 */
[----:B------:R-:W-:-:S03]  /*15210*/  IADD3.X R8, PT, PT, R8, UR72, RZ, P2, !PT ;  /* 0x0000004808087c10 */ /* 0x000fc600097fe4ff */
[----:B0-----:R-:W4:Y:S04]  /*15220*/  LDL.LU R9, [R1+0x3d4] ;  /* 0x0003d40001097983 */ /* 0x001f280000300800 */
[----:B------:R0:W-:Y:S01]  /*15230*/  STL [R1+0x360], R8 ;  /* 0x0003600801007387 */ /* 0x0001e20000100800 */
[----:B------:R-:W-:-:S03]  /*15240*/  IADD3 R7, P2, PT, R7, UR4, RZ ;  /* 0x0000000407077c10 */ /* 0x000fc6000ff5e0ff */
[----:B0-----:R-:W4:Y:S01]  /*15250*/  LDL.LU R8, [R1+0x3a0] ;  /* 0x0003a00001087983 */ /* 0x001f220000300800 */
[----:B------:R-:W-:-:S03]  /*15260*/  IADD3.X R19, PT, PT, R19, UR72, RZ, P3, !PT ;  /* 0x0000004813137c10 */ /* 0x000fc60009ffe4ff */
[----:B------:R-:W-:Y:S04]  /*15270*/  STL [R1+0x394], R20 ;  /* 0x0003941401007387 */ /* 0x000fe80000100800 */
[----:B------:R0:W-:Y:S01]  /*15280*/  STL [R1+0x39c], R7 ;  /* 0x00039c0701007387 */ /* 0x0001e20000100800 */
[----:B------:R-:W-:-:S03]  /*15290*/  IADD3 R12, P3, PT, R12, UR4, RZ ;  /* 0x000000040c0c7c10 */ /* 0x000fc6000ff7e0ff */
[----:B0-----:R-:W4:Y:S01]  /*152a0*/  LDL.LU R7, [R1+0x3dc] ;  /* 0x0003dc0001077983 */ /* 0x001f220000300800 */
[----:B------:R-:W-:-:S03]  /*152b0*/  IADD3.X R18, PT, PT, R18, UR72, RZ, P4, !PT ;  /* 0x0000004812127c10 */ /* 0x000fc6000a7fe4ff */
[----:B------:R0:W-:Y:S04]  /*152c0*/  STL [R1+0x3a4], R12 ;  /* 0x0003a40c01007387 */ /* 0x0001e80000100800 */
[----:B0-----:R-:W4:Y:S01]  /*152d0*/  LDL.LU R12, [R1+0x3a8] ;  /* 0x0003a800010c7983 */ /* 0x001f220000300800 */
[----:B------:R-:W-:-:S03]  /*152e0*/  IADD3 R6, P4, PT, R6, UR4, RZ ;  /* 0x0000000406067c10 */ /* 0x000fc6000ff9e0ff */
[----:B------:R-:W-:Y:S01]  /*152f0*/  STL [R1+0x368], R19 ;  /* 0x0003681301007387 */ /* 0x000fe20000100800 */
[----:B------:R-:W-:-:S03]  /*15300*/  IADD3.X R15, PT, PT, R15, UR72, RZ, P5, !PT ;  /* 0x000000480f0f7c10 */ /* 0x000fc6000affe4ff */
[----:B------:R0:W-:Y:S04]  /*15310*/  STL [R1+0x3ac], R6 ;  /* 0x0003ac0601007387 */ /* 0x0001e80000100800 */
[----:B0-----:R-:W4:Y:S01]  /*15320*/  LDL.LU R6, [R1+0x3e4] ;  /* 0x0003e40001067983 */ /* 0x001f220000300800 */
[----:B------:R-:W-:-:S03]  /*15330*/  IADD3 R5, P5, PT, R5, UR4, RZ ;  /* 0x0000000405057c10 */ /* 0x000fc6000ffbe0ff */
[----:B------:R-:W-:Y:S04]  /*15340*/  STL [R1+0x370], R18 ;  /* 0x0003701201007387 */ /* 0x000fe80000100800 */
[----:B------:R-:W4:Y:S04]  /*15350*/  LDL.LU R22, [R1+0x3b0] ;  /* 0x0003b00001167983 */ /* 0x000f280000300800 */
[----:B------:R0:W-:Y:S04]  /*15360*/  STL [R1+0x3b4], R5 ;  /* 0x0003b40501007387 */ /* 0x0001e80000100800 */
[----:B------:R-:W-:Y:S04]  /*15370*/  STL [R1+0x378], R15 ;  /* 0x0003780f01007387 */ /* 0x000fe80000100800 */
[----:B0-----:R-:W4:Y:S01]  /*15380*/  LDL.LU R5, [R1+0x3f0] ;  /* 0x0003f00001057983 */ /* 0x001f220000300800 */
[----:B--2---:R-:W-:-:S05]  /*15390*/  IADD3.X R4, PT, PT, R4, UR72, RZ, P6, !PT ;  /* 0x0000004804047c10 */ /* 0x004fca000b7fe4ff */
[----:B------:R0:W-:Y:S04]  /*153a0*/  STL [R1+0x380], R4 ;  /* 0x0003800401007387 */ /* 0x0001e80000100800 */
[----:B0-----:R-:W2:Y:S04]  /*153b0*/  LDL.LU R4, [R1+0x3b8] ;  /* 0x0003b80001047983 */ /* 0x001ea80000300800 */
[----:B------:R-:W2:Y:S01]  /*153c0*/  LDL.LU R15, [R1+0x3f8] ;  /* 0x0003f800010f7983 */ /* 0x000ea20000300800 */
[----:B---3--:R-:W-:-:S05]  /*153d0*/  IADD3 R14, P6, PT, R14, UR4, RZ ;  /* 0x000000040e0e7c10 */ /* 0x008fca000ffde0ff */
[----:B------:R0:W-:Y:S01]  /*153e0*/  STL [R1+0x3bc], R14 ;  /* 0x0003bc0e01007387 */ /* 0x0001e20000100800 */
[----:B----4-:R-:W-:-:S03]  /*153f0*/  IADD3.X R17, PT, PT, R17, UR72, RZ, P0, !PT ;  /* 0x0000004811117c10 */ /* 0x010fc600087fe4ff */
[----:B0-----:R-:W3:Y:S04]  /*15400*/  LDL.LU R14, [R1+0x3c0] ;  /* 0x0003c000010e7983 */ /* 0x001ee80000300800 */
[----:B------:R-:W4:Y:S01]  /*15410*/  LDL.LU R21, [R1+0x400] ;  /* 0x0004000001157983 */ /* 0x000f220000300800 */
[----:B------:R-:W-:-:S05]  /*15420*/  IADD3 R11, P0, PT, R11, UR4, RZ ;  /* 0x000000040b0b7c10 */ /* 0x000fca000ff1e0ff */
[----:B------:R0:W-:Y:S04]  /*15430*/  STL [R1+0x3c4], R11 ;  /* 0x0003c40b01007387 */ /* 0x0001e80000100800 */
[----:B------:R-:W-:Y:S04]  /*15440*/  STL [R1+0x388], R17 ;  /* 0x0003881101007387 */ /* 0x000fe80000100800 */
[----:B0-----:R-:W4:Y:S01]  /*15450*/  LDL.LU R11, [R1+0x3c8] ;  /* 0x0003c800010b7983 */ /* 0x001f220000300800 */
[----:B------:R-:W-:-:S05]  /*15460*/  IADD3.X R10, PT, PT, R10, UR72, RZ, P1, !PT ;  /* 0x000000480a0a7c10 */ /* 0x000fca0008ffe4ff */
[----:B------:R0:W-:Y:S04]  /*15470*/  STL [R1+0x390], R10 ;  /* 0x0003900a01007387 */ /* 0x0001e80000100800 */
[----:B0-----:R-:W4:Y:S01]  /*15480*/  LDL.LU R10, [R1+0x408] ;  /* 0x00040800010a7983 */ /* 0x001f220000300800 */
[----:B------:R-:W-:-:S03]  /*15490*/  IADD3 R13, P1, PT, R13, UR4, RZ ;  /* 0x000000040d0d7c10 */ /* 0x000fc6000ff3e0ff */
[----:B------:R-:W4:Y:S04]  /*154a0*/  LDL.LU R17, [R1+0x3d0] ;  /* 0x0003d00001117983 */ /* 0x000f280000300800 */
[----:B------:R0:W-:Y:S01]  /*154b0*/  STL [R1+0x3cc], R13 ;  /* 0x0003cc0d01007387 */ /* 0x0001e20000100800 */
[----:B------:R-:W-:-:S03]  /*154c0*/  IADD3.X R16, PT, PT, R16, UR72, RZ, P2, !PT ;  /* 0x0000004810107c10 */ /* 0x000fc600097fe4ff */
[----:B0-----:R-:W4:Y:S04]  /*154d0*/  LDL.LU R13, [R1+0x410] ;  /* 0x00041000010d7983 */ /* 0x001f280000300800 */
[----:B------:R-:W4:Y:S01]  /*154e0*/  LDL.LU R20, [R1+0x3d8] ;  /* 0x0003d80001147983 */ /* 0x000f220000300800 */
[----:B------:R-:W-:-:S05]  /*154f0*/  IADD3 R9, P2, PT, R9, UR4, RZ ;  /* 0x0000000409097c10 */ /* 0x000fca000ff5e0ff */
[----:B------:R0:W-:Y:S04]  /*15500*/  STL [R1+0x3d4], R9 ;  /* 0x0003d40901007387 */ /* 0x0001e80000100800 */
[----:B------:R-:W-:Y:S01]  /*15510*/  STL [R1+0x398], R16 ;  /* 0x0003981001007387 */ /* 0x000fe20000100800 */
[----:B------:R-:W-:-:S03]  /*15520*/  IADD3.X R8, PT, PT, R8, UR72, RZ, P3, !PT ;  /* 0x0000004808087c10 */ /* 0x000fc60009ffe4ff */
[----:B0-----:R-:W4:Y:S04]  /*15530*/  LDL.LU R9, [R1+0x418] ;  /* 0x0004180001097983 */ /* 0x001f280000300800 */
[----:B------:R0:W-:Y:S04]  /*15540*/  STL [R1+0x3a0], R8 ;  /* 0x0003a00801007387 */ /* 0x0001e80000100800 */
[----:B0-----:R-:W4:Y:S01]  /*15550*/  LDL.LU R8, [R1+0x3e0] ;  /* 0x0003e00001087983 */ /* 0x001f220000300800 */
[----:B------:R-:W-:-:S03]  /*15560*/  IADD3 R7, P3, PT, R7, UR4, RZ ;  /* 0x0000000407077c10 */ /* 0x000fc6000ff7e0ff */
[----:B------:R-:W4:Y:S04]  /*15570*/  LDL.LU R19, [R1+0x420] ;  /* 0x0004200001137983 */ /* 0x000f280000300800 */
[----:B------:R0:W-:Y:S01]  /*15580*/  STL [R1+0x3dc], R7 ;  /* 0x0003dc0701007387 */ /* 0x0001e20000100800 */
[----:B------:R-:W-:-:S03]  /*15590*/  IADD3.X R12, PT, PT, R12, UR72, RZ, P4, !PT ;  /* 0x000000480c0c7c10 */ /* 0x000fc6000a7fe4ff */
[----:B0-----:R-:W4:Y:S04]  /*155a0*/  LDL.LU R7, [R1+0x3e8] ;  /* 0x0003e80001077983 */ /* 0x001f280000300800 */
[----:B------:R-:W4:Y:S04]  /*155b0*/  LDL.LU R18, [R1+0x428] ;  /* 0x0004280001127983 */ /* 0x000f280000300800 */
[----:B------:R0:W-:Y:S01]  /*155c0*/  STL [R1+0x3a8], R12 ;  /* 0x0003a80c01007387 */ /* 0x0001e20000100800 */
[----:B------:R-:W-:-:S03]  /*155d0*/  IADD3 R6, P4, PT, R6, UR4, RZ ;  /* 0x0000000406067c10 */ /* 0x000fc6000ff9e0ff */
[----:B0-----:R-:W4:Y:S04]  /*155e0*/  LDL.LU R12, [R1+0x3f4] ;  /* 0x0003f400010c7983 */ /* 0x001f280000300800 */
[----:B------:R-:W4:Y:S01]  /*155f0*/  LDL.LU R16, [R1+0x430] ;  /* 0x0004300001107983 */ /* 0x000f220000300800 */
[----:B------:R-:W-:-:S03]  /*15600*/  IADD3.X R22, PT, PT, R22, UR72, RZ, P5, !PT ;  /* 0x0000004816167c10 */ /* 0x000fc6000affe4ff */
[----:B------:R0:W-:Y:S04]  /*15610*/  STL [R1+0x3e4], R6 ;  /* 0x0003e40601007387 */ /* 0x0001e80000100800 */
[----:B0-----:R-:W4:Y:S01]  /*15620*/  LDL.LU R6, [R1+0x3fc] ;  /* 0x0003fc0001067983 */ /* 0x001f220000300800 */
[----:B------:R-:W-:-:S05]  /*15630*/  IADD3 R5, P5, PT, R5, UR4, RZ ;  /* 0x0000000405057c10 */ /* 0x000fca000ffbe0ff */
[----:B------:R0:W-:Y:S04]  /*15640*/  STL [R1+0x3f0], R5 ;  /* 0x0003f00501007387 */ /* 0x0001e80000100800 */
[----:B0-----:R-:W4:Y:S04]  /*15650*/  LDL.LU R5, [R1+0x438] ;  /* 0x0004380001057983 */ /* 0x001f280000300800 */
[----:B------:R-:W-:Y:S01]  /*15660*/  STL [R1+0x3b0], R22 ;  /* 0x0003b01601007387 */ /* 0x000fe20000100800 */
[----:B--2---:R-:W-:-:S05]  /*15670*/  IADD3.X R4, PT, PT, R4, UR72, RZ, P6, !PT ;  /* 0x0000004804047c10 */ /* 0x004fca000b7fe4ff */
[----:B------:R0:W-:Y:S04]  /*15680*/  STL [R1+0x3b8], R4 ;  /* 0x0003b80401007387 */ /* 0x0001e80000100800 */
[----:B0-----:R-:W2:Y:S01]  /*15690*/  LDL.LU R4, [R1+0x404] ;  /* 0x0004040001047983 */ /* 0x001ea20000300800 */
[----:B------:R-:W-:-:S05]  /*156a0*/  IADD3 R15, P6, PT, R15, UR4, RZ ;  /* 0x000000040f0f7c10 */ /* 0x000fca000ffde0ff */
[----:B------:R0:W-:Y:S01]  /*156b0*/  STL [R1+0x3f8], R15 ;  /* 0x0003f80f01007387 */ /* 0x0001e20000100800 */
[----:B---3--:R-:W-:-:S03]  /*156c0*/  IADD3.X R14, PT, PT, R14, UR72, RZ, P0, !PT ;  /* 0x000000480e0e7c10 */ /* 0x008fc600087fe4ff */
[----:B0-----:R-:W3:Y:S01]  /*156d0*/  LDL.LU R15, [R1+0x440] ;  /* 0x00044000010f7983 */ /* 0x001ee20000300800 */
[----:B----4-:R-:W-:-:S03]  /*156e0*/  IADD3 R21, P0, PT, R21, UR4, RZ ;  /* 0x0000000415157c10 */ /* 0x010fc6000ff1e0ff */
[----:B------:R0:W-:Y:S04]  /*156f0*/  STL [R1+0x3c0], R14 ;  /* 0x0003c00e01007387 */ /* 0x0001e80000100800 */
[----:B0-----:R-:W4:Y:S01]  /*15700*/  LDL.LU R14, [R1+0x40c] ;  /* 0x00040c00010e7983 */ /* 0x001f220000300800 */
[----:B------:R-:W-:-:S05]  /*15710*/  IADD3.X R11, PT, PT, R11, UR72, RZ, P1, !PT ;  /* 0x000000480b0b7c10 */ /* 0x000fca0008ffe4ff */
        /* <DEDUP_REMOVED lines=21> */
[----:B0-----:R-:W4:Y:S01]  /*15870*/  LDL.LU R8, [R1+0x424] ;  /* 0x0004240001087983 */ /* 0x001f220000300800 */
[----:B------:R-:W-:-:S03]  /*15880*/  IADD3 R18, P5, PT, R18, UR4, RZ ;  /* 0x0000000412127c10 */ /* 0x000fc6000ffbe0ff */
[----:B------:R0:W-:Y:S04]  /*15890*/  STL [R1+0x3e8], R7 ;  /* 0x0003e80701007387 */ /* 0x0001e80000100800 */
[----:B0-----:R-:W4:Y:S01]  /*158a0*/  LDL.LU R7, [R1+0x460] ;  /* 0x0004600001077983 */ /* 0x001f220000300800 */
[----:B------:R-:W-:-:S03]  /*158b0*/  IADD3.X R12, PT, PT, R12, UR72, RZ, P6, !PT ;  /* 0x000000480c0c7c10 */ /* 0x000fc6000b7fe4ff */
[----:B------:R-:W-:Y:S01]  /*158c0*/  STL [R1+0x420], R19 ;  /* 0x0004201301007387 */ /* 0x000fe20000100800 */
[----:B------:R-:W-:-:S03]  /*158d0*/  IADD3 R16, P6, PT, R16, UR4, RZ ;  /* 0x0000000410107c10 */ /* 0x000fc6000ffde0ff */
[----:B------:R0:W-:Y:S04]  /*158e0*/  STL [R1+0x3f4], R12 ;  /* 0x0003f40c01007387 */ /* 0x0001e80000100800 */
[----:B0-----:R-:W4:Y:S01]  /*158f0*/  LDL.LU R12, [R1+0x42c] ;  /* 0x00042c00010c7983 */ /* 0x001f220000300800 */
[----:B------:R-:W-:-:S03]  /*15900*/  IADD3.X R6, PT, PT, R6, UR72, RZ, P0, !PT ;  /* 0x0000004806067c10 */ /* 0x000fc600087fe4ff */
[----:B------:R-:W-:Y:S04]  /*15910*/  STL [R1+0x428], R18 ;  /* 0x0004281201007387 */ /* 0x000fe80000100800 */
[----:B------:R-:W4:Y:S04]  /*15920*/  LDL.LU R22, [R1+0x468] ;  /* 0x0004680001167983 */ /* 0x000f280000300800 */
[----:B------:R0:W-:Y:S04]  /*15930*/  STL [R1+0x3fc], R6 ;  /* 0x0003fc0601007387 */ /* 0x0001e80000100800 */
[----:B------:R-:W-:Y:S01]  /*15940*/  STL [R1+0x430], R16 ;  /* 0x0004301001007387 */ /* 0x000fe20000100800 */
[----:B------:R-:W-:-:S03]  /*15950*/  IADD3 R5, P0, PT, R5, UR4, RZ ;  /* 0x0000000405057c10 */ /* 0x000fc6000ff1e0ff */
[----:B0-----:R-:W4:Y:S04]  /*15960*/  LDL.LU R6, [R1+0x434] ;  /* 0x0004340001067983 */ /* 0x001f280000300800 */
[----:B------:R0:W-:Y:S04]  /*15970*/  STL [R1+0x438], R5 ;  /* 0x0004380501007387 */ /* 0x0001e80000100800 */
[----:B0-----:R-:W4:Y:S04]  /*15980*/  LDL.LU R5, [R1+0x470] ;  /* 0x0004700001057983 */ /* 0x001f280000300800 */
[----:B------:R-:W4:Y:S01]  /*15990*/  LDL.LU R16, [R1+0x43c] ;  /* 0x00043c0001107983 */ /* 0x000f220000300800 */
[----:B--2---:R-:W-:-:S05]  /*159a0*/  IADD3.X R4, PT, PT, R4, UR72, RZ, P1, !PT ;  /* 0x0000004804047c10 */ /* 0x004fca0008ffe4ff */
[----:B------:R0:W-:Y:S04]  /*159b0*/  STL [R1+0x404], R4 ;  /* 0x0004040401007387 */ /* 0x0001e80000100800 */
[----:B0-----:R-:W2:Y:S01]  /*159c0*/  LDL.LU R4, [R1+0x478] ;  /* 0x0004780001047983 */ /* 0x001ea20000300800 */
[----:B---3--:R-:W-:-:S03]  /*159d0*/  IADD3 R15, P1, PT, R15, UR4, RZ ;  /* 0x000000040f0f7c10 */ /* 0x008fc6000ff3e0ff */
[----:B------:R-:W3:Y:S01]  /*159e0*/  LDL.LU R21, [R1+0x444] ;  /* 0x0004440001157983 */ /* 0x000ee20000300800 */
[----:B----4-:R-:W-:-:S05]  /*159f0*/  IADD3.X R14, PT, PT, R14, UR72, RZ, P2, !PT ;  /* 0x000000480e0e7c10 */ /* 0x010fca00097fe4ff */
[----:B------:R0:W-:Y:S04]  /*15a00*/  STL [R1+0x40c], R14 ;  /* 0x00040c0e01007387 */ /* 0x0001e80000100800 */
[----:B------:R-:W-:Y:S04]  /*15a10*/  STL [R1+0x440], R15 ;  /* 0x0004400f01007387 */ /* 0x000fe80000100800 */
[----:B0-----:R-:W4:Y:S01]  /*15a20*/  LDL.LU R14, [R1+0x480] ;  /* 0x00048000010e7983 */ /* 0x001f220000300800 */
[----:B------:R-:W-:-:S05]  /*15a30*/  IADD3 R11, P2, PT, R11, UR4, RZ ;  /* 0x000000040b0b7c10 */ /* 0x000fca000ff5e0ff */
        /* <DEDUP_REMOVED lines=24> */
[----:B------:R-:W4:Y:S01]  /*15bc0*/  LDL.LU R17, [R1+0x474] ;  /* 0x0004740001117983 */ /* 0x000f220000300800 */
[----:B------:R-:W-:-:S03]  /*15bd0*/  IADD3 R22, P6, PT, R22, UR4, RZ ;  /* 0x0000000416167c10 */ /* 0x000fc6000ffde0ff */
[----:B------:R0:W-:Y:S04]  /*15be0*/  STL [R1+0x42c], R12 ;  /* 0x00042c0c01007387 */ /* 0x0001e80000100800 */
[----:B0-----:R-:W4:Y:S01]  /*15bf0*/  LDL.LU R12, [R1+0x4b0] ;  /* 0x0004b000010c7983 */ /* 0x001f220000300800 */
[----:B------:R-:W-:-:S05]  /*15c00*/  IADD3.X R6, PT, PT, R6, UR72, RZ, P0, !PT ;  /* 0x0000004806067c10 */ /* 0x000fca00087fe4ff */
[----:B------:R0:W-:Y:S01]  /*15c10*/  STL [R1+0x434], R6 ;  /* 0x0004340601007387 */ /* 0x0001e20000100800 */
[----:B------:R-:W-:-:S03]  /*15c20*/  IADD3 R5, P0, PT, R5, UR4, RZ ;  /* 0x0000000405057c10 */ /* 0x000fc6000ff1e0ff */
[----:B0-----:R-:W4:Y:S01]  /*15c30*/  LDL.LU R6, [R1+0x47c] ;  /* 0x00047c0001067983 */ /* 0x001f220000300800 */
[----:B------:R-:W-:-:S03]  /*15c40*/  IADD3.X R16, PT, PT, R16, UR72, RZ, P1, !PT ;  /* 0x0000004810107c10 */ /* 0x000fc60008ffe4ff */
[----:B------:R-:W-:Y:S04]  /*15c50*/  STL [R1+0x468], R22 ;  /* 0x0004681601007387 */ /* 0x000fe80000100800 */
[----:B------:R0:W-:Y:S04]  /*15c60*/  STL [R1+0x470], R5 ;  /* 0x0004700501007387 */ /* 0x0001e80000100800 */
[----:B0-----:R-:W4:Y:S04]  /*15c70*/  LDL.LU R5, [R1+0x4b8] ;  /* 0x0004b80001057983 */ /* 0x001f280000300800 */
[----:B------:R0:W-:Y:S04]  /*15c80*/  STL [R1+0x43c], R16 ;  /* 0x00043c1001007387 */ /* 0x0001e80000100800 */
[----:B0-----:R-:W4:Y:S01]  /*15c90*/  LDL.LU R16, [R1+0x484] ;  /* 0x0004840001107983 */ /* 0x001f220000300800 */
[----:B--2---:R-:W-:-:S05]  /*15ca0*/  IADD3 R4, P1, PT, R4, UR4, RZ ;  /* 0x0000000404047c10 */ /* 0x004fca000ff3e0ff */
[----:B------:R0:W-:Y:S04]  /*15cb0*/  STL [R1+0x478], R4 ;  /* 0x0004780401007387 */ /* 0x0001e80000100800 */
[----:B0-----:R-:W2:Y:S01]  /*15cc0*/  LDL.LU R4, [R1+0x4c0] ;  /* 0x0004c00001047983 */ /* 0x001ea20000300800 */
[----:B---3--:R-:W-:Y:S02]  /*15cd0*/  IADD3.X R21, PT, PT, R21, UR72, RZ, P2, !PT ;  /* 0x0000004815157c10 */ /* 0x008fe400097fe4ff */
[----:B----4-:R-:W-:-:S05]  /*15ce0*/  IADD3 R14, P2, PT, R14, UR4, RZ ;  /* 0x000000040e0e7c10 */ /* 0x010fca000ff5e0ff */
[----:B------:R0:W-:Y:S04]  /*15cf0*/  STL [R1+0x480], R14 ;  /* 0x0004800e01007387 */ /* 0x0001e80000100800 */
[----:B0-----:R-:W3:Y:S04]  /*15d00*/  LDL.LU R14, [R1+0x48c] ;  /* 0x00048c00010e7983 */ /* 0x001ee80000300800 */
[----:B------:R-:W-:Y:S01]  /*15d10*/  STL [R1+0x444], R21 ;  /* 0x0004441501007387 */ /* 0x000fe20000100800 */
[----:B------:R-:W-:Y:S02]  /*15d20*/  IADD3.X R11, PT, PT, R11, UR72, RZ, P3, !PT ;  /* 0x000000480b0b7c10 */ /* 0x000fe40009ffe4ff */
[----:B------:R-:W-:-:S03]  /*15d30*/  IADD3 R15, P3, PT, R15, UR4, RZ ;  /* 0x000000040f0f7c10 */ /* 0x000fc6000ff7e0ff */
[----:B------:R0:W-:Y:S04]  /*15d40*/  STL [R1+0x44c], R11 ;  /* 0x00044c0b01007387 */ /* 0x0001e80000100800 */
[----:B0-----:R-:W4:Y:S01]  /*15d50*/  LDL.LU R11, [R1+0x4c8] ;  /* 0x0004c800010b7983 */ /* 0x001f220000300800 */
[----:B------:R-:W-:-:S03]  /*15d60*/  IADD3.X R10, PT, PT, R10, UR72, RZ, P4, !PT ;  /* 0x000000480a0a7c10 */ /* 0x000fc6000a7fe4ff */
[----:B------:R0:W-:Y:S01]  /*15d70*/  STL [R1+0x488], R15 ;  /* 0x0004880f01007387 */ /* 0x0001e20000100800 */
[----:B------:R-:W-:-:S03]  /*15d80*/  IADD3 R20, P4, PT, R20, UR4, RZ ;  /* 0x0000000414147c10 */ /* 0x000fc6000ff9e0ff */
[----:B0-----:R-:W4:Y:S04]  /*15d90*/  LDL.LU R15, [R1+0x494] ;  /* 0x00049400010f7983 */ /* 0x001f280000300800 */
        /* <DEDUP_REMOVED lines=10> */
[----:B------:R-:W-:Y:S02]  /*15e40*/  IADD3 R8, P6, PT, R8, UR4, RZ ;  /* 0x0000000408087c10 */ /* 0x000fe4000ffde0ff */
        /* <DEDUP_REMOVED lines=10> */
[----:B------:R0:W-:Y:S04]  /*15ef0*/  STL [R1+0x4b0], R12 ;  /* 0x0004b00c01007387 */ /* 0x0001e80000100800 */
[----:B0-----:R-:W4:Y:S01]  /*15f00*/  LDL.LU R12, [R1+0x4ac] ;  /* 0x0004ac00010c7983 */ /* 0x001f220000300800 */
[----:B------:R-:W-:-:S03]  /*15f10*/  IADD3.X R6, PT, PT, R6, UR72, RZ, P2, !PT ;  /* 0x0000004806067c10 */ /* 0x000fc600097fe4ff */
[----:B------:R-:W-:Y:S04]  /*15f20*/  STL [R1+0x474], R17 ;  /* 0x0004741101007387 */ /* 0x000fe80000100800 */
[----:B------:R0:W-:Y:S04]  /*15f30*/  STL [R1+0x47c], R6 ;  /* 0x00047c0601007387 */ /* 0x0001e80000100800 */
[----:B0-----:R-:W4:Y:S01]  /*15f40*/  LDL.LU R6, [R1+0x4e8] ;  /* 0x0004e80001067983 */ /* 0x001f220000300800 */
[----:B------:R-:W-:-:S05]  /*15f50*/  IADD3 R5, P2, PT, R5, UR4, RZ ;  /* 0x0000000405057c10 */ /* 0x000fca000ff5e0ff */
[----:B------:R0:W-:Y:S01]  /*15f60*/  STL [R1+0x4b8], R5 ;  /* 0x0004b80501007387 */ /* 0x0001e20000100800 */
[----:B------:R-:W-:-:S03]  /*15f70*/  IADD3.X R16, PT, PT, R16, UR72, RZ, P3, !PT ;  /* 0x0000004810107c10 */ /* 0x000fc60009ffe4ff */
[----:B0-----:R-:W4:Y:S01]  /*15f80*/  LDL.LU R5, [R1+0x4b4] ;  /* 0x0004b40001057983 */ /* 0x001f220000300800 */
[----:B--2---:R-:W-:-:S05]  /*15f90*/  IADD3 R4, P3, PT, R4, UR4, RZ ;  /* 0x0000000404047c10 */ /* 0x004fca000ff7e0ff */
[----:B------:R0:W-:Y:S04]  /*15fa0*/  STL [R1+0x4c0], R4 ;  /* 0x0004c00401007387 */ /* 0x0001e80000100800 */
[----:B0-----:R-:W2:Y:S04]  /*15fb0*/  LDL.LU R4, [R1+0x4f0] ;  /* 0x0004f00001047983 */ /* 0x001ea80000300800 */
[----:B------:R-:W-:Y:S01]  /*15fc0*/  STL [R1+0x484], R16 ;  /* 0x0004841001007387 */ /* 0x000fe20000100800 */
[----:B---3--:R-:W-:-:S05]  /*15fd0*/  IADD3.X R14, PT, PT, R14, UR72, RZ, P4, !PT ;  /* 0x000000480e0e7c10 */ /* 0x008fca000a7fe4ff */
[----:B------:R0:W-:Y:S04]  /*15fe0*/  STL [R1+0x48c], R14 ;  /* 0x00048c0e01007387 */ /* 0x0001e80000100800 */
[----:B0-----:R-:W3:Y:S01]  /*15ff0*/  LDL.LU R14, [R1+0x4bc] ;  /* 0x0004bc00010e7983 */ /* 0x001ee20000300800 */
[----:B----4-:R-:W-:-:S05]  /*16000*/  IADD3 R11, P4, PT, R11, UR4, RZ ;  /* 0x000000040b0b7c10 */ /* 0x010fca000ff9e0ff */
[----:B------:R0:W-:Y:S01]  /*16010*/  STL [R1+0x4c8], R11 ;  /* 0x0004c80b01007387 */ /* 0x0001e20000100800 */
[----:B------:R-:W-:-:S03]  /*16020*/  IADD3.X R15, PT, PT, R15, UR72, RZ, P5, !PT ;  /* 0x000000480f0f7c10 */ /* 0x000fc6000affe4ff */
[----:B0-----:R-:W4:Y:S01]  /*16030*/  LDL.LU R11, [R1+0x4f8] ;  /* 0x0004f800010b7983 */ /* 0x001f220000300800 */
[----:B------:R-:W-:-:S05]  /*16040*/  IADD3 R10, P5, PT, R10, UR4, RZ ;  /* 0x000000040a0a7c10 */ /* 0x000fca000ffbe0ff */
[----:B------:R0:W-:Y:S04]  /*16050*/  STL [R1+0x4d0], R10 ;  /* 0x0004d00a01007387 */ /* 0x0001e80000100800 */
[----:B0-----:R-:W4:Y:S01]  /*16060*/  LDL.LU R10, [R1+0x4c4] ;  /* 0x0004c400010a7983 */ /* 0x001f220000300800 */
[----:B------:R-:W-:-:S03]  /*16070*/  IADD3.X R13, PT, PT, R13, UR72, RZ, P6, !PT ;  /* 0x000000480d0d7c10 */ /* 0x000fc6000b7fe4ff */
[----:B------:R-:W-:Y:S04]  /*16080*/  STL [R1+0x494], R15 ;  /* 0x0004940f01007387 */ /* 0x000fe80000100800 */
[----:B------:R0:W-:Y:S04]  /*16090*/  STL [R1+0x49c], R13 ;  /* 0x00049c0d01007387 */ /* 0x0001e80000100800 */
[----:B0-----:R-:W4:Y:S01]  /*160a0*/  LDL.LU R13, [R1+0x500] ;  /* 0x00050000010d7983 */ /* 0x001f220000300800 */
[----:B------:R-:W-:-:S05]  /*160b0*/  IADD3 R9, P6, PT, R9, UR4, RZ ;  /* 0x0000000409097c10 */ /* 0x000fca000ffde0ff */
[----:B------:R0:W-:Y:S04]  /*160c0*/  STL [R1+0x4d8], R9 ;  /* 0x0004d80901007387 */ /* 0x0001e80000100800 */
[----:B0-----:R-:W4:Y:S01]  /*160d0*/  LDL.LU R9, [R1+0x4cc] ;  /* 0x0004cc0001097983 */ /* 0x001f220000300800 */
[----:B------:R-:W-:-:S05]  /*160e0*/  IADD3.X R8, PT, PT, R8, UR72, RZ, P0, !PT ;  /* 0x0000004808087c10 */ /* 0x000fca00087fe4ff */
        /* <DEDUP_REMOVED lines=14> */
[----:B--2---:R-:W-:-:S05]  /*161d0*/  IADD3 R4, P2, PT, R4, UR4, RZ ;  /* 0x0000000404047c10 */ /* 0x004fca000ff5e0ff */
[----:B------:R0:W-:Y:S04]  /*161e0*/  STL [R1+0x4f0], R4 ;  /* 0x0004f00401007387 */ /* 0x0001e80000100800 */
[----:B0-----:R-:W2:Y:S01]  /*161f0*/  LDL.LU R4, [R1+0x4e4] ;  /* 0x0004e40001047983 */ /* 0x001ea20000300800 */
[----:B---3--:R-:W-:-:S05]  /*16200*/  IADD3.X R14, PT, PT, R14, UR72, RZ, P3, !PT ;  /* 0x000000480e0e7c10 */ /* 0x008fca0009ffe4ff */
[----:B------:R0:W-:Y:S04]  /*16210*/  STL [R1+0x4bc], R14 ;  /* 0x0004bc0e01007387 */ /* 0x0001e80000100800 */
[----:B0-----:R-:W3:Y:S01]  /*16220*/  LDL.LU R14, [R1+0x520] ;  /* 0x00052000010e7983 */ /* 0x001ee20000300800 */
[----:B----4-:R-:W-:-:S05]  /*16230*/  IADD3 R11, P3, PT, R11, UR4, RZ ;  /* 0x000000040b0b7c10 */ /* 0x010fca000ff7e0ff */
        /* <DEDUP_REMOVED lines=26> */
[----:B--2---:R-:W-:-:S05]  /*163e0*/  IADD3.X R4, PT, PT, R4, UR72, RZ, P1, !PT ;  /* 0x0000004804047c10 */ /* 0x004fca0008ffe4ff */
[----:B------:R0:W-:Y:S04]  /*163f0*/  STL [R1+0x4e4], R4 ;  /* 0x0004e40401007387 */ /* 0x0001e80000100800 */
[----:B0-----:R-:W2:Y:S01]  /*16400*/  LDL.LU R4, [R1+0x548] ;  /* 0x0005480001047983 */ /* 0x001ea20000300800 */
[----:B---3--:R-:W-:Y:S02]  /*16410*/  IADD3 R14, P1, PT, R14, UR4, RZ ;  /* 0x000000040e0e7c10 */ /* 0x008fe4000ff3e0ff */
[----:B----4-:R-:W-:-:S05]  /*16420*/  IADD3.X R11, PT, PT, R11, UR72, RZ, P2, !PT ;  /* 0x000000480b0b7c10 */ /* 0x010fca00097fe4ff */
[----:B------:R0:W-:Y:S04]  /*16430*/  STL [R1+0x4ec], R11 ;  /* 0x0004ec0b01007387 */ /* 0x0001e80000100800 */
[----:B------:R-:W-:Y:S04]  /*16440*/  STL [R1+0x520], R14 ;  /* 0x0005200e01007387 */ /* 0x000fe80000100800 */
[----:B0-----:R-:W3:Y:S01]  /*16450*/  LDL.LU R11, [R1+0x514] ;  /* 0x00051400010b7983 */ /* 0x001ee20000300800 */
[----:B------:R-:W-:-:S05]  /*16460*/  IADD3 R10, P2, PT, R10, UR4, RZ ;  /* 0x000000040a0a7c10 */ /* 0x000fca000ff5e0ff */
[----:B------:R0:W-:Y:S04]  /*16470*/  STL [R1+0x528], R10 ;  /* 0x0005280a01007387 */ /* 0x0001e80000100800 */
[----:B0-----:R-:W4:Y:S01]  /*16480*/  LDL.LU R10, [R1+0x550] ;  /* 0x00055000010a7983 */ /* 0x001f220000300800 */
[----:B------:R-:W-:-:S03]  /*16490*/  IADD3.X R13, PT, PT, R13, UR72, RZ, P3, !PT ;  /* 0x000000480d0d7c10 */ /* 0x000fc60009ffe4ff */
[----:B------:R-:W4:Y:S04]  /*164a0*/  LDL.LU R16, [R1+0x51c] ;  /* 0x00051c0001107983 */ /* 0x000f280000300800 */
[----:B------:R-:W-:Y:S01]  /*164b0*/  STL [R1+0x4f4], R13 ;  /* 0x0004f40d01007387 */ /* 0x000fe20000100800 */
[----:B------:R-:W-:-:S05]  /*164c0*/  IADD3 R9, P3, PT, R9, UR4, RZ ;  /* 0x0000000409097c10 */ /* 0x000fca000ff7e0ff */
[----:B------:R0:W-:Y:S04]  /*164d0*/  STL [R1+0x530], R9 ;  /* 0x0005300901007387 */ /* 0x0001e80000100800 */
[----:B0-----:R-:W4:Y:S01]  /*164e0*/  LDL.LU R9, [R1+0x558] ;  /* 0x0005580001097983 */ /* 0x001f220000300800 */
[----:B------:R-:W-:-:S05]  /*164f0*/  IADD3.X R8, PT, PT, R8, UR72, RZ, P4, !PT ;  /* 0x0000004808087c10 */ /* 0x000fca000a7fe4ff */
[----:B------:R0:W-:Y:S04]  /*16500*/  STL [R1+0x4fc], R8 ;  /* 0x0004fc0801007387 */ /* 0x0001e80000100800 */
[----:B0-----:R-:W4:Y:S01]  /*16510*/  LDL.LU R8, [R1+0x524] ;  /* 0x0005240001087983 */ /* 0x001f220000300800 */
[----:B------:R-:W-:-:S03]  /*16520*/  IADD3 R7, P4, PT, R7, UR4, RZ ;  /* 0x0000000407077c10 */ /* 0x000fc6000ff9e0ff */
[----:B------:R-:W4:Y:S04]  /*16530*/  LDL.LU R15, [R1+0x560] ;  /* 0x00056000010f7983 */ /* 0x000f280000300800 */
        /* <DEDUP_REMOVED lines=10> */
[----:B0-----:R-:W4:Y:S04]  /*165e0*/  LDL.LU R5, [R1+0x570] ;  /* 0x0005700001057983 */ /* 0x001f280000300800 */
[----:B------:R-:W4:Y:S01]  /*165f0*/  LDL.LU R13, [R1+0x53c] ;  /* 0x00053c00010d7983 */ /* 0x000f220000300800 */
[----:B--2---:R-:W-:-:S05]  /*16600*/  IADD3 R4, P6, PT, R4, UR4, RZ ;  /* 0x0000000404047c10 */ /* 0x004fca000ffde0ff */
[----:B------:R0:W-:Y:S04]  /*16610*/  STL [R1+0x548], R4 ;  /* 0x0005480401007387 */ /* 0x0001e80000100800 */
[----:B0-----:R-:W2:Y:S04]  /*16620*/  LDL.LU R4, [R1+0x578] ;  /* 0x0005780001047983 */ /* 0x001ea80000300800 */
[----:B------:R-:W2:Y:S01]  /*16630*/  LDL.LU R12, [R1+0x544] ;  /* 0x00054400010c7983 */ /* 0x000ea20000300800 */
[----:B---3--:R-:W-:-:S05]  /*16640*/  IADD3.X R11, PT, PT, R11, UR72, RZ, P0, !PT ;  /* 0x000000480b0b7c10 */ /* 0x008fca00087fe4ff */
[----:B------:R0:W-:Y:S04]  /*16650*/  STL [R1+0x514], R11 ;  /* 0x0005140b01007387 */ /* 0x0001e80000100800 */
[----:B0-----:R-:W3:Y:S01]  /*16660*/  LDL.LU R11, [R1+0x580] ;  /* 0x00058000010b7983 */ /* 0x001ee20000300800 */
[----:B----4-:R-:W-:Y:S02]  /*16670*/  IADD3 R10, P0, PT, R10, UR4, RZ ;  /* 0x000000040a0a7c10 */ /* 0x010fe4000ff1e0ff */
[----:B------:R-:W-:-:S03]  /*16680*/  IADD3.X R16, PT, PT, R16, UR72, RZ, P1, !PT ;  /* 0x0000004810107c10 */ /* 0x000fc60008ffe4ff */
[----:B------:R0:W-:Y:S04]  /*16690*/  STL [R1+0x550], R10 ;  /* 0x0005500a01007387 */ /* 0x0001e80000100800 */
[----:B0-----:R-:W4:Y:S01]  /*166a0*/  LDL.LU R10, [R1+0x54c] ;  /* 0x00054c00010a7983 */ /* 0x001f220000300800 */
[----:B------:R-:W-:-:S05]  /*166b0*/  IADD3 R9, P1, PT, R9, UR4, RZ ;  /* 0x0000000409097c10 */ /* 0x000fca000ff3e0ff */
[----:B------:R0:W-:Y:S04]  /*166c0*/  STL [R1+0x558], R9 ;  /* 0x0005580901007387 */ /* 0x0001e80000100800 */
[----:B------:R-:W-:Y:S04]  /*166d0*/  STL [R1+0x51c], R16 ;  /* 0x00051c1001007387 */ /* 0x000fe80000100800 */
[----:B0-----:R-:W4:Y:S01]  /*166e0*/  LDL.LU R9, [R1+0x588] ;  /* 0x0005880001097983 */ /* 0x001f220000300800 */
[----:B------:R-:W-:Y:S02]  /*166f0*/  IADD3.X R8, PT, PT, R8, UR72, RZ, P2, !PT ;  /* 0x0000004808087c10 */ /* 0x000fe400097fe4ff */
[----:B------:R-:W-:-:S03]  /*16700*/  IADD3 R15, P2, PT, R15, UR4, RZ ;  /* 0x000000040f0f7c10 */ /* 0x000fc6000ff5e0ff */
[----:B------:R0:W-:Y:S04]  /*16710*/  STL [R1+0x524], R8 ;  /* 0x0005240801007387 */ /* 0x0001e80000100800 */
[----:B0-----:R-:W4:Y:S01]  /*16720*/  LDL.LU R8, [R1+0x554] ;  /* 0x0005540001087983 */ /* 0x001f220000300800 */
[----:B------:R-:W-:Y:S02]  /*16730*/  IADD3.X R7, PT, PT, R7, UR72, RZ, P3, !PT ;  /* 0x0000004807077c10 */ /* 0x000fe40009ffe4ff */
[----:B------:R-:W-:-:S03]  /*16740*/  IADD3 R14, P3, PT, R14, UR4, RZ ;  /* 0x000000040e0e7c10 */ /* 0x000fc6000ff7e0ff */
[----:B------:R0:W-:Y:S04]  /*16750*/  STL [R1+0x52c], R7 ;  /* 0x00052c0701007387 */ /* 0x0001e80000100800 */
[----:B------:R-:W-:Y:S04]  /*16760*/  STL [R1+0x560], R15 ;  /* 0x0005600f01007387 */ /* 0x000fe80000100800 */
[----:B0-----:R-:W4:Y:S01]  /*16770*/  LDL.LU R7, [R1+0x590] ;  /* 0x0005900001077983 */ /* 0x001f220000300800 */
[----:B------:R-:W-:-:S05]  /*16780*/  IADD3.X R6, PT, PT, R6, UR72, RZ, P4, !PT ;  /* 0x0000004806067c10 */ /* 0x000fca000a7fe4ff */
[----:B------:R0:W-:Y:S04]  /*16790*/  STL [R1+0x534], R6 ;  /* 0x0005340601007387 */ /* 0x0001e80000100800 */
[----:B------:R-:W-:Y:S04]  /*167a0*/  STL [R1+0x568], R14 ;  /* 0x0005680e01007387 */ /* 0x000fe80000100800 */
[----:B0-----:R-:W4:Y:S01]  /*167b0*/  LDL.LU R6, [R1+0x55c] ;  /* 0x00055c0001067983 */ /* 0x001f220000300800 */
[----:B------:R-:W-:Y:S02]  /*167c0*/  IADD3 R5, P4, PT, R5, UR4, RZ ;  /* 0x0000000405057c10 */ /* 0x000fe4000ff9e0ff */
[----:B------:R-:W-:-:S03]  /*167d0*/  IADD3.X R13, PT, PT, R13, UR72, RZ, P5, !PT ;  /* 0x000000480d0d7c10 */ /* 0x000fc6000affe4ff */
[----:B------:R0:W-:Y:S04]  /*167e0*/  STL [R1+0x570], R5 ;  /* 0x0005700501007387 */ /* 0x0001e80000100800 */
[----:B0-----:R-:W4:Y:S01]  /*167f0*/  LDL.LU R5, [R1+0x598] ;  /* 0x0005980001057983 */ /* 0x001f220000300800 */
[----:B--2---:R-:W-:-:S05]  /*16800*/  IADD3 R4, P5, PT, R4, UR4, RZ ;  /* 0x0000000404047c10 */ /* 0x004fca000ffbe0ff */
[----:B------:R0:W-:Y:S04]  /*16810*/  STL [R1+0x578], R4 ;  /* 0x0005780401007387 */ /* 0x0001e80000100800 */
[----:B------:R1:W-:Y:S04]  /*16820*/  STL [R1+0x53c], R13 ;  /* 0x00053c0d01007387 */ /* 0x0003e80000100800 */
[----:B0-----:R-:W2:Y:S01]  /*16830*/  LDL.LU R4, [R1+0x564] ;  /* 0x0005640001047983 */ /* 0x001ea20000300800 */
[----:B------:R-:W-:-:S05]  /*16840*/  IADD3.X R12, PT, PT, R12, UR72, RZ, P6, !PT ;  /* 0x000000480c0c7c10 */ /* 0x000fca000b7fe4ff */
[----:B------:R0:W-:Y:S04]  /*16850*/  STL [R1+0x544], R12 ;  /* 0x0005440c01007387 */ /* 0x0001e80000100800 */
[----:B------:R-:W2:Y:S01]  /*16860*/  LDL.LU R21, [R1+0x5a0] ;  /* 0x0005a00001157983 */ /* 0x000ea20000300800 */
[----:B---3--:R-:W-:-:S05]  /*16870*/  IADD3 R11, P6, PT, R11, UR4, RZ ;  /* 0x000000040b0b7c10 */ /* 0x008fca000ffde0ff */
[----:B------:R3:W-:Y:S04]  /*16880*/  STL [R1+0x580], R11 ;  /* 0x0005800b01007387 */ /* 0x0007e80000100800 */
[----:B------:R-:W2:Y:S01]  /*16890*/  LDL.LU R20, [R1+0x56c] ;  /* 0x00056c0001147983 */ /* 0x000ea20000300800 */
[----:B----4-:R-:W-:-:S05]  /*168a0*/  IADD3.X R10, PT, PT, R10, UR72, RZ, P0, !PT ;  /* 0x000000480a0a7c10 */ /* 0x010fca00087fe4ff */
[----:B------:R4:W-:Y:S04]  /*168b0*/  STL [R1+0x54c], R10 ;  /* 0x00054c0a01007387 */ /* 0x0009e80000100800 */
[----:B------:R-:W2:Y:S04]  /*168c0*/  LDL.LU R19, [R1+0x5a8] ;  /* 0x0005a80001137983 */ /* 0x000ea80000300800 */
[----:B------:R-:W2:Y:S01]  /*168d0*/  LDL.LU R18, [R1+0x574] ;  /* 0x0005740001127983 */ /* 0x000ea20000300800 */
[----:B------:R-:W-:-:S05]  /*168e0*/  IADD3 R9, P0, PT, R9, UR4, RZ ;  /* 0x0000000409097c10 */ /* 0x000fca000ff1e0ff */
[----:B------:R0:W-:Y:S04]  /*168f0*/  STL [R1+0x588], R9 ;  /* 0x0005880901007387 */ /* 0x0001e80000100800 */
[----:B------:R-:W2:Y:S04]  /*16900*/  LDL.LU R17, [R1+0x5b0] ;  /* 0x0005b00001117983 */ /* 0x000ea80000300800 */
[----:B------:R-:W2:Y:S04]  /*16910*/  LDL.LU R16, [R1+0x57c] ;  /* 0x00057c0001107983 */ /* 0x000ea80000300800 */
[----:B------:R-:W2:Y:S01]  /*16920*/  LDL.LU R15, [R1+0x5b8] ;  /* 0x0005b800010f7983 */ /* 0x000ea20000300800 */
[----:B------:R-:W-:-:S05]  /*16930*/  IADD3.X R8, PT, PT, R8, UR72, RZ, P1, !PT ;  /* 0x0000004808087c10 */ /* 0x000fca0008ffe4ff */
[----:B------:R0:W-:Y:S04]  /*16940*/  STL [R1+0x554], R8 ;  /* 0x0005540801007387 */ /* 0x0001e80000100800 */
[----:B------:R-:W2:Y:S04]  /*16950*/  LDL.LU R14, [R1+0x584] ;  /* 0x00058400010e7983 */ /* 0x000ea80000300800 */
[----:B-1----:R-:W2:Y:S01]  /*16960*/  LDL.LU R13, [R1+0x5c0] ;  /* 0x0005c000010d7983 */ /* 0x002ea20000300800 */
[----:B------:R-:W-:-:S05]  /*16970*/  IADD3 R7, P1, PT, R7, UR4, RZ ;  /* 0x0000000407077c10 */ /* 0x000fca000ff3e0ff */
[----:B------:R1:W-:Y:S04]  /*16980*/  STL [R1+0x590], R7 ;  /* 0x0005900701007387 */ /* 0x0003e80000100800 */
[----:B0-----:R-:W2:Y:S04]  /*16990*/  LDL.LU R12, [R1+0x58c] ;  /* 0x00058c00010c7983 */ /* 0x001ea80000300800 */
[----:B---3--:R-:W3:Y:S01]  /*169a0*/  LDL.LU R11, [R1+0x5c8] ;  /* 0x0005c800010b7983 */ /* 0x008ee20000300800 */
[----:B------:R-:W-:-:S05]  /*169b0*/  IADD3.X R6, PT, PT, R6, UR72, RZ, P2, !PT ;  /* 0x0000004806067c10 */ /* 0x000fca00097fe4ff */
[----:B------:R0:W-:Y:S04]  /*169c0*/  STL [R1+0x55c], R6 ;  /* 0x00055c0601007387 */ /* 0x0001e80000100800 */
[----:B----4-:R-:W4:Y:S04]  /*169d0*/  LDL.LU R10, [R1+0x594] ;  /* 0x00059400010a7983 */ /* 0x010f280000300800 */
[----:B------:R-:W4:Y:S01]  /*169e0*/  LDL.LU R9, [R1+0x59c] ;  /* 0x00059c0001097983 */ /* 0x000f220000300800 */
[----:B------:R-:W-:-:S05]  /*169f0*/  IADD3 R5, P2, PT, R5, UR4, RZ ;  /* 0x0000000405057c10 */ /* 0x000fca000ff5e0ff */
[----:B------:R0:W-:Y:S04]  /*16a00*/  STL [R1+0x598], R5 ;  /* 0x0005980501007387 */ /* 0x0001e80000100800 */
[----:B------:R-:W4:Y:S04]  /*16a10*/  LDL.LU R8, [R1+0x5a4] ;  /* 0x0005a40001087983 */ /* 0x000f280000300800 */
[----:B-1----:R-:W4:Y:S04]  /*16a20*/  LDL.LU R7, [R1+0x5ac] ;  /* 0x0005ac0001077983 */ /* 0x002f280000300800 */
[----:B0-----:R-:W4:Y:S01]  /*16a30*/  LDL.LU R6, [R1+0x5b4] ;  /* 0x0005b40001067983 */ /* 0x001f220000300800 */
[----:B--2---:R-:W-:-:S05]  /*16a40*/  IADD3.X R4, PT, PT, R4, UR72, RZ, P3, !PT ;  /* 0x0000004804047c10 */ /* 0x004fca0009ffe4ff */
[----:B------:R0:W-:Y:S04]  /*16a50*/  STL [R1+0x564], R4 ;  /* 0x0005640401007387 */ /* 0x0001e80000100800 */
[----:B------:R-:W2:Y:S04]  /*16a60*/  LDL.LU R5, [R1+0x5bc] ;  /* 0x0005bc0001057983 */ /* 0x000ea80000300800 */
[----:B0-----:R-:W2:Y:S01]  /*16a70*/  LDL.LU R4, [R1+0x5c4] ;  /* 0x0005c40001047983 */ /* 0x001ea20000300800 */
[----:B------:R-:W-:-:S05]  /*16a80*/  IADD3 R21, P3, PT, R21, UR4, RZ ;  /* 0x0000000415157c10 */ /* 0x000fca000ff7e0ff */
[----:B------:R1:W-:Y:S01]  /*16a90*/  STL [R1+0x5a0], R21 ;  /* 0x0005a01501007387 */ /* 0x0003e20000100800 */
[----:B------:R-:W-:Y:S02]  /*16aa0*/  UIADD3 UR17, UP4, UPT, UR4, UR17, URZ ;  /* 0x0000001104117290 */ /* 0x000fe4000ff9e0ff */
[----:B------:R-:W-:Y:S02]  /*16ab0*/  UIADD3 UR16, UP6, UPT, UR4, UR16, URZ ;  /* 0x0000001004107290 */ /* 0x000fe4000ffde0ff */
[----:B------:R-:W-:Y:S02]  /*16ac0*/  UIADD3 UR15, UP5, UPT, UR4, UR15, URZ ;  /* 0x0000000f040f7290 */ /* 0x000fe4000ffbe0ff */
[----:B------:R-:W-:Y:S02]  /*16ad0*/  UIADD3.X UR71, UPT, UPT, UR72, UR71, URZ, UP4, !UPT ;  /* 0x0000004748477290 */ /* 0x000fe4000a7fe4ff */
[----:B------:R-:W-:Y:S02]  /*16ae0*/  UIADD3.X UR70, UPT, UPT, UR72, UR70, URZ, UP6, !UPT ;  /* 0x0000004648467290 */ /* 0x000fe4000b7fe4ff */
[----:B------:R-:W-:-:S05]  /*16af0*/  IADD3.X R20, PT, PT, R20, UR72, RZ, P4, !PT ;  /* 0x0000004814147c10 */ /* 0x000fca000a7fe4ff */
[----:B------:R1:W-:Y:S01]  /*16b00*/  STL [R1+0x56c], R20 ;  /* 0x00056c1401007387 */ /* 0x0003e20000100800 */
[----:B------:R-:W-:Y:S02]  /*16b10*/  UIADD3.X UR69, UPT, UPT, UR72, UR69, URZ, UP5, !UPT ;  /* 0x0000004548457290 */ /* 0x000fe4000affe4ff */
[----:B------:R-:W-:Y:S02]  /*16b20*/  UIADD3 UR14, UP3, UPT, UR4, UR14, URZ ;  /* 0x0000000e040e7290 */ /* 0x000fe4000ff7e0ff */
[----:B------:R-:W-:Y:S02]  /*16b30*/  IADD3 R19, P4, PT, R19, UR4, RZ ;  /* 0x0000000413137c10 */ /* 0x000fe4000ff9e0ff */
[----:B------:R-:W-:-:S03]  /*16b40*/  IADD3.X R18, PT, PT, R18, UR72, RZ, P5, !PT ;  /* 0x0000004812127c10 */ /* 0x000fc6000affe4ff */
[----:B------:R1:W-:Y:S04]  /*16b50*/  STL [R1+0x5a8], R19 ;  /* 0x0005a81301007387 */ /* 0x0003e80000100800 */
[----:B------:R1:W-:Y:S01]  /*16b60*/  STL [R1+0x574], R18 ;  /* 0x0005741201007387 */ /* 0x0003e20000100800 */
[----:B------:R-:W-:Y:S02]  /*16b70*/  UIADD3 UR13, UP2, UPT, UR4, UR13, URZ ;  /* 0x0000000d040d7290 */ /* 0x000fe4000ff5e0ff */
[----:B------:R-:W-:Y:S02]  /*16b80*/  UIADD3 UR43, UP1, UPT, UR4, UR43, URZ ;  /* 0x0000002b042b7290 */ /* 0x000fe4000ff3e0ff */
[----:B------:R-:W-:Y:S02]  /*16b90*/  UIADD3 UR42, UP4, UPT, UR4, UR42, URZ ;  /* 0x0000002a042a7290 */ /* 0x000fe4000ff9e0ff */
[----:B------:R-:W-:-:S02]  /*16ba0*/  UIADD3 UR41, UP6, UPT, UR4, UR41, URZ ;  /* 0x0000002904297290 */ /* 0x000fc4000ffde0ff */
[----:B------:R-:W-:Y:S02]  /*16bb0*/  UIADD3 UR40, UP5, UPT, UR4, UR40, URZ ;  /* 0x0000002804287290 */ /* 0x000fe4000ffbe0ff */
[----:B------:R-:W-:Y:S02]  /*16bc0*/  IADD3 R17, P5, PT, R17, UR4, RZ ;  /* 0x0000000411117c10 */ /* 0x000fe4000ffbe0ff */
[----:B------:R-:W-:-:S03]  /*16bd0*/  IADD3.X R16, PT, PT, R16, UR72, RZ, P6, !PT ;  /* 0x0000004810107c10 */ /* 0x000fc6000b7fe4ff */
[----:B------:R1:W-:Y:S01]  /*16be0*/  STL [R1+0x5b0], R17 ;  /* 0x0005b01101007387 */ /* 0x0003e20000100800 */
[----:B------:R-:W-:-:S03]  /*16bf0*/  IADD3 R15, P6, PT, R15, UR4, RZ ;  /* 0x000000040f0f7c10 */ /* 0x000fc6000ffde0ff */
[----:B------:R1:W-:Y:S04]  /*16c00*/  STL [R1+0x57c], R16 ;  /* 0x00057c1001007387 */ /* 0x0003e80000100800 */
[----:B------:R1:W-:Y:S01]  /*16c10*/  STL [R1+0x5b8], R15 ;  /* 0x0005b80f01007387 */ /* 0x0003e20000100800 */
[----:B------:R-:W-:Y:S02]  /*16c20*/  IADD3.X R14, PT, PT, R14, UR72, RZ, P0, !PT ;  /* 0x000000480e0e7c10 */ /* 0x000fe400087fe4ff */
[----:B------:R-:W-:-:S03]  /*16c30*/  IADD3 R13, P0, PT, R13, UR4, RZ ;  /* 0x000000040d0d7c10 */ /* 0x000fc6000ff1e0ff */
[----:B------:R1:W-:Y:S04]  /*16c40*/  STL [R1+0x584], R14 ;  /* 0x0005840e01007387 */ /* 0x0003e80000100800 */
[----:B------:R1:W-:Y:S01]  /*16c50*/  STL [R1+0x5c0], R13 ;  /* 0x0005c00d01007387 */ /* 0x0003e20000100800 */
[----:B------:R-:W-:Y:S02]  /*16c60*/  IADD3.X R12, PT, PT, R12, UR72, RZ, P1, !PT ;  /* 0x000000480c0c7c10 */ /* 0x000fe40008ffe4ff */
[----:B---3--:R-:W-:-:S03]  /*16c70*/  IADD3 R11, P1, PT, R11, UR4, RZ ;  /* 0x000000040b0b7c10 */ /* 0x008fc6000ff3e0ff */
[----:B------:R1:W-:Y:S04]  /*16c80*/  STL [R1+0x58c], R12 ;  /* 0x00058c0c01007387 */ /* 0x0003e80000100800 */
[----:B------:R1:W-:Y:S01]  /*16c90*/  STL [R1+0x5c8], R11 ;  /* 0x0005c80b01007387 */ /* 0x0003e20000100800 */
[----:B------:R-:W-:Y:S02]  /*16ca0*/  UIADD3.X UR68, UPT, UPT, UR72, UR68, URZ, UP3, !UPT ;  /* 0x0000004448447290 */ /* 0x000fe40009ffe4ff */
[----:B------:R-:W-:Y:S02]  /*16cb0*/  UIADD3.X UR67, UPT, UPT, UR72, UR67, URZ, UP2, !UPT ;  /* 0x0000004348437290 */ /* 0x000fe400097fe4ff */
[----:B------:R-:W-:Y:S02]  /*16cc0*/  UIADD3.X UR66, UPT, UPT, UR72, UR66, URZ, UP1, !UPT ;  /* 0x0000004248427290 */ /* 0x000fe40008ffe4ff */
[----:B------:R-:W-:-:S02]  /*16cd0*/  UIADD3.X UR65, UPT, UPT, UR72, UR65, URZ, UP4, !UPT ;  /* 0x0000004148417290 */ /* 0x000fc4000a7fe4ff */
[----:B------:R-:W-:Y:S02]  /*16ce0*/  UIADD3.X UR64, UPT, UPT, UR72, UR64, URZ, UP6, !UPT ;  /* 0x0000004048407290 */ /* 0x000fe4000b7fe4ff */
[----:B------:R-:W-:Y:S02]  /*16cf0*/  UIADD3.X UR63, UPT, UPT, UR72, UR63, URZ, UP5, !UPT ;  /* 0x0000003f483f7290 */ /* 0x000fe4000affe4ff */
[----:B----4-:R-:W-:Y:S02]  /*16d00*/  IADD3.X R10, PT, PT, R10, UR72, RZ, P2, !PT ;  /* 0x000000480a0a7c10 */ /* 0x010fe400097fe4ff */
[----:B------:R-:W-:-:S03]  /*16d10*/  IADD3.X R9, PT, PT, R9, UR72, RZ, P3, !PT ;  /* 0x0000004809097c10 */ /* 0x000fc60009ffe4ff */
[----:B------:R1:W-:Y:S04]  /*16d20*/  STL [R1+0x594], R10 ;  /* 0x0005940a01007387 */ /* 0x0003e80000100800 */
[----:B------:R1:W-:Y:S01]  /*16d30*/  STL [R1+0x59c], R9 ;  /* 0x00059c0901007387 */ /* 0x0003e20000100800 */
[----:B------:R-:W-:Y:S02]  /*16d40*/  IADD3.X R8, PT, PT, R8, UR72, RZ, P4, !PT ;  /* 0x0000004808087c10 */ /* 0x000fe4000a7fe4ff */
[----:B------:R-:W-:-:S03]  /*16d50*/  IADD3.X R7, PT, PT, R7, UR72, RZ, P5, !PT ;  /* 0x0000004807077c10 */ /* 0x000fc6000affe4ff */
[----:B------:R1:W-:Y:S01]  /*16d60*/  STL [R1+0x5a4], R8 ;  /* 0x0005a40801007387 */ /* 0x0003e20000100800 */
[----:B------:R-:W-:-:S03]  /*16d70*/  IADD3.X R6, PT, PT, R6, UR72, RZ, P6, !PT ;  /* 0x0000004806067c10 */ /* 0x000fc6000b7fe4ff */
[----:B------:R1:W-:Y:S01]  /*16d80*/  STL [R1+0x5ac], R7 ;  /* 0x0005ac0701007387 */ /* 0x0003e20000100800 */
[----:B------:R-:W-:Y:S02]  /*16d90*/  UIADD3 UR39, UP3, UPT, UR4, UR39, URZ ;  /* 0x0000002704277290 */ /* 0x000fe4000ff7e0ff */
[----:B------:R-:W-:Y:S02]  /*16da0*/  UIADD3 UR38, UP2, UPT, UR4, UR38, URZ ;  /* 0x0000002604267290 */ /* 0x000fe4000ff5e0ff */
[----:B------:R-:W-:Y:S02]  /*16db0*/  UIADD3 UR37, UP1, UPT, UR4, UR37, URZ ;  /* 0x0000002504257290 */ /* 0x000fe4000ff3e0ff */
[----:B------:R-:W-:Y:S02]  /*16dc0*/  UIADD3 UR36, UP4, UPT, UR4, UR36, URZ ;  /* 0x0000002404247290 */ /* 0x000fe4000ff9e0ff */
[----:B------:R-:W-:Y:S02]  /*16dd0*/  UIADD3 UR35, UP6, UPT, UR4, UR35, URZ ;  /* 0x0000002304237290 */ /* 0x000fe4000ffde0ff */
[----:B------:R-:W-:-:S02]  /*16de0*/  UIADD3 UR34, UP5, UPT, UR4, UR34, URZ ;  /* 0x0000002204227290 */ /* 0x000fc4000ffbe0ff */
[----:B------:R-:W-:Y:S02]  /*16df0*/  UIADD3 UR5, UPT, UPT, UR5, -0x1, URZ ;  /* 0xffffffff05057890 */ /* 0x000fe4000fffe0ff */
[----:B------:R-:W-:Y:S02]  /*16e00*/  UIADD3.X UR62, UPT, UPT, UR72, UR62, URZ, UP3, !UPT ;  /* 0x0000003e483e7290 */ /* 0x000fe40009ffe4ff */
[----:B------:R-:W-:Y:S02]  /*16e10*/  UIADD3.X UR61, UPT, UPT, UR72, UR61, URZ, UP2, !UPT ;  /* 0x0000003d483d7290 */ /* 0x000fe400097fe4ff */
[----:B------:R-:W-:Y:S02]  /*16e20*/  UIADD3.X UR60, UPT, UPT, UR72, UR60, URZ, UP1, !UPT ;  /* 0x0000003c483c7290 */ /* 0x000fe40008ffe4ff */
[----:B------:R-:W-:Y:S02]  /*16e30*/  UIADD3.X UR59, UPT, UPT, UR72, UR59, URZ, UP4, !UPT ;  /* 0x0000003b483b7290 */ /* 0x000fe4000a7fe4ff */
[----:B------:R-:W-:-:S02]  /*16e40*/  UIADD3.X UR58, UPT, UPT, UR72, UR58, URZ, UP6, !UPT ;  /* 0x0000003a483a7290 */ /* 0x000fc4000b7fe4ff */
[----:B------:R-:W-:Y:S02]  /*16e50*/  UIADD3.X UR57, UPT, UPT, UR72, UR57, URZ, UP5, !UPT ;  /* 0x0000003948397290 */ /* 0x000fe4000affe4ff */
[----:B------:R-:W-:Y:S02]  /*16e60*/  UISETP.NE.U32.AND UP0, UPT, UR5, URZ, UPT ;  /* 0x000000ff0500728c */ /* 0x000fe4000bf05070 */
[----:B------:R-:W-:Y:S02]  /*16e70*/  UIADD3 UR33, UP3, UPT, UR4, UR33, URZ ;  /* 0x0000002104217290 */ /* 0x000fe4000ff7e0ff */
[----:B------:R-:W-:Y:S02]  /*16e80*/  UIADD3 UR32, UP2, UPT, UR4, UR32, URZ ;  /* 0x0000002004207290 */ /* 0x000fe4000ff5e0ff */
[----:B------:R-:W-:Y:S02]  /*16e90*/  UIADD3 UR31, UP1, UPT, UR4, UR31, URZ ;  /* 0x0000001f041f7290 */ /* 0x000fe4000ff3e0ff */
[----:B------:R-:W-:-:S02]  /*16ea0*/  UIADD3 UR30, UP4, UPT, UR4, UR30, URZ ;  /* 0x0000001e041e7290 */ /* 0x000fc4000ff9e0ff */
[----:B------:R-:W-:Y:S02]  /*16eb0*/  UIADD3 UR29, UP6, UPT, UR4, UR29, URZ ;  /* 0x0000001d041d7290 */ /* 0x000fe4000ffde0ff */
[----:B------:R-:W-:Y:S02]  /*16ec0*/  UIADD3 UR28, UP5, UPT, UR4, UR28, URZ ;  /* 0x0000001c041c7290 */ /* 0x000fe4000ffbe0ff */
[----:B------:R-:W-:Y:S02]  /*16ed0*/  UIADD3.X UR56, UPT, UPT, UR72, UR56, URZ, UP3, !UPT ;  /* 0x0000003848387290 */ /* 0x000fe40009ffe4ff */
[----:B------:R-:W-:Y:S02]  /*16ee0*/  UIADD3.X UR55, UPT, UPT, UR72, UR55, URZ, UP2, !UPT ;  /* 0x0000003748377290 */ /* 0x000fe400097fe4ff */
[----:B------:R-:W-:Y:S02]  /*16ef0*/  UIADD3.X UR54, UPT, UPT, UR72, UR54, URZ, UP1, !UPT ;  /* 0x0000003648367290 */ /* 0x000fe40008ffe4ff */
[----:B------:R-:W-:-:S02]  /*16f00*/  UIADD3.X UR53, UPT, UPT, UR72, UR53, URZ, UP4, !UPT ;  /* 0x0000003548357290 */ /* 0x000fc4000a7fe4ff */
[----:B------:R-:W-:Y:S02]  /*16f10*/  UIADD3.X UR52, UPT, UPT, UR72, UR52, URZ, UP6, !UPT ;  /* 0x0000003448347290 */ /* 0x000fe4000b7fe4ff */
[----:B------:R-:W-:Y:S02]  /*16f20*/  UIADD3.X UR51, UPT, UPT, UR72, UR51, URZ, UP5, !UPT ;  /* 0x0000003348337290 */ /* 0x000fe4000affe4ff */
        /* <DEDUP_REMOVED lines=11> */
[----:B--2---:R-:W-:Y:S02]  /*16fe0*/  IADD3.X R5, PT, PT, R5, UR72, RZ, P0, !PT ;  /* 0x0000004805057c10 */ /* 0x004fe400087fe4ff */
[----:B------:R-:W-:-:S05]  /*16ff0*/  IADD3.X R4, PT, PT, R4, UR72, RZ, P1, !PT ;  /* 0x0000004804047c10 */ /* 0x000fca0008ffe4ff */
[----:B------:R1:W-:Y:S04]  /*17000*/  STL [R1+0x5c4], R4 ;  /* 0x0005c40401007387 */ /* 0x0003e80000100800 */
[----:B------:R1:W-:Y:S04]  /*17010*/  STL [R1+0x5b4], R6 ;  /* 0x0005b40601007387 */ /* 0x0003e80000100800 */
[----:B------:R1:W-:Y:S01]  /*17020*/  STL [R1+0x5bc], R5 ;  /* 0x0005bc0501007387 */ /* 0x0003e20000100800 */
[----:B------:R-:W-:Y:S02]  /*17030*/  UIADD3.X UR45, UPT, UPT, UR72, UR45, URZ, UP5, !UPT ;  /* 0x0000002d482d7290 */ /* 0x000fe4000affe4ff */
[----:B------:R-:W-:-:S02]  /*17040*/  UIADD3 UR21, UP3, UPT, UR4, UR21, URZ ;  /* 0x0000001504157290 */ /* 0x000fc4000ff7e0ff */
[----:B------:R-:W-:Y:S02]  /*17050*/  UIADD3 UR20, UP2, UPT, UR4, UR20, URZ ;  /* 0x0000001404147290 */ /* 0x000fe4000ff5e0ff */
[----:B------:R-:W-:Y:S02]  /*17060*/  UIADD3 UR19, UP1, UPT, UR4, UR19, URZ ;  /* 0x0000001304137290 */ /* 0x000fe4000ff3e0ff */
[----:B------:R-:W-:Y:S02]  /*17070*/  UIADD3 UR18, UP4, UPT, UR4, UR18, URZ ;  /* 0x0000001204127290 */ /* 0x000fe4000ff9e0ff */
[----:B------:R-:W-:Y:S02]  /*17080*/  UIADD3 UR9, UP6, UPT, UR4, UR9, URZ ;  /* 0x0000000904097290 */ /* 0x000fe4000ffde0ff */
[----:B------:R-:W-:Y:S02]  /*17090*/  UIADD3 UR8, UP5, UPT, UR4, UR8, URZ ;  /* 0x0000000804087290 */ /* 0x000fe4000ffbe0ff */
[----:B------:R-:W-:-:S02]  /*170a0*/  UIADD3 UR12, UPT, UPT, UR12, -0x20, URZ ;  /* 0xffffffe00c0c7890 */ /* 0x000fc4000fffe0ff */
[----:B------:R-:W-:Y:S02]  /*170b0*/  UIADD3.X UR44, UPT, UPT, UR72, UR44, URZ, UP3, !UPT ;  /* 0x0000002c482c7290 */ /* 0x000fe40009ffe4ff */
[----:B------:R-:W-:Y:S02]  /*170c0*/  UIADD3.X UR11, UPT, UPT, UR72, UR11, URZ, UP2, !UPT ;  /* 0x0000000b480b7290 */ /* 0x000fe400097fe4ff */
[----:B------:R-:W-:Y:S02]  /*170d0*/  UIADD3.X UR10, UPT, UPT, UR72, UR10, URZ, UP1, !UPT ;  /* 0x0000000a480a7290 */ /* 0x000fe40008ffe4ff */
[----:B------:R-:W-:Y:S02]  /*170e0*/  UIADD3.X UR73, UPT, UPT, UR72, UR73, URZ, UP4, !UPT ;  /* 0x0000004948497290 */ /* 0x000fe4000a7fe4ff */
[----:B------:R-:W-:Y:S02]  /*170f0*/  UIADD3.X UR74, UPT, UPT, UR72, UR74, URZ, UP6, !UPT ;  /* 0x0000004a484a7290 */ /* 0x000fe4000b7fe4ff */
[----:B------:R-:W-:Y:S01]  /*17100*/  UIADD3.X UR75, UPT, UPT, UR72, UR75, URZ, UP5, !UPT ;  /* 0x0000004b484b7290 */ /* 0x000fe2000affe4ff */
[----:B-1----:R-:W-:Y:S11]  /*17110*/  BRA.U UP0, `(.L_x_2) ;  /* 0xffffff65009c7547 */ /* 0x002ff6000b83ffff */
.L_x_1:
[----:B------:R-:W2:Y:S01]  /*17120*/  LDL.LU R8, [R1+0x120] ;  /* 0x0001200001087983 */ /* 0x000ea20000300800 */
[----:B------:R-:W3:Y:S03]  /*17130*/  LDCU.128 UR8, c[0x0][0x390] ;  /* 0x00007200ff0877ac */ /* 0x000ee60008000c00 */
[----:B------:R-:W2:Y:S01]  /*17140*/  LDL.LU R7, [R1+0x124] ;  /* 0x0001240001077983 */ /* 0x000ea20000300800 */
[----:B------:R-:W4:Y:S03]  /*17150*/  LDCU UR4, c[0x0][0x3b4] ;  /* 0x00007680ff0477ac */ /* 0x000f260008000800 */
[----:B------:R-:W5:Y:S01]  /*17160*/  LDL.LU R6, [R1+0x128] ;  /* 0x0001280001067983 */ /* 0x000f620000300800 */
[----:B------:R-:W0:Y:S03]  /*17170*/  LDCU UR5, c[0x0][0x39c] ;  /* 0x00007380ff0577ac */ /* 0x000e260008000800 */
[----:B------:R-:W5:Y:S01]  /*17180*/  LDL.LU R5, [R1+0x12c] ;  /* 0x00012c0001057983 */ /* 0x000f620000300800 */
[----:B------:R-:W1:Y:S03]  /*17190*/  LDCU UR13, c[0x0][0x39c] ;  /* 0x00007380ff0d77ac */ /* 0x000e660008000800 */
[----:B------:R-:W3:Y:S01]  /*171a0*/  LDL.LU R4, [R1+0x110] ;  /* 0x0001100001047983 */ /* 0x000ee20000300800 */
[----:B------:R-:W0:Y:S03]  /*171b0*/  LDCU UR12, c[0x0][0x39c] ;  /* 0x00007380ff0c77ac */ /* 0x000e260008000800 */
[----:B------:R-:W3:Y:S04]  /*171c0*/  LDL.LU R3, [R1+0x114] ;  /* 0x0001140001037983 */ /* 0x000ee80000300800 */
[----:B------:R-:W4:Y:S04]  /*171d0*/  LDL.LU R2, [R1+0x118] ;  /* 0x0001180001027983 */ /* 0x000f280000300800 */
[----:B0-----:R-:W4:Y:S01]  /*171e0*/  LDL.LU R0, [R1+0x11c] ;  /* 0x00011c0001007983 */ /* 0x001f220000300800 */
[----:B------:R-:W-:Y:S01]  /*171f0*/  BAR.SYNC.DEFER_BLOCKING 0x0 ;  /* 0x0000000000007b1d */ /* 0x000fe20000010000 */
[----:B--2---:R-:W-:-:S05]  /*17200*/  F2FP.SATFINITE.E4M3.F32.PACK_AB_MERGE_C R15, R7, R8, RZ ;  /* 0x00000008070f723e */ /* 0x004fca00048070ff */
[----:B------:R-:W-:Y:S01]  /*17210*/  STL [R1+0x638], R15 ;  /* 0x0006380f01007387 */ /* 0x000fe20000100800 */
[----:B-----5:R-:W-:Y:S02]  /*17220*/  F2FP.SATFINITE.E4M3.F32.PACK_AB_MERGE_C R5, R5, R6, RZ ;  /* 0x000000060505723e */ /* 0x020fe400048070ff */
[----:B---3--:R-:W-:-:S05]  /*17230*/  F2FP.SATFINITE.E4M3.F32.PACK_AB_MERGE_C R19, R3, R4, RZ ;  /* 0x000000040313723e */ /* 0x008fca00048070ff */
[----:B------:R-:W-:Y:S01]  /*17240*/  STL [R1+0x63c], R19 ;  /* 0x00063c1301007387 */ /* 0x000fe20000100800 */
[----:B----4-:R-:W-:-:S03]  /*17250*/  F2FP.SATFINITE.E4M3.F32.PACK_AB_MERGE_C R17, R0, R2, RZ ;  /* 0x000000020011723e */ /* 0x010fc600048070ff */
[----:B------:R-:W-:Y:S04]  /*17260*/  STL [R1], R5 ;  /* 0x0000000501007387 */ /* 0x000fe80000100800 */
[----:B------:R-:W2:Y:S04]  /*17270*/  LDL.LU R21, [R1+0x104] ;  /* 0x0001040001157983 */ /* 0x000ea80000300800 */
[----:B------:R-:W3:Y:S04]  /*17280*/  LDL.LU R18, [R1+0x10c] ;  /* 0x00010c0001127983 */ /* 0x000ee80000300800 */
[----:B---3--:R0:W-:Y:S04]  /*17290*/  STL [R1+0x6a0], R18 ;  /* 0x0006a01201007387 */ /* 0x0081e80000100800 */
[----:B0-----:R-:W2:Y:S04]  /*172a0*/  LDL.LU R18, [R1+0x100] ;  /* 0x0001000001127983 */ /* 0x001ea80000300800 */
[----:B-1----:R-:W3:Y:S04]  /*172b0*/  LDL.LU R14, [R1+0xe4] ;  /* 0x0000e400010e7983 */ /* 0x002ee80000300800 */
[----:B---3--:R0:W-:Y:S04]  /*172c0*/  STL [R1+0x68c], R14 ;  /* 0x00068c0e01007387 */ /* 0x0081e80000100800 */
[----:B0-----:R-:W3:Y:S04]  /*172d0*/  LDL.LU R14, [R1+0xfc] ;  /* 0x0000fc00010e7983 */ /* 0x001ee80000300800 */
[----:B---3--:R0:W-:Y:S04]  /*172e0*/  STL [R1+0x694], R14 ;  /* 0x0006940e01007387 */ /* 0x0081e80000100800 */
[----:B0-----:R-:W3:Y:S04]  /*172f0*/  LDL.LU R14, [R1+0xf4] ;  /* 0x0000f400010e7983 */ /* 0x001ee80000300800 */
[----:B---3--:R0:W-:Y:S04]  /*17300*/  STL [R1+0x69c], R14 ;  /* 0x00069c0e01007387 */ /* 0x0081e80000100800 */
[----:B0-----:R-:W3:Y:S04]  /*17310*/  LDL.LU R14, [R1+0x108] ;  /* 0x00010800010e7983 */ /* 0x001ee80000300800 */
[----:B------:R-:W4:Y:S04]  /*17320*/  LDL.LU R29, [R1+0xe8] ;  /* 0x0000e800011d7983 */ /* 0x000f280000300800 */
[----:B----4-:R0:W-:Y:S04]  /*17330*/  STL [R1+0x688], R29 ;  /* 0x0006881d01007387 */ /* 0x0101e80000100800 */
[----:B0-----:R-:W4:Y:S04]  /*17340*/  LDL.LU R29, [R1+0xe0] ;  /* 0x0000e000011d7983 */ /* 0x001f280000300800 */
[----:B----4-:R0:W-:Y:S04]  /*17350*/  STL [R1+0x690], R29 ;  /* 0x0006901d01007387 */ /* 0x0101e80000100800 */
[----:B0-----:R-:W4:Y:S04]  /*17360*/  LDL.LU R29, [R1+0xf8] ;  /* 0x0000f800011d7983 */ /* 0x001f280000300800 */
[----:B----4-:R0:W-:Y:S04]  /*17370*/  STL [R1+0x698], R29 ;  /* 0x0006981d01007387 */ /* 0x0101e80000100800 */
[----:B0-----:R-:W4:Y:S04]  /*17380*/  LDL.LU R29, [R1+0xf0] ;  /* 0x0000f000011d7983 */ /* 0x001f280000300800 */
[----:B------:R-:W5:Y:S04]  /*17390*/  LDL.LU R27, [R1+0xec] ;  /* 0x0000ec00011b7983 */ /* 0x000f680000300800 */
[----:B------:R-:W2:Y:S04]  /*173a0*/  LDL.LU R7, [R1+0xd4] ;  /* 0x0000d40001077983 */ /* 0x000ea80000300800 */
[----:B------:R-:W2:Y:S04]  /*173b0*/  LDL.LU R26, [R1+0xdc] ;  /* 0x0000dc00011a7983 */ /* 0x000ea80000300800 */
[----:B--2---:R0:W-:Y:S04]  /*173c0*/  STL [R1+0x684], R26 ;  /* 0x0006841a01007387 */ /* 0x0041e80000100800 */
[----:B0-----:R-:W2:Y:S04]  /*173d0*/  LDL.LU R26, [R1+0xd0] ;  /* 0x0000d000011a7983 */ /* 0x001ea80000300800 */
        /* <DEDUP_REMOVED lines=9> */
[----:B--2---:R0:W-:Y:S04]  /*17470*/  STL [R1+0x670], R3 ;  /* 0x0006700301007387 */ /* 0x0041e80000100800 */
[----:B0-----:R-:W2:Y:S04]  /*17480*/  LDL.LU R3, [R1+0xb4] ;  /* 0x0000b40001037983 */ /* 0x001ea80000300800 */
        /* <DEDUP_REMOVED lines=30> */
[----:B0-----:R-:W2:Y:S01]  /*17670*/  LDL.LU R19, [R1+0x30] ;  /* 0x0000300001137983 */ /* 0x001ea20000300800 */
[----:B------:R-:W-:-:S03]  /*17680*/  F2FP.SATFINITE.E4M3.F32.PACK_AB_MERGE_C R21, R21, R18, RZ ;  /* 0x000000121515723e */ /* 0x000fc600048070ff */
[----:B--2---:R0:W-:Y:S04]  /*17690*/  STL [R1+0x64c], R19 ;  /* 0x00064c1301007387 */ /* 0x0041e80000100800 */
[----:B0-----:R-:W2:Y:S04]  /*176a0*/  LDL.LU R19, [R1+0x130] ;  /* 0x0001300001137983 */ /* 0x001ea80000300800 */
        /* <DEDUP_REMOVED lines=11> */
[----:B------:R0:W-:Y:S04]  /*17760*/  STL [R1+0x634], R17 ;  /* 0x0006341101007387 */ /* 0x0001e80000100800 */
[----:B0-----:R-:W2:Y:S04]  /*17770*/  LDL.LU R17, [R1+0x13c] ;  /* 0x00013c0001117983 */ /* 0x001ea80000300800 */
[----:B------:R-:W3:Y:S02]  /*17780*/  LDL.LU R18, [R1+0x6a0] ;  /* 0x0006a00001127983 */ /* 0x000ee40000300800 */
[----:B---3--:R-:W-:-:S02]  /*17790*/  F2FP.SATFINITE.E4M3.F32.PACK_AB_MERGE_C R18, R18, R14, RZ ;  /* 0x0000000e1212723e */ /* 0x008fc400048070ff */
[----:B------:R-:W4:Y:S02]  /*177a0*/  LDL.LU R14, [R1+0x69c] ;  /* 0x00069c00010e7983 */ /* 0x000f240000300800 */
[----:B----4-:R-:W-:Y:S02]  /*177b0*/  F2FP.SATFINITE.E4M3.F32.PACK_AB_MERGE_C R14, R14, R29, RZ ;  /* 0x0000001d0e0e723e */ /* 0x010fe400048070ff */
[----:B------:R-:W3:Y:S04]  /*177c0*/  LDL.LU R29, [R1+0x698] ;  /* 0x00069800011d7983 */ /* 0x000ee80000300800 */
[----:B------:R0:W-:Y:S04]  /*177d0*/  STL [R1+0x50], R14 ;  /* 0x0000500e01007387 */ /* 0x0001e80000100800 */
[----:B0-----:R-:W3:Y:S02]  /*177e0*/  LDL.LU R14, [R1+0x694] ;  /* 0x00069400010e7983 */ /* 0x001ee40000300800 */
[----:B---3--:R-:W-:-:S02]  /*177f0*/  F2FP.SATFINITE.E4M3.F32.PACK_AB_MERGE_C R14, R14, R29, RZ ;  /* 0x0000001d0e0e723e */ /* 0x008fc400048070ff */
[----:B------:R-:W3:Y:S04]  /*17800*/  LDL.LU R29, [R1+0x690] ;  /* 0x00069000011d7983 */ /* 0x000ee80000300800 */
[----:B------:R0:W-:Y:S04]  /*17810*/  STL [R1+0x4c], R14 ;  /* 0x00004c0e01007387 */ /* 0x0001e80000100800 */
[----:B0-----:R-:W3:Y:S02]  /*17820*/  LDL.LU R14, [R1+0x68c] ;  /* 0x00068c00010e7983 */ /* 0x001ee40000300800 */
[----:B---3--:R-:W-:-:S02]  /*17830*/  F2FP.SATFINITE.E4M3.F32.PACK_AB_MERGE_C R14, R14, R29, RZ ;  /* 0x0000001d0e0e723e */ /* 0x008fc400048070ff */
[----:B------:R-:W5:Y:S01]  /*17840*/  LDL.LU R29, [R1+0x688] ;  /* 0x00068800011d7983 */ /* 0x000f620000300800 */
[----:B------:R-:W-:Y:S02]  /*17850*/  F2FP.SATFINITE.E4M3.F32.PACK_AB_MERGE_C R7, R7, R26, RZ ;  /* 0x0000001a0707723e */ /* 0x000fe400048070ff */
[----:B-----5:R-:W-:Y:S02]  /*17860*/  F2FP.SATFINITE.E4M3.F32.PACK_AB_MERGE_C R27, R27, R29, RZ ;  /* 0x0000001d1b1b723e */ /* 0x020fe400048070ff */
[----:B------:R-:W3:Y:S04]  /*17870*/  LDL.LU R29, [R1+0x148] ;  /* 0x00014800011d7983 */ /* 0x000ee80000300800 */
[----:B------:R-:W4:Y:S02]  /*17880*/  LDL.LU R26, [R1+0x684] ;  /* 0x00068400011a7983 */ /* 0x000f240000300800 */
[----:B----4-:R-:W-:-:S02]  /*17890*/  F2FP.SATFINITE.E4M3.F32.PACK_AB_MERGE_C R26, R26, R5, RZ ;  /* 0x000000051a1a723e */ /* 0x010fc400048070ff */
[----:B------:R-:W4:Y:S02]  /*178a0*/  LDL.LU R5, [R1+0x680] ;  /* 0x0006800001057983 */ /* 0x000f240000300800 */
[----:B----4-:R-:W-:Y:S02]  /*178b0*/  F2FP.SATFINITE.E4M3.F32.PACK_AB_MERGE_C R5, R5, R24, RZ ;  /* 0x000000180505723e */ /* 0x010fe400048070ff */
[----:B------:R-:W4:Y:S02]  /*178c0*/  LDL.LU R24, [R1+0x67c] ;  /* 0x00067c0001187983 */ /* 0x000f240000300800 */
[----:B----4-:R-:W-:Y:S02]  /*178d0*/  F2FP.SATFINITE.E4M3.F32.PACK_AB_MERGE_C R24, R24, R3, RZ ;  /* 0x000000031818723e */ /* 0x010fe400048070ff */
[----:B------:R-:W4:Y:S02]  /*178e0*/  LDL.LU R3, [R1+0x678] ;  /* 0x0006780001037983 */ /* 0x000f240000300800 */
[----:B----4-:R-:W-:-:S02]  /*178f0*/  F2FP.SATFINITE.E4M3.F32.PACK_AB_MERGE_C R3, R3, R0, RZ ;  /* 0x000000000303723e */ /* 0x010fc400048070ff */
[----:B------:R-:W4:Y:S04]  /*17900*/  LDL.LU R0, [R1+0x674] ;  /* 0x0006740001007983 */ /* 0x000f280000300800 */
[----:B------:R0:W-:Y:S04]  /*17910*/  STL [R1+0x48], R3 ;  /* 0x0000480301007387 */ /* 0x0001e80000100800 */
[----:B0-----:R-:W4:Y:S02]  /*17920*/  LDL.LU R3, [R1+0x670] ;  /* 0x0006700001037983 */ /* 0x001f240000300800 */
[----:B----4-:R-:W-:-:S02]  /*17930*/  F2FP.SATFINITE.E4M3.F32.PACK_AB_MERGE_C R3, R3, R0, RZ ;  /* 0x000000000303723e */ /* 0x010fc400048070ff */
[----:B------:R-:W4:Y:S04]  /*17940*/  LDL.LU R0, [R1+0x66c] ;  /* 0x00066c0001007983 */ /* 0x000f280000300800 */
[----:B------:R0:W-:Y:S04]  /*17950*/  STL [R1+0x44], R3 ;  /* 0x0000440301007387 */ /* 0x0001e80000100800 */
[----:B0-----:R-:W4:Y:S02]  /*17960*/  LDL.LU R3, [R1+0x668] ;  /* 0x0006680001037983 */ /* 0x001f240000300800 */
[----:B----4-:R-:W-:-:S02]  /*17970*/  F2FP.SATFINITE.E4M3.F32.PACK_AB_MERGE_C R3, R3, R0, RZ ;  /* 0x000000000303723e */ /* 0x010fc400048070ff */
[----:B------:R-:W4:Y:S02]  /*17980*/  LDL.LU R0, [R1+0x664] ;  /* 0x0006640001007983 */ /* 0x000f240000300800 */
[----:B----4-:R-:W-:Y:S02]  /*17990*/  F2FP.SATFINITE.E4M3.F32.PACK_AB_MERGE_C R0, R0, R2, RZ ;  /* 0x000000020000723e */ /* 0x010fe400048070ff */
[----:B------:R-:W4:Y:S02]  /*179a0*/  LDL.LU R2, [R1+0x660] ;  /* 0x0006600001027983 */ /* 0x000f240000300800 */
[----:B----4-:R-:W-:Y:S02]  /*179b0*/  F2FP.SATFINITE.E4M3.F32.PACK_AB_MERGE_C R2, R2, R4, RZ ;  /* 0x000000040202723e */ /* 0x010fe400048070ff */
[----:B------:R-:W4:Y:S02]  /*179c0*/  LDL.LU R4, [R1+0x65c] ;  /* 0x00065c0001047983 */ /* 0x000f240000300800 */
[----:B----4-:R-:W-:-:S02]  /*179d0*/  F2FP.SATFINITE.E4M3.F32.PACK_AB_MERGE_C R4, R4, R6, RZ ;  /* 0x000000060404723e */ /* 0x010fc400048070ff */
[----:B------:R-:W4:Y:S02]  /*179e0*/  LDL.LU R6, [R1+0x658] ;  /* 0x0006580001067983 */ /* 0x000f240000300800 */
[----:B----4-:R-:W-:Y:S02]  /*179f0*/  F2FP.SATFINITE.E4M3.F32.PACK_AB_MERGE_C R6, R6, R8, RZ ;  /* 0x000000080606723e */ /* 0x010fe400048070ff */
[----:B------:R-:W4:Y:S02]  /*17a00*/  LDL.LU R8, [R1+0x654] ;  /* 0x0006540001087983 */ /* 0x000f240000300800 */
[----:B----4-:R-:W-:Y:S02]  /*17a10*/  F2FP.SATFINITE.E4M3.F32.PACK_AB_MERGE_C R8, R8, R9, RZ ;  /* 0x000000090808723e */ /* 0x010fe400048070ff */
[----:B------:R-:W2:Y:S02]  /*17a20*/  LDL.LU R9, [R1+0x650] ;  /* 0x0006500001097983 */ /* 0x000ea40000300800 */
[----:B--2---:R-:W-:-:S02]  /*17a30*/  F2FP.SATFINITE.E4M3.F32.PACK_AB_MERGE_C R9, R9, R19, RZ ;  /* 0x000000130909723e */ /* 0x004fc400048070ff */
[----:B------:R-:W2:Y:S04]  /*17a40*/  LDL.LU R19, [R1+0x64c] ;  /* 0x00064c0001137983 */ /* 0x000ea80000300800 */
[----:B------:R0:W-:Y:S04]  /*17a50*/  STL [R1+0x40], R9 ;  /* 0x0000400901007387 */ /* 0x0001e80000100800 */
[----:B0-----:R-:W4:Y:S02]  /*17a60*/  LDL.LU R9, [R1+0x648] ;  /* 0x0006480001097983 */ /* 0x001f240000300800 */
[----:B----4-:R-:W-:-:S02]  /*17a70*/  F2FP.SATFINITE.E4M3.F32.PACK_AB_MERGE_C R17, R17, R9, RZ ;  /* 0x000000091111723e */ /* 0x010fc400048070ff */
[----:B------:R-:W2:Y:S04]  /*17a80*/  LDL.LU R9, [R1+0x644] ;  /* 0x0006440001097983 */ /* 0x000ea80000300800 */
[----:B------:R0:W-:Y:S04]  /*17a90*/  STL [R1+0x14], R17 ;  /* 0x0000141101007387 */ /* 0x0001e80000100800 */
[----:B0-----:R-:W4:Y:S01]  /*17aa0*/  LDL.LU R17, [R1+0x5d4] ;  /* 0x0005d40001117983 */ /* 0x001f220000300800 */
[----:B--2---:R-:W-:-:S03]  /*17ab0*/  F2FP.SATFINITE.E4M3.F32.PACK_AB_MERGE_C R9, R9, R19, RZ ;  /* 0x000000130909723e */ /* 0x004fc600048070ff */
[----:B------:R-:W2:Y:S01]  /*17ac0*/  LDL.LU R19, [R1+0x640] ;  /* 0x0006400001137983 */ /* 0x000ea20000300800 */
[----:B------:R-:W-:Y:S02]  /*17ad0*/  F2FP.SATFINITE.E4M3.F32.PACK_AB_MERGE_C R16, R16, R25, RZ ;  /* 0x000000191010723e */ /* 0x000fe400048070ff */
[----:B------:R-:W-:Y:S02]  /*17ae0*/  F2FP.SATFINITE.E4M3.F32.PACK_AB_MERGE_C R25, R20, R23, RZ ;  /* 0x000000171419723e */ /* 0x000fe400048070ff */
[----:B------:R-:W-:Y:S02]  /*17af0*/  F2FP.SATFINITE.E4M3.F32.PACK_AB_MERGE_C R12, R12, R15, RZ ;  /* 0x0000000f0c0c723e */ /* 0x000fe400048070ff */
[----:B--2---:R-:W-:Y:S02]  /*17b00*/  F2FP.SATFINITE.E4M3.F32.PACK_AB_MERGE_C R10, R10, R19, RZ ;  /* 0x000000130a0a723e */ /* 0x004fe400048070ff */
[----:B------:R-:W2:Y:S04]  /*17b10*/  LDL.LU R19, [R1+0x63c] ;  /* 0x00063c0001137983 */ /* 0x000ea80000300800 */
[----:B------:R-:W5:Y:S01]  /*17b20*/  LDL.LU R15, [R1+0x638] ;  /* 0x00063800010f7983 */ /* 0x000f620000300800 */
[----:B------:R-:W-:-:S02]  /*17b30*/  F2FP.SATFINITE.E4M3.F32.PACK_AB_MERGE_C R13, R13, R22, RZ ;  /* 0x000000160d0d723e */ /* 0x000fc400048070ff */
[----:B------:R-:W-:Y:S01]  /*17b40*/  F2FP.SATFINITE.E4M3.F32.PACK_AB_MERGE_C R11, R11, R28, RZ ;  /* 0x0000001c0b0b723e */ /* 0x000fe200048070ff */
[----:B------:R0:W-:Y:S01]  /*17b50*/  STL [R1+0x630], R25 ;  /* 0x0006301901007387 */ /* 0x0001e20000100800 */
[----:B------:R-:W1:Y:S03]  /*17b60*/  S2R R22, SR_TID.X ;  /* 0x0000000000167919 */ /* 0x000e660000002100 */
[----:B0-----:R-:W3:Y:S01]  /*17b70*/  LDL.LU R25, [R1+0x14c] ;  /* 0x00014c0001197983 */ /* 0x001ee20000300800 */
[----:B------:R-:W-:Y:S02]  /*17b80*/  MOV R28, 0x400 ;  /* 0x00000400001c7802 */ /* 0x000fe40000000f00 */
[----:B------:R-:W-:Y:S01]  /*17b90*/  LOP3.LUT R21, R21, 0xffff, RZ, 0xc0, !PT ;  /* 0x0000ffff15157812 */ /* 0x000fe200078ec0ff */
[C---:B-1----:R-:W-:Y:S02]  /*17ba0*/  IMAD.SHL.U32 R23, R22.reuse, 0x80, RZ ;  /* 0x0000008016177824 */ /* 0x042fe400078e00ff */
[C---:B------:R-:W-:Y:S01]  /*17bb0*/  IMAD.SHL.U32 R20, R22.reuse, 0x200, RZ ;  /* 0x0000020016147824 */ /* 0x040fe200078e00ff */
[----:B------:R-:W-:-:S02]  /*17bc0*/  LOP3.LUT R22, R22, 0x1f, RZ, 0xc0, !PT ;  /* 0x0000001f16167812 */ /* 0x000fc400078ec0ff */
[----:B------:R-:W-:Y:S02]  /*17bd0*/  LOP3.LUT R23, R23, 0xc00, RZ, 0xc0, !PT ;  /* 0x00000c0017177812 */ /* 0x000fe400078ec0ff */
[----:B------:R-:W-:Y:S02]  /*17be0*/  LOP3.LUT R20, R20, 0xc00, RZ, 0xc0, !PT ;  /* 0x00000c0014147812 */ /* 0x000fe400078ec0ff */
[----:B----4-:R-:W-:-:S03]  /*17bf0*/  LOP3.LUT R23, R23, 0x60, R17, 0xf8, !PT ;  /* 0x0000006017177812 */ /* 0x010fc600078ef811 */
[----:B------:R-:W-:Y:S01]  /*17c00*/  IMAD R17, R22, 0x10, R20 ;  /* 0x0000001016117824 */ /* 0x000fe200078e0214 */
[----:B------:R-:W-:Y:S02]  /*17c10*/  LOP3.LUT R20, R2, 0xffff, RZ, 0xc0, !PT ;  /* 0x0000ffff02147812 */ /* 0x000fe400078ec0ff */
[----:B------:R-:W-:Y:S02]  /*17c20*/  PRMT R2, R21, 0x3340, R1 ;  /* 0x0000334015027816 */ /* 0x000fe40000000001 */
[----:B------:R-:W-:Y:S02]  /*17c30*/  LOP3.LUT R22, R6, 0xffff, RZ, 0xc0, !PT ;  /* 0x0000ffff06167812 */ /* 0x000fe400078ec0ff */
[----:B--2---:R-:W-:Y:S02]  /*17c40*/  LOP3.LUT R19, R19, 0xffff, RZ, 0xc0, !PT ;  /* 0x0000ffff13137812 */ /* 0x004fe400078ec0ff */
[----:B---3--:R-:W-:Y:S02]  /*17c50*/  F2FP.SATFINITE.E4M3.F32.PACK_AB_MERGE_C R25, R25, R29, RZ ;  /* 0x0000001d1919723e */ /* 0x008fe400048070ff */
[----:B------:R-:W0:Y:S03]  /*17c60*/  S2R R29, SR_CgaCtaId ;  /* 0x00000000001d7919 */ /* 0x000e260000008800 */
[----:B------:R0:W-:Y:S02]  /*17c70*/  STL [R1+0xc], R25 ;  /* 0x00000c1901007387 */ /* 0x0001e40000100800 */
[----:B0-----:R-:W-:-:S02]  /*17c80*/  LEA R25, R29, R28, 0x18 ;  /* 0x0000001c1d197211 */ /* 0x001fc400078ec0ff */
[----:B------:R-:W-:Y:S02]  /*17c90*/  LOP3.LUT R28, R7, 0xffff, RZ, 0xc0, !PT ;  /* 0x0000ffff071c7812 */ /* 0x000fe400078ec0ff */
[----:B------:R-:W-:Y:S01]  /*17ca0*/  LOP3.LUT R7, R9, 0xffff, RZ, 0xc0, !PT ;  /* 0x0000ffff09077812 */ /* 0x000fe200078ec0ff */
[----:B------:R0:W-:Y:S01]  /*17cb0*/  STL [R1+0x3c], R25 ;  /* 0x00003c1901007387 */ /* 0x0001e20000100800 */
[----:B-----5:R-:W-:Y:S02]  /*17cc0*/  LOP3.LUT R29, R15, 0xffff, RZ, 0xc0, !PT ;  /* 0x0000ffff0f1d7812 */ /* 0x020fe400078ec0ff */
[----:B------:R-:W-:Y:S01]  /*17cd0*/  LOP3.LUT R15, R3, 0xffff, RZ, 0xc0, !PT ;  /* 0x0000ffff030f7812 */ /* 0x000fe200078ec0ff */
[----:B------:R1:W-:Y:S01]  /*17ce0*/  STL [R1+0x30], R17 ;  /* 0x0000301101007387 */ /* 0x0003e20000100800 */
[----:B0-----:R-:W-:Y:S01]  /*17cf0*/  LOP3.LUT R25, R16, 0xffff, RZ, 0xc0, !PT ;  /* 0x0000ffff10197812 */ /* 0x001fe200078ec0ff */
[----:B------:R-:W-:Y:S01]  /*17d00*/  IMAD.MOV.U32 R16, RZ, RZ, R7 ;  /* 0x000000ffff107224 */ /* 0x000fe200078e0007 */
[----:B-1----:R-:W-:-:S02]  /*17d10*/  LOP3.LUT R17, R14, 0xffff, RZ, 0xc0, !PT ;  /* 0x0000ffff0e117812 */ /* 0x002fc400078ec0ff */
[----:B------:R-:W-:Y:S02]  /*17d20*/  LOP3.LUT R14, R5, 0xffff, RZ, 0xc0, !PT ;  /* 0x0000ffff050e7812 */ /* 0x000fe400078ec0ff */
[----:B------:R-:W-:Y:S01]  /*17d30*/  PRMT R5, R22, 0x3340, R1 ;  /* 0x0000334016057816 */ /* 0x000fe20000000001 */
[----:B------:R0:W-:Y:S01]  /*17d40*/  STL [R1+0x8], R17 ;  /* 0x0000081101007387 */ /* 0x0001e20000100800 */
[----:B------:R-:W-:Y:S01]  /*17d50*/  IMAD.MOV.U32 R9, RZ, RZ, R17 ;  /* 0x000000ffff097224 */ /* 0x000fe200078e0011 */
[--C-:B------:R-:W-:Y:S02]  /*17d60*/  PRMT R3, R14, 0x3340, R1.reuse ;  /* 0x000033400e037816 */ /* 0x100fe40000000001 */
[----:B------:R1:W-:Y:S01]  /*17d70*/  STL [R1+0x1c], R7 ;  /* 0x00001c0701007387 */ /* 0x0003e20000100800 */
[----:B------:R-:W-:Y:S02]  /*17d80*/  PRMT R6, R25, 0x3340, R1 ;  /* 0x0000334019067816 */ /* 0x000fe40000000001 */
[----:B------:R-:W-:-:S02]  /*17d90*/  PRMT R9, R9, 0x3340, R28 ;  /* 0x0000334009097816 */ /* 0x000fc4000000001c */
[----:B0-----:R-:W-:Y:S02]  /*17da0*/  LOP3.LUT R17, R12, 0xffff, RZ, 0xc0, !PT ;  /* 0x0000ffff0c117812 */ /* 0x001fe400078ec0ff */
[----:B-1----:R-:W-:-:S03]  /*17db0*/  PRMT R7, R29, 0x3340, R19 ;  /* 0x000033401d077816 */ /* 0x002fc60000000013 */
[----:B------:R0:W-:Y:S01]  /*17dc0*/  STL [R1+0x18], R17 ;  /* 0x0000181101007387 */ /* 0x0001e20000100800 */
[----:B------:R-:W-:Y:S02]  /*17dd0*/  PRMT R16, R16, 0x3340, R17 ;  /* 0x0000334010107816 */ /* 0x000fe40000000011 */
[----:B------:R-:W-:Y:S02]  /*17de0*/  PRMT R7, R7, 0x5410, R2 ;  /* 0x0000541007077816 */ /* 0x000fe40000000002 */
[----:B------:R-:W-:Y:S02]  /*17df0*/  PRMT R9, R9, 0x5410, R3 ;  /* 0x0000541009097816 */ /* 0x000fe40000000003 */
[----:B------:R-:W-:Y:S01]  /*17e00*/  PRMT R12, R15, 0x3340, R20 ;  /* 0x000033400f0c7816 */ /* 0x000fe20000000014 */
[----:B0-----:R-:W2:Y:S04]  /*17e10*/  LDL.LU R17, [R1+0x634] ;  /* 0x0006340001117983 */ /* 0x001ea80000300800 */
[----:B------:R-:W3:Y:S01]  /*17e20*/  LDL.LU R2, [R1] ;  /* 0x0000000001027983 */ /* 0x000ee20000300800 */
[----:B------:R-:W-:-:S02]  /*17e30*/  LOP3.LUT R18, R18, 0xffff, RZ, 0xc0, !PT ;  /* 0x0000ffff12127812 */ /* 0x000fc400078ec0ff */
[----:B------:R-:W-:Y:S01]  /*17e40*/  LOP3.LUT R27, R27, 0xffff, RZ, 0xc0, !PT ;  /* 0x0000ffff1b1b7812 */ /* 0x000fe200078ec0ff */
[----:B------:R-:W0:Y:S01]  /*17e50*/  S2R R3, SR_TID.X ;  /* 0x0000000000037919 */ /* 0x000e220000002100 */
[----:B------:R-:W-:Y:S02]  /*17e60*/  LOP3.LUT R26, R26, 0xffff, RZ, 0xc0, !PT ;  /* 0x0000ffff1a1a7812 */ /* 0x000fe400078ec0ff */
[----:B------:R-:W-:Y:S01]  /*17e70*/  LOP3.LUT R4, R4, 0xffff, RZ, 0xc0, !PT ;  /* 0x0000ffff04047812 */ /* 0x000fe200078ec0ff */
[----:B------:R1:W-:Y:S04]  /*17e80*/  STL [R1+0x38], R7 ;  /* 0x0000380701007387 */ /* 0x0003e80000100800 */
[----:B------:R-:W-:Y:S01]  /*17e90*/  STL [R1+0x34], R9 ;  /* 0x0000340901007387 */ /* 0x000fe20000100800 */
[----:B-1----:R-:W-:-:S02]  /*17ea0*/  PRMT R7, R12, 0x5410, R5 ;  /* 0x000054100c077816 */ /* 0x002fc40000000005 */
[----:B------:R-:W-:Y:S02]  /*17eb0*/  PRMT R5, R16, 0x5410, R6 ;  /* 0x0000541010057816 */ /* 0x000fe40000000006 */
[----:B------:R-:W-:Y:S01]  /*17ec0*/  LOP3.LUT R6, R0, 0xffff, RZ, 0xc0, !PT ;  /* 0x0000ffff00067812 */ /* 0x000fe200078ec0ff */
[----:B------:R1:W-:Y:S01]  /*17ed0*/  STL [R1+0x2c], R7 ;  /* 0x00002c0701007387 */ /* 0x0003e20000100800 */
[----:B------:R-:W-:-:S03]  /*17ee0*/  PRMT R12, R27, 0x3340, R26 ;  /* 0x000033401b0c7816 */ /* 0x000fc6000000001a */
[----:B------:R4:W-:Y:S01]  /*17ef0*/  STL [R1+0x28], R5 ;  /* 0x0000280501007387 */ /* 0x0009e20000100800 */
[----:B-1----:R-:W-:Y:S02]  /*17f00*/  LOP3.LUT R7, R8, 0xffff, RZ, 0xc0, !PT ;  /* 0x0000ffff08077812 */ /* 0x002fe400078ec0ff */
[--C-:B------:R-:W-:Y:S01]  /*17f10*/  PRMT R8, R18, 0x3340, R1.reuse ;  /* 0x0000334012087816 */ /* 0x100fe20000000001 */
[----:B0-----:R-:W-:Y:S01]  /*17f20*/  IMAD.SHL.U32 R0, R3, 0x4, RZ ;  /* 0x0000000403007824 */ /* 0x001fe200078e00ff */
[----:B----4-:R-:W-:Y:S02]  /*17f30*/  LOP3.LUT R5, R24, 0xffff, RZ, 0xc0, !PT ;  /* 0x0000ffff18057812 */ /* 0x010fe400078ec0ff */
[----:B------:R-:W-:Y:S02]  /*17f40*/  PRMT R3, R6, 0x3340, R4 ;  /* 0x0000334006037816 */ /* 0x000fe40000000004 */
[----:B------:R-:W-:Y:S02]  /*17f50*/  PRMT R9, R5, 0x3340, R1 ;  /* 0x0000334005097816 */ /* 0x000fe40000000001 */
[----:B------:R-:W-:-:S02]  /*17f60*/  LOP3.LUT R0, R23, 0x70, R0, 0x78, !PT ;  /* 0x0000007017007812 */ /* 0x000fc400078e7800 */
[----:B------:R-:W-:Y:S01]  /*17f70*/  PRMT R9, R12, 0x5410, R9 ;  /* 0x000054100c097816 */ /* 0x000fe20000000009 */
[----:B------:R-:W0:Y:S01]  /*17f80*/  S2R R23, SR_TID.X ;  /* 0x0000000000177919 */ /* 0x000e220000002100 */
[----:B--2---:R-:W-:Y:S02]  /*17f90*/  LOP3.LUT R17, R17, 0xffff, RZ, 0xc0, !PT ;  /* 0x0000ffff11117812 */ /* 0x004fe400078ec0ff */
[----:B---3--:R-:W-:Y:S02]  /*17fa0*/  LOP3.LUT R16, R2, 0xffff, RZ, 0xc0, !PT ;  /* 0x0000ffff02107812 */ /* 0x008fe400078ec0ff */
[----:B------:R-:W-:Y:S02]  /*17fb0*/  PRMT R2, R7, 0x3340, R1 ;  /* 0x0000334007027816 */ /* 0x000fe40000000001 */
[----:B------:R-:W-:-:S04]  /*17fc0*/  PRMT R24, R16, 0x3340, R17 ;  /* 0x0000334010187816 */ /* 0x000fc80000000011 */
[----:B------:R-:W-:Y:S02]  /*17fd0*/  PRMT R8, R24, 0x5410, R8 ;  /* 0x0000541018087816 */ /* 0x000fe40000000008 */
[----:B------:R-:W-:-:S03]  /*17fe0*/  PRMT R2, R3, 0x5410, R2 ;  /* 0x0000541003027816 */ /* 0x000fc60000000002 */
[----:B------:R-:W-:Y:S04]  /*17ff0*/  STL [R1+0x62c], R8 ;  /* 0x00062c0801007387 */ /* 0x000fe80000100800 */
[----:B------:R1:W-:Y:S04]  /*18000*/  STL [R1+0x628], R9 ;  /* 0x0006280901007387 */ /* 0x0003e80000100800 */
[----:B-1----:R-:W2:Y:S01]  /*18010*/  LDL.LU R9, [R1+0x8] ;  /* 0x0000080001097983 */ /* 0x002ea20000300800 */
[----:B0-----:R-:W-:-:S03]  /*18020*/  LOP3.LUT R23, R23, 0x20, RZ, 0xc0, !PT ;  /* 0x0000002017177812 */ /* 0x001fc600078ec0ff */
[----:B------:R-:W3:Y:S04]  /*18030*/  LDL.LU R8, [R1+0x1c] ;  /* 0x00001c0001087983 */ /* 0x000ee80000300800 */
[----:B------:R0:W-:Y:S04]  /*18040*/  STL [R1+0x4], R2 ;  /* 0x0000040201007387 */ /* 0x0001e80000100800 */
[----:B------:R-:W4:Y:S01]  /*18050*/  LDL.LU R24, [R1+0x18] ;  /* 0x0000180001187983 */ /* 0x000f220000300800 */
[----:B0-----:R-:W-:Y:S02]  /*18060*/  LOP3.LUT R2, R10, 0xffff, RZ, 0xc0, !PT ;  /* 0x0000ffff0a027812 */ /* 0x001fe400078ec0ff */
[----:B------:R-:W-:-:S02]  /*18070*/  LOP3.LUT R10, R11, 0xffff, RZ, 0xc0, !PT ;  /* 0x0000ffff0b0a7812 */ /* 0x000fc400078ec0ff */
[----:B------:R-:W-:Y:S02]  /*18080*/  LOP3.LUT R11, R13, 0xffff, RZ, 0xc0, !PT ;  /* 0x0000ffff0d0b7812 */ /* 0x000fe400078ec0ff */
[----:B------:R-:W5:Y:S01]  /*18090*/  LDL R13, [R1+0x3c] ;  /* 0x00003c00010d7983 */ /* 0x000f620000100800 */
[----:B------:R-:W-:Y:S01]  /*180a0*/  SHF.R.U32.HI R12, RZ, 0x8, R29 ;  /* 0x00000008ff0c7819 */ /* 0x000fe2000001161d */
[----:B------:R-:W-:Y:S01]  /*180b0*/  IMAD.MOV.U32 R29, RZ, RZ, R2 ;  /* 0x000000ffff1d7224 */ /* 0x000fe200078e0002 */
[----:B------:R-:W-:Y:S01]  /*180c0*/  SHF.R.U32.HI R14, RZ, 0x8, R14 ;  /* 0x00000008ff0e7819 */ /* 0x000fe2000001160e */
[----:B------:R0:W-:Y:S01]  /*180d0*/  STL [R1+0x24], R2 ;  /* 0x0000240201007387 */ /* 0x0001e20000100800 */
[----:B------:R-:W-:Y:S02]  /*180e0*/  SHF.R.U32.HI R15, RZ, 0x8, R15 ;  /* 0x00000008ff0f7819 */ /* 0x000fe4000001160f */
[----:B------:R-:W-:Y:S01]  /*180f0*/  SHF.R.U32.HI R20, RZ, 0x8, R20 ;  /* 0x00000008ff147819 */ /* 0x000fe20000011614 */
[----:B------:R1:W-:Y:S01]  /*18100*/  STL [R1+0x20], R11 ;  /* 0x0000200b01007387 */ /* 0x0003e20000100800 */
[----:B------:R-:W-:-:S02]  /*18110*/  LOP3.LUT R12, R12, 0xffff, RZ, 0xc0, !PT ;  /* 0x0000ffff0c0c7812 */ /* 0x000fc400078ec0ff */
[----:B------:R-:W-:Y:S02]  /*18120*/  SHF.R.U32.HI R22, RZ, 0x8, R22 ;  /* 0x00000008ff167819 */ /* 0x000fe40000011616 */
[----:B------:R-:W-:Y:S02]  /*18130*/  LOP3.LUT R15, R15, 0xffff, RZ, 0xc0, !PT ;  /* 0x0000ffff0f0f7812 */ /* 0x000fe400078ec0ff */
[----:B0-----:R-:W-:Y:S02]  /*18140*/  SHF.R.U32.HI R2, RZ, 0x8, R19 ;  /* 0x00000008ff027819 */ /* 0x001fe40000011613 */
[----:B------:R-:W-:Y:S02]  /*18150*/  PRMT R19, R29, 0x3340, R10 ;  /* 0x000033401d137816 */ /* 0x000fe4000000000a */
[----:B-1----:R-:W-:Y:S02]  /*18160*/  PRMT R11, R11, 0x3340, R1 ;  /* 0x000033400b0b7816 */ /* 0x002fe40000000001 */
[----:B------:R-:W-:-:S02]  /*18170*/  LOP3.LUT R2, R2, 0xffff, RZ, 0xc0, !PT ;  /* 0x0000ffff02027812 */ /* 0x000fc400078ec0ff */
[----:B------:R-:W-:Y:S02]  /*18180*/  PRMT R11, R19, 0x5410, R11 ;  /* 0x00005410130b7816 */ /* 0x000fe4000000000b */
[----:B------:R-:W-:Y:S02]  /*18190*/  PRMT R2, R12, 0x3340, R2 ;  /* 0x000033400c027816 */ /* 0x000fe40000000002 */
[----:B------:R-:W-:Y:S01]  /*181a0*/  LOP3.LUT R22, R22, 0xffff, RZ, 0xc0, !PT ;  /* 0x0000ffff16167812 */ /* 0x000fe200078ec0ff */
[----:B------:R-:W-:Y:S01]  /*181b0*/  STL [R1+0x620], R11 ;  /* 0x0006200b01007387 */ /* 0x000fe20000100800 */
[----:B------:R-:W-:Y:S02]  /*181c0*/  SHF.R.U32.HI R28, RZ, 0x8, R28 ;  /* 0x00000008ff1c7819 */ /* 0x000fe4000001161c */
[----:B------:R-:W-:Y:S02]  /*181d0*/  SHF.R.U32.HI R19, RZ, 0x8, R25 ;  /* 0x00000008ff137819 */ /* 0x000fe40000011619 */
[----:B------:R-:W-:-:S02]  /*181e0*/  SHF.R.U32.HI R16, RZ, 0x8, R16 ;  /* 0x00000008ff107819 */ /* 0x000fc40000011610 */
[----:B------:R-:W-:Y:S02]  /*181f0*/  SHF.R.U32.HI R17, RZ, 0x8, R17 ;  /* 0x00000008ff117819 */ /* 0x000fe40000011611 */
[----:B------:R-:W-:Y:S02]  /*18200*/  SHF.R.U32.HI R18, RZ, 0x8, R18 ;  /* 0x00000008ff127819 */ /* 0x000fe40000011612 */
[----:B------:R-:W-:Y:S02]  /*18210*/  SHF.R.U32.HI R3, RZ, 0x8, R21 ;  /* 0x00000008ff037819 */ /* 0x000fe40000011615 */
[----:B------:R-:W-:Y:S02]  /*18220*/  LOP3.LUT R28, R28, 0xffff, RZ, 0xc0, !PT ;  /* 0x0000ffff1c1c7812 */ /* 0x000fe400078ec0ff */
[----:B------:R-:W-:Y:S02]  /*18230*/  SHF.R.U32.HI R27, RZ, 0x8, R27 ;  /* 0x00000008ff1b7819 */ /* 0x000fe4000001161b */
[----:B------:R-:W-:-:S02]  /*18240*/  SHF.R.U32.HI R26, RZ, 0x8, R26 ;  /* 0x00000008ff1a7819 */ /* 0x000fc4000001161a */
[----:B------:R-:W-:Y:S02]  /*18250*/  SHF.R.U32.HI R5, RZ, 0x8, R5 ;  /* 0x00000008ff057819 */ /* 0x000fe40000011605 */
[----:B------:R-:W-:Y:S02]  /*18260*/  SHF.R.U32.HI R4, RZ, 0x8, R4 ;  /* 0x00000008ff047819 */ /* 0x000fe40000011604 */
[----:B------:R-:W-:Y:S02]  /*18270*/  SHF.R.U32.HI R6, RZ, 0x8, R6 ;  /* 0x00000008ff067819 */ /* 0x000fe40000011606 */
[----:B------:R-:W-:Y:S02]  /*18280*/  LOP3.LUT R27, R27, 0xffff, RZ, 0xc0, !PT ;  /* 0x0000ffff1b1b7812 */ /* 0x000fe400078ec0ff */
[----:B------:R-:W-:Y:S02]  /*18290*/  LOP3.LUT R5, R5, 0xffff, RZ, 0xc0, !PT ;  /* 0x0000ffff05057812 */ /* 0x000fe400078ec0ff */
[----:B------:R-:W-:-:S02]  /*182a0*/  LOP3.LUT R4, R4, 0xffff, RZ, 0xc0, !PT ;  /* 0x0000ffff04047812 */ /* 0x000fc400078ec0ff */
[----:B------:R-:W-:Y:S02]  /*182b0*/  LOP3.LUT R6, R6, 0xffff, RZ, 0xc0, !PT ;  /* 0x0000ffff06067812 */ /* 0x000fe400078ec0ff */
[----:B------:R-:W-:Y:S02]  /*182c0*/  SHF.R.U32.HI R7, RZ, 0x8, R7 ;  /* 0x00000008ff077819 */ /* 0x000fe40000011607 */
[----:B------:R-:W-:Y:S02]  /*182d0*/  LOP3.LUT R3, R3, 0xffff, RZ, 0xc0, !PT ;  /* 0x0000ffff03037812 */ /* 0x000fe400078ec0ff */
[----:B--2---:R-:W-:Y:S02]  /*182e0*/  SHF.R.U32.HI R12, RZ, 0x8, R9 ;  /* 0x00000008ff0c7819 */ /* 0x004fe40000011609 */
[----:B----4-:R-:W-:Y:S02]  /*182f0*/  SHF.R.U32.HI R21, RZ, 0x8, R24 ;  /* 0x00000008ff157819 */ /* 0x010fe40000011618 */
[----:B------:R-:W-:Y:S01]  /*18300*/  LOP3.LUT R12, R12, 0xffff, RZ, 0xc0, !PT ;  /* 0x0000ffff0c0c7812 */ /* 0x000fe200078ec0ff */
[----:B-----5:R-:W-:Y:S01]  /*18310*/  IMAD R13, R23, 0x10, R13 ;  /* 0x00000010170d7824 */ /* 0x020fe200078e020d */
[----:B------:R-:W-:-:S02]  /*18320*/  LOP3.LUT R24, R18, 0xffff, RZ, 0xc0, !PT ;  /* 0x0000ffff12187812 */ /* 0x000fc400078ec0ff */
[----:B------:R-:W-:Y:S01]  /*18330*/  PRMT R12, R12, 0x3340, R28 ;  /* 0x000033400c0c7816 */ /* 0x000fe2000000001c */
[----:B------:R-:W-:Y:S01]  /*18340*/  IMAD.IADD R0, R0, 0x1, R13 ;  /* 0x0000000100007824 */ /* 0x000fe200078e020d */
[----:B------:R-:W-:Y:S02]  /*18350*/  LOP3.LUT R13, R14, 0xffff, RZ, 0xc0, !PT ;  /* 0x0000ffff0e0d7812 */ /* 0x000fe400078ec0ff */
[----:B------:R-:W-:Y:S02]  /*18360*/  LOP3.LUT R14, R20, 0xffff, RZ, 0xc0, !PT ;  /* 0x0000ffff140e7812 */ /* 0x000fe400078ec0ff */
[----:B---3--:R-:W-:Y:S01]  /*18370*/  SHF.R.U32.HI R20, RZ, 0x8, R8 ;  /* 0x00000008ff147819 */ /* 0x008fe20000011608 */
[----:B------:R-:W-:Y:S01]  /*18380*/  STL [R1+0x61c], R0 ;  /* 0x00061c0001007387 */ /* 0x000fe20000100800 */
[----:B------:R-:W-:Y:S02]  /*18390*/  PRMT R14, R15, 0x3340, R14 ;  /* 0x000033400f0e7816 */ /* 0x000fe4000000000e */
[----:B------:R-:W-:Y:S01]  /*183a0*/  PRMT R15, R22, 0x3340, R1 ;  /* 0x00003340160f7816 */ /* 0x000fe20000000001 */
[----:B------:R0:W-:Y:S01]  /*183b0*/  STL [R1+0x624], R2 ;  /* 0x0006240201007387 */ /* 0x0001e20000100800 */
[----:B------:R-:W-:-:S02]  /*183c0*/  LOP3.LUT R22, R20, 0xffff, RZ, 0xc0, !PT ;  /* 0x0000ffff14167812 */ /* 0x000fc400078ec0ff */
[----:B------:R-:W-:Y:S01]  /*183d0*/  LOP3.LUT R20, R19, 0xffff, RZ, 0xc0, !PT ;  /* 0x0000ffff13147812 */ /* 0x000fe200078ec0ff */
[----:B------:R-:W2:Y:S01]  /*183e0*/  LDL.LU R25, [R1+0x630] ;  /* 0x0006300001197983 */ /* 0x000ea20000300800 */
[----:B------:R-:W-:Y:S02]  /*183f0*/  LOP3.LUT R19, R17, 0xffff, RZ, 0xc0, !PT ;  /* 0x0000ffff11137812 */ /* 0x000fe400078ec0ff */
[----:B------:R-:W-:Y:S01]  /*18400*/  LOP3.LUT R23, R16, 0xffff, RZ, 0xc0, !PT ;  /* 0x0000ffff10177812 */ /* 0x000fe200078ec0ff */
[----:B------:R-:W3:Y:S01]  /*18410*/  LDL.LU R8, [R1+0x50] ;  /* 0x0000500001087983 */ /* 0x000ee20000300800 */
[----:B------:R-:W-:Y:S02]  /*18420*/  PRMT R17, R20, 0x3340, R1 ;  /* 0x0000334014117816 */ /* 0x000fe40000000001 */
[----:B------:R-:W-:Y:S01]  /*18430*/  LOP3.LUT R21, R21, 0xffff, RZ, 0xc0, !PT ;  /* 0x0000ffff15157812 */ /* 0x000fe200078ec0ff */
[----:B------:R-:W4:Y:S01]  /*18440*/  LDL.LU R9, [R1+0x4c] ;  /* 0x00004c0001097983 */ /* 0x000f220000300800 */
[----:B------:R-:W-:-:S02]  /*18450*/  LOP3.LUT R20, R26, 0xffff, RZ, 0xc0, !PT ;  /* 0x0000ffff1a147812 */ /* 0x000fc400078ec0ff */
[----:B------:R-:W-:Y:S01]  /*18460*/  LOP3.LUT R7, R7, 0xffff, RZ, 0xc0, !PT ;  /* 0x0000ffff07077812 */ /* 0x000fe200078ec0ff */
[----:B------:R-:W5:Y:S01]  /*18470*/  LDL.LU R29, [R1+0x48] ;  /* 0x00004800011d7983 */ /* 0x000f620000300800 */
[----:B------:R-:W-:Y:S02]  /*18480*/  PRMT R18, R23, 0x3340, R19 ;  /* 0x0000334017127816 */ /* 0x000fe40000000013 */
[--C-:B------:R-:W-:Y:S01]  /*18490*/  PRMT R3, R3, 0x3340, R1.reuse ;  /* 0x0000334003037816 */ /* 0x100fe20000000001 */
[----:B0-----:R-:W2:Y:S01]  /*184a0*/  LDL.LU R2, [R1+0x44] ;  /* 0x0000440001027983 */ /* 0x001ea20000300800 */
[--C-:B------:R-:W-:Y:S02]  /*184b0*/  PRMT R19, R24, 0x3340, R1.reuse ;  /* 0x0000334018137816 */ /* 0x100fe40000000001 */
[----:B------:R-:W-:Y:S01]  /*184c0*/  PRMT R13, R13, 0x3340, R1 ;  /* 0x000033400d0d7816 */ /* 0x000fe20000000001 */
[----:B------:R-:W5:Y:S01]  /*184d0*/  LDL.LU R11, [R1+0x14] ;  /* 0x00001400010b7983 */ /* 0x000f620000300800 */
[----:B------:R-:W-:-:S03]  /*184e0*/  PRMT R16, R22, 0x3340, R21 ;  /* 0x0000334016107816 */ /* 0x000fc60000000015 */
[----:B------:R-:W5:Y:S01]  /*184f0*/  LDL.LU R28, [R1+0x20] ;  /* 0x00002000011c7983 */ /* 0x000f620000300800 */
[----:B------:R-:W-:-:S03]  /*18500*/  PRMT R20, R27, 0x3340, R20 ;  /* 0x000033401b147816 */ /* 0x000fc60000000014 */
[----:B------:R-:W5:Y:S01]  /*18510*/  LDL.LU R0, [R1+0xc] ;  /* 0x00000c0001007983 */ /* 0x000f620000300800 */
[----:B------:R-:W-:-:S03]  /*18520*/  PRMT R21, R5, 0x3340, R1 ;  /* 0x0000334005157816 */ /* 0x000fc60000000001 */
[----:B------:R-:W5:Y:S01]  /*18530*/  LDL.LU R24, [R1+0x40] ;  /* 0x0000400001187983 */ /* 0x000f620000300800 */
[----:B------:R-:W-:-:S03]  /*18540*/  PRMT R22, R6, 0x3340, R4 ;  /* 0x0000334006167816 */ /* 0x000fc60000000004 */
[----:B------:R-:W5:Y:S04]  /*18550*/  LDL.LU R27, [R1+0x24] ;  /* 0x00002400011b7983 */ /* 0x000f680000300800 */
[----:B------:R-:W5:Y:S04]  /*18560*/  LDL.LU R5, [R1+0x34] ;  /* 0x0000340001057983 */ /* 0x000f680000300800 */
[----:B------:R-:W5:Y:S01]  /*18570*/  LDL.LU R4, [R1+0x38] ;  /* 0x0000380001047983 */ /* 0x000f620000300800 */
[----:B------:R-:W-:-:S03]  /*18580*/  PRMT R23, R7, 0x3340, R1 ;  /* 0x0000334007177816 */ /* 0x000fc60000000001 */
[----:B------:R-:W5:Y:S01]  /*18590*/  LDL.LU R6, [R1+0x2c] ;  /* 0x00002c0001067983 */ /* 0x000f620000300800 */
[----:B------:R-:W-:-:S03]  /*185a0*/  SHF.R.U32.HI R26, RZ, 0x8, R10 ;  /* 0x00000008ff1a7819 */ /* 0x000fc6000001160a */
[----:B------:R-:W5:Y:S01]  /*185b0*/  LDL.LU R7, [R1+0x28] ;  /* 0x0000280001077983 */ /* 0x000f620000300800 */
[----:B---3--:R-:W-:Y:S02]  /*185c0*/  LOP3.LUT R8, R8, 0xffff, RZ, 0xc0, !PT ;  /* 0x0000ffff08087812 */ /* 0x008fe400078ec0ff */
[----:B----4-:R-:W-:-:S03]  /*185d0*/  LOP3.LUT R9, R9, 0xffff, RZ, 0xc0, !PT ;  /* 0x0000ffff09097812 */ /* 0x010fc600078ec0ff */
[----:B------:R0:W-:Y:S01]  /*185e0*/  STL [R1], R8 ;  /* 0x0000000801007387 */ /* 0x0001e20000100800 */
[----:B--2---:R-:W-:-:S03]  /*185f0*/  LOP3.LUT R2, R2, 0xffff, RZ, 0xc0, !PT ;  /* 0x0000ffff02027812 */ /* 0x004fc600078ec0ff */
[----:B------:R1:W-:Y:S01]  /*18600*/  STL [R1+0x8], R9 ;  /* 0x0000080901007387 */ /* 0x0003e20000100800 */
[----:B-----5:R-:W-:-:S03]  /*18610*/  LOP3.LUT R11, R11, 0xffff, RZ, 0xc0, !PT ;  /* 0x0000ffff0b0b7812 */ /* 0x020fc600078ec0ff */
[----:B------:R2:W-:Y:S04]  /*18620*/  STL [R1+0x10], R2 ;  /* 0x0000100201007387 */ /* 0x0005e80000100800 */
[----:B------:R-:W3:Y:S01]  /*18630*/  LDL.LU R10, [R1+0x4] ;  /* 0x00000400010a7983 */ /* 0x000ee20000300800 */
[----:B------:R-:W-:-:S03]  /*18640*/  LOP3.LUT R0, R0, 0xffff, RZ, 0xc0, !PT ;  /* 0x0000ffff00007812 */ /* 0x000fc600078ec0ff */
[----:B------:R4:W-:Y:S04]  /*18650*/  STL [R1+0x14], R11 ;  /* 0x0000140b01007387 */ /* 0x0009e80000100800 */
[----:B------:R5:W-:Y:S01]  /*18660*/  STL [R1+0xc], R0 ;  /* 0x00000c0001007387 */ /* 0x000be20000100800 */
[----:B------:R-:W-:-:S03]  /*18670*/  PRMT R4, R4, 0x4210, R8 ;  /* 0x0000421004047816 */ /* 0x000fc60000000008 */
[----:B0-----:R-:W2:Y:S02]  /*18680*/  LDL.LU R8, [R1+0x62c] ;  /* 0x00062c0001087983 */ /* 0x001ea40000300800 */
[----:B--2---:R-:W-:Y:S02]  /*18690*/  PRMT R8, R8, 0x4210, R9 ;  /* 0x0000421008087816 */ /* 0x004fe40000000009 */
[----:B-1----:R-:W2:Y:S01]  /*186a0*/  LDL.LU R9, [R1+0x628] ;  /* 0x0006280001097983 */ /* 0x002ea20000300800 */
[----:B---3--:R-:W-:Y:S02]  /*186b0*/  PRMT R10, R10, 0x4210, R11 ;  /* 0x000042100a0a7816 */ /* 0x008fe4000000000b */
[----:B--2---:R-:W-:Y:S02]  /*186c0*/  PRMT R9, R9, 0x4210, R2 ;  /* 0x0000421009097816 */ /* 0x004fe40000000002 */
[----:B------:R-:W2:Y:S04]  /*186d0*/  LDL.LU R2, [R1+0x624] ;  /* 0x0006240001027983 */ /* 0x000ea80000300800 */
[----:B----4-:R-:W3:Y:S01]  /*186e0*/  LDL.LU R11, [R1+0x620] ;  /* 0x00062000010b7983 */ /* 0x010ee20000300800 */
[----:B------:R-:W-:-:S02]  /*186f0*/  SHF.R.U32.HI R27, RZ, 0x8, R27 ;  /* 0x00000008ff1b7819 */ /* 0x000fc4000001161b */
[----:B------:R-:W-:Y:S02]  /*18700*/  LOP3.LUT R26, R26, 0xffff, RZ, 0xc0, !PT ;  /* 0x0000ffff1a1a7812 */ /* 0x000fe400078ec0ff */
[----:B------:R-:W-:Y:S02]  /*18710*/  LOP3.LUT R27, R27, 0xffff, RZ, 0xc0, !PT ;  /* 0x0000ffff1b1b7812 */ /* 0x000fe400078ec0ff */
[----:B---3--:R-:W-:Y:S02]  /*18720*/  PRMT R11, R11, 0x4210, R0 ;  /* 0x000042100b0b7816 */ /* 0x008fe40000000000 */
[----:B-----5:R-:W3:Y:S01]  /*18730*/  LDL.LU R0, [R1+0x61c] ;  /* 0x00061c0001007983 */ /* 0x020ee20000300800 */
[----:B------:R-:W-:-:S03]  /*18740*/  PRMT R26, R27, 0x3340, R26 ;  /* 0x000033401b1a7816 */ /* 0x000fc6000000001a */
[----:B------:R-:W4:Y:S01]  /*18750*/  LDL.LU R27, [R1] ;  /* 0x00000000011b7983 */ /* 0x000f220000300800 */
[----:B--2---:R-:W-:Y:S02]  /*18760*/  PRMT R2, R2, 0x5410, R3 ;  /* 0x0000541002027816 */ /* 0x004fe40000000003 */
[----:B------:R-:W-:Y:S02]  /*18770*/  PRMT R12, R12, 0x5410, R13 ;  /* 0x000054100c0c7816 */ /* 0x000fe4000000000d */
[----:B------:R-:W-:Y:S01]  /*18780*/  PRMT R15, R14, 0x5410, R15 ;  /* 0x000054100e0f7816 */ /* 0x000fe2000000000f */
[----:B---3--:R0:W-:Y:S04]  /*18790*/  STS.128 [R0+0x80], R8 ;  /* 0x0000800800007388 */ /* 0x0081e80000000c00 */
[----:B0-----:R-:W2:Y:S04]  /*187a0*/  LDL.LU R8, [R1+0x14] ;  /* 0x0000140001087983 */ /* 0x001ea80000300800 */
[----:B------:R-:W3:Y:S04]  /*187b0*/  LDL.LU R9, [R1+0xc] ;  /* 0x00000c0001097983 */ /* 0x000ee80000300800 */
[----:B------:R-:W5:Y:S04]  /*187c0*/  LDL.LU R10, [R1+0x3c] ;  /* 0x00003c00010a7983 */ /* 0x000f680000300800 */
[----:B------:R-:W2:Y:S04]  /*187d0*/  LDL.LU R11, [R1+0x5dc] ;  /* 0x0005dc00010b7983 */ /* 0x000ea80000300800 */
[----:B------:R-:W2:Y:S04]  /*187e0*/  LDL.LU R3, [R1+0x10] ;  /* 0x0000100001037983 */ /* 0x000ea80000300800 */
[----:B------:R-:W2:Y:S04]  /*187f0*/  LDL.LU R13, [R1+0x30] ;  /* 0x00003000010d7983 */ /* 0x000ea80000300800 */
[----:B------:R-:W2:Y:S01]  /*18800*/  LDL.LU R14, [R1+0x8] ;  /* 0x00000800010e7983 */ /* 0x000ea20000300800 */
[----:B------:R-:W-:-:S02]  /*18810*/  LOP3.LUT R29, R29, 0xffff, RZ, 0xc0, !PT ;  /* 0x0000ffff1d1d7812 */ /* 0x000fc400078ec0ff */
[----:B------:R-:W-:Y:S02]  /*18820*/  LOP3.LUT R24, R24, 0xffff, RZ, 0xc0, !PT ;  /* 0x0000ffff18187812 */ /* 0x000fe400078ec0ff */
[----:B------:R-:W-:Y:S02]  /*18830*/  LOP3.LUT R25, R25, 0xffff, RZ, 0xc0, !PT ;  /* 0x0000ffff19197812 */ /* 0x000fe400078ec0ff */
[----:B------:R-:W-:Y:S02]  /*18840*/  PRMT R5, R5, 0x4210, R29 ;  /* 0x0000421005057816 */ /* 0x000fe4000000001d */
[----:B------:R-:W-:Y:S02]  /*18850*/  PRMT R6, R6, 0x4210, R24 ;  /* 0x0000421006067816 */ /* 0x000fe40000000018 */
[----:B------:R-:W-:Y:S02]  /*18860*/  PRMT R7, R7, 0x4210, R25 ;  /* 0x0000421007077816 */ /* 0x000fe40000000019 */
[----:B------:R-:W-:-:S02]  /*18870*/  PRMT R16, R16, 0x5410, R17 ;  /* 0x0000541010107816 */ /* 0x000fc40000000011 */
[----:B------:R-:W-:Y:S02]  /*18880*/  PRMT R18, R18, 0x5410, R19 ;  /* 0x0000541012127816 */ /* 0x000fe40000000013 */
[----:B------:R-:W-:Y:S01]  /*18890*/  PRMT R22, R22, 0x5410, R23 ;  /* 0x0000541016167816 */ /* 0x000fe20000000017 */
[----:B------:R0:W-:Y:S02]  /*188a0*/  STS.128 [R0], R4 ;  /* 0x0000000400007388 */ /* 0x0001e40000000c00 */
[----:B0-----:R-:W-:Y:S02]  /*188b0*/  PRMT R7, R16, 0x5210, R25 ;  /* 0x0000521010077816 */ /* 0x001fe40000000019 */
[----:B----4-:R-:W-:Y:S01]  /*188c0*/  PRMT R4, R2, 0x5210, R27 ;  /* 0x0000521002047816 */ /* 0x010fe2000000001b */
[----:B------:R-:W0:Y:S01]  /*188d0*/  LDC R25, c[0x0][0x3b8] ;  /* 0x0000ee00ff197b82 */ /* 0x000e220000000800 */
[----:B--2---:R-:W-:Y:S02]  /*188e0*/  PRMT R16, R18, 0x5210, R14 ;  /* 0x0000521012107816 */ /* 0x004fe4000000000e */
[----:B------:R-:W-:-:S02]  /*188f0*/  PRMT R18, R22, 0x5210, R8 ;  /* 0x0000521016127816 */ /* 0x000fc40000000008 */
[----:B------:R-:W2:Y:S01]  /*18900*/  LDL.LU R22, [R1+0x2cc] ;  /* 0x0002cc0001167983 */ /* 0x000ea20000300800 */
[----:B------:R-:W1:Y:S01]  /*18910*/  S2R R27, SR_TID.X ;  /* 0x00000000001b7919 */ /* 0x000e620000002100 */
[----:B------:R-:W-:-:S04]  /*18920*/  SHF.R.U32.HI R28, RZ, 0x8, R28 ;  /* 0x00000008ff1c7819 */ /* 0x000fc8000001161c */
[----:B------:R-:W-:Y:S02]  /*18930*/  LOP3.LUT R28, R28, 0xffff, RZ, 0xc0, !PT ;  /* 0x0000ffff1c1c7812 */ /* 0x000fe400078ec0ff */
[----:B------:R-:W-:Y:S02]  /*18940*/  PRMT R6, R15, 0x5210, R24 ;  /* 0x000052100f067816 */ /* 0x000fe40000000018 */
[----:B------:R-:W-:Y:S02]  /*18950*/  PRMT R28, R28, 0x3340, R1 ;  /* 0x000033401c1c7816 */ /* 0x000fe40000000001 */
[----:B------:R-:W-:Y:S02]  /*18960*/  PRMT R17, R20, 0x5410, R21 ;  /* 0x0000541014117816 */ /* 0x000fe40000000015 */
[----:B------:R-:W-:Y:S02]  /*18970*/  PRMT R19, R26, 0x5410, R28 ;  /* 0x000054101a137816 */ /* 0x000fe4000000001c */
[----:B------:R-:W-:-:S02]  /*18980*/  PRMT R5, R12, 0x5210, R29 ;  /* 0x000052100c057816 */ /* 0x000fc4000000001d */
[----:B------:R-:W-:Y:S02]  /*18990*/  PRMT R17, R17, 0x5210, R3 ;  /* 0x0000521011117816 */ /* 0x000fe40000000003 */
[----:B---3--:R-:W-:Y:S01]  /*189a0*/  PRMT R19, R19, 0x5210, R9 ;  /* 0x0000521013137816 */ /* 0x008fe20000000009 */
[----:B------:R-:W-:Y:S01]  /*189b0*/  STS.128 [R0+0x100], R4 ;  /* 0x0001000400007388 */ /* 0x000fe20000000c00 */
[----:B-1----:R-:W-:-:S04]  /*189c0*/  SHF.R.U32.HI R24, RZ, 0x4, R27 ;  /* 0x00000004ff187819 */ /* 0x002fc8000001161b */
[----:B------:R-:W-:Y:S01]  /*189d0*/  SGXT.U32 R24, R24, 0x2 ;  /* 0x000000021818781a */ /* 0x000fe20000000000 */
[----:B------:R1:W-:Y:S01]  /*189e0*/  STS.128 [R0+0x180], R16 ;  /* 0x0001801000007388 */ /* 0x0003e20000000c00 */
[----:B------:R-:W-:-:S04]  /*189f0*/  LOP3.LUT R12, R13, 0x20, R27, 0x78, !PT ;  /* 0x000000200d0c7812 */ /* 0x000fc800078e781b */
[----:B------:R-:W-:Y:S01]  /*18a00*/  LOP3.LUT R8, R12, 0x40, RZ, 0x3c, !PT ;  /* 0x000000400c087812 */ /* 0x000fe200078e3cff */
[C---:B-----5:R-:W-:Y:S01]  /*18a10*/  IMAD.IADD R12, R10.reuse, 0x1, R12 ;  /* 0x000000010a0c7824 */ /* 0x060fe200078e020c */
[----:B------:R-:W-:Y:S06]  /*18a20*/  BAR.SYNC.DEFER_BLOCKING 0x0 ;  /* 0x0000000000007b1d */ /* 0x000fec0000010000 */
[----:B------:R-:W3:Y:S01]  /*18a30*/  LDS.128 R16, [R12] ;  /* 0x000000000c107984 */ /* 0x000ee20000000c00 */
[----:B------:R-:W-:Y:S01]  /*18a40*/  IMAD.IADD R8, R10, 0x1, R8 ;  /* 0x000000010a087824 */ /* 0x000fe200078e0208 */
[C---:B------:R-:W-:Y:S01]  /*18a50*/  ISETP.GE.AND P0, PT, R11.reuse, UR10, PT ;  /* 0x0000000a0b007c0c */ /* 0x040fe2000bf06270 */
[----:B------:R-:W4:Y:S01]  /*18a60*/  LDCU UR10, c[0x0][0x39c] ;  /* 0x00007380ff0a77ac */ /* 0x000f220008000800 */
[----:B------:R-:W-:Y:S01]  /*18a70*/  IMAD R21, R11, UR4, RZ ;  /* 0x000000040b157c24 */ /* 0x000fe2000f8e02ff */
[----:B------:R-:W-:Y:S01]  /*18a80*/  LDS.128 R12, [R12+0x200] ;  /* 0x000200000c0c7984 */ /* 0x000fe20000000c00 */
[----:B------:R-:W5:Y:S03]  /*18a90*/  LDCU UR4, c[0x0][0x39c] ;  /* 0x00007380ff0477ac */ /* 0x000f660008000800 */
[C---:B-1----:R-:W-:Y:S01]  /*18aa0*/  IADD3 R0, P2, PT, R21.reuse, UR8, RZ ;  /* 0x0000000815007c10 */ /* 0x042fe2000ff5e0ff */
[----:B------:R-:W1:Y:S03]  /*18ab0*/  LDCU UR8, c[0x0][0x39c] ;  /* 0x00007380ff0877ac */ /* 0x000e660008000800 */
[----:B------:R-:W-:Y:S01]  /*18ac0*/  LEA.HI.X.SX32 R21, R21, UR9, 0x1, P2 ;  /* 0x0000000915157c11 */ /* 0x000fe200090f0eff */
[----:B------:R-:W0:Y:S01]  /*18ad0*/  LDCU UR9, c[0x0][0x39c] ;  /* 0x00007380ff0977ac */ /* 0x000e220008000800 */
[----:B--2---:R-:W-:-:S02]  /*18ae0*/  LEA.HI R2, R27, R22, RZ, 0x1c ;  /* 0x000000161b027211 */ /* 0x004fc400078fe0ff */
[C-C-:B------:R-:W-:Y:S02]  /*18af0*/  LOP3.LUT R3, R22.reuse, 0xf4, R24.reuse, 0xfe, !PT ;  /* 0x000000f416037812 */ /* 0x140fe400078efe18 */
[C-C-:B------:R-:W-:Y:S01]  /*18b00*/  LOP3.LUT R4, R22.reuse, 0xf0, R24.reuse, 0xfe, !PT ;  /* 0x000000f016047812 */ /* 0x140fe200078efe18 */
[----:B------:R-:W-:Y:S01]  /*18b10*/  STL [R1+0x4], R2 ;  /* 0x0000040201007387 */ /* 0x000fe20000100800 */
[----:B------:R-:W-:-:S03]  /*18b20*/  LOP3.LUT R5, R22, 0xec, R24, 0xfe, !PT ;  /* 0x000000ec16057812 */ /* 0x000fc600078efe18 */
[----:B------:R2:W-:Y:S04]  /*18b30*/  STL [R1+0xd0], R3 ;  /* 0x0000d00301007387 */ /* 0x0005e80000100800 */
[----:B------:R0:W-:Y:S01]  /*18b40*/  STL [R1+0xcc], R4 ;  /* 0x0000cc0401007387 */ /* 0x0001e20000100800 */
[----:B--2---:R-:W-:-:S03]  /*18b50*/  LOP3.LUT R3, R22, 0xe8, R24, 0xfe, !PT ;  /* 0x000000e816037812 */ /* 0x004fc600078efe18 */
[----:B------:R2:W-:Y:S01]  /*18b60*/  STL [R1+0xb0], R5 ;  /* 0x0000b00501007387 */ /* 0x0005e20000100800 */
[----:B0-----:R-:W-:-:S03]  /*18b70*/  LOP3.LUT R4, R22, 0xe4, R24, 0xfe, !PT ;  /* 0x000000e416047812 */ /* 0x001fc600078efe18 */
[----:B------:R0:W-:Y:S04]  /*18b80*/  STL [R1+0xc8], R3 ;  /* 0x0000c80301007387 */ /* 0x0001e80000100800 */
[----:B------:R1:W-:Y:S01]  /*18b90*/  STL [R1+0xc4], R4 ;  /* 0x0000c40401007387 */ /* 0x0003e20000100800 */
[C-C-:B--2---:R-:W-:Y:S02]  /*18ba0*/  LOP3.LUT R5, R22.reuse, 0xe0, R24.reuse, 0xfe, !PT ;  /* 0x000000e016057812 */ /* 0x144fe400078efe18 */
[----:B0-----:R-:W-:-:S03]  /*18bb0*/  LOP3.LUT R3, R22, 0xdc, R24, 0xfe, !PT ;  /* 0x000000dc16037812 */ /* 0x001fc600078efe18 */
[----:B------:R0:W-:Y:S01]  /*18bc0*/  STL [R1+0xc0], R5 ;  /* 0x0000c00501007387 */ /* 0x0001e20000100800 */
[----:B-1----:R-:W-:-:S03]  /*18bd0*/  LOP3.LUT R4, R22, 0xd8, R24, 0xfe, !PT ;  /* 0x000000d816047812 */ /* 0x002fc600078efe18 */
[----:B------:R1:W-:Y:S04]  /*18be0*/  STL [R1+0xbc], R3 ;  /* 0x0000bc0301007387 */ /* 0x0003e80000100800 */
[----:B------:R2:W-:Y:S01]  /*18bf0*/  STL [R1+0xb8], R4 ;  /* 0x0000b80401007387 */ /* 0x0005e20000100800 */
[C-C-:B0-----:R-:W-:Y:S02]  /*18c00*/  LOP3.LUT R5, R22.reuse, 0xd4, R24.reuse, 0xfe, !PT ;  /* 0x000000d416057812 */ /* 0x141fe400078efe18 */
[----:B-1----:R-:W-:-:S03]  /*18c10*/  LOP3.LUT R3, R22, 0xd0, R24, 0xfe, !PT ;  /* 0x000000d016037812 */ /* 0x002fc600078efe18 */
[----:B------:R0:W-:Y:S01]  /*18c20*/  STL [R1+0xb4], R5 ;  /* 0x0000b40501007387 */ /* 0x0001e20000100800 */
[----:B--2---:R-:W-:-:S03]  /*18c30*/  LOP3.LUT R4, R22, 0xcc, R24, 0xfe, !PT ;  /* 0x000000cc16047812 */ /* 0x004fc600078efe18 */
        /* <DEDUP_REMOVED lines=34> */
[----:B------:R-:W-:Y:S01]  /*18e60*/  STL [R1+0x68], R5 ;  /* 0x0000680501007387 */ /* 0x000fe20000100800 */
[----:B--2---:R-:W-:-:S03]  /*18e70*/  LOP3.LUT R4, R22, 0x80, R24, 0xfe, !PT ;  /* 0x0000008016047812 */ /* 0x004fc600078efe18 */
[----:B------:R0:W-:Y:S04]  /*18e80*/  STL [R1+0x64], R3 ;  /* 0x0000640301007387 */ /* 0x0001e80000100800 */
[----:B------:R-:W-:Y:S04]  /*18e90*/  STL [R1+0x60], R4 ;  /* 0x0000600401007387 */ /* 0x000fe80000100800 */
[----:B------:R-:W1:Y:S01]  /*18ea0*/  LDS.128 R4, [R8] ;  /* 0x0000000008047984 */ /* 0x000e620000000c00 */
[C-C-:B0-----:R-:W-:Y:S02]  /*18eb0*/  LOP3.LUT R3, R22.reuse, 0x74, R24.reuse, 0xfe, !PT ;  /* 0x0000007416037812 */ /* 0x141fe400078efe18 */
[C-C-:B------:R-:W-:Y:S01]  /*18ec0*/  LOP3.LUT R27, R22.reuse, 0xf8, R24.reuse, 0xfe, !PT ;  /* 0x000000f8161b7812 */ /* 0x140fe200078efe18 */
[----:B------:R-:W0:Y:S04]  /*18ed0*/  LDS.128 R8, [R8+0x200] ;  /* 0x0002000008087984 */ /* 0x000e280000000c00 */
[----:B------:R2:W-:Y:S04]  /*18ee0*/  STL [R1+0x5c], R3 ;  /* 0x00005c0301007387 */ /* 0x0005e80000100800 */
[----:B---3--:R-:W-:Y:S04]  /*18ef0*/  STL [R1+0x600], R17 ;  /* 0x0006001101007387 */ /* 0x008fe80000100800 */
[----:B------:R-:W-:Y:S01]  /*18f00*/  STL [R1+0x5e4], R18 ;  /* 0x0005e41201007387 */ /* 0x000fe20000100800 */
[----:B--2---:R-:W-:-:S03]  /*18f10*/  LOP3.LUT R3, R22, 0x70, R24, 0xfe, !PT ;  /* 0x0000007016037812 */ /* 0x004fc600078efe18 */
[----:B------:R2:W-:Y:S02]  /*18f20*/  STL [R1+0x5e0], R19 ;  /* 0x0005e01301007387 */ /* 0x0005e40000100800 */
[C-C-:B--2---:R-:W-:Y:S02]  /*18f30*/  LOP3.LUT R19, R22.reuse, 0x6c, R24.reuse, 0xfe, !PT ;  /* 0x0000006c16137812 */ /* 0x144fe400078efe18 */
[----:B------:R-:W-:-:S03]  /*18f40*/  LOP3.LUT R18, R22, 0x64, R24, 0xfe, !PT ;  /* 0x0000006416127812 */ /* 0x000fc600078efe18 */
[----:B------:R2:W-:Y:S04]  /*18f50*/  STL [R1+0x5e8], R19 ;  /* 0x0005e81301007387 */ /* 0x0005e80000100800 */
[----:B------:R3:W-:Y:S01]  /*18f60*/  STL [R1+0x58], R3 ;  /* 0x0000580301007387 */ /* 0x0007e20000100800 */
[C-C-:B--2---:R-:W-:Y:S02]  /*18f70*/  LOP3.LUT R19, R22.reuse, 0x60, R24.reuse, 0xfe, !PT ;  /* 0x0000006016137812 */ /* 0x144fe400078efe18 */
[C-C-:B---3--:R-:W-:Y:S01]  /*18f80*/  LOP3.LUT R3, R22.reuse, 0x68, R24.reuse, 0xfe, !PT ;  /* 0x0000006816037812 */ /* 0x148fe200078efe18 */
[----:B------:R2:W-:Y:S04]  /*18f90*/  STL [R1+0x5ec], R18 ;  /* 0x0005ec1201007387 */ /* 0x0005e80000100800 */
[----:B------:R3:W-:Y:S04]  /*18fa0*/  STL [R1+0x50], R3 ;  /* 0x0000500301007387 */ /* 0x0007e80000100800 */
[----:B------:R0:W-:Y:S01]  /*18fb0*/  STL [R1+0x5f0], R19 ;  /* 0x0005f01301007387 */ /* 0x0001e20000100800 */
[----:B----4-:R-:W-:Y:S01]  /*18fc0*/  ISETP.LT.AND P2, PT, R27, UR10, !P0 ;  /* 0x0000000a1b007c0c */ /* 0x010fe2000c741270 */
[----:B------:R-:W4:Y:S01]  /*18fd0*/  LDCU UR10, c[0x0][0x39c] ;  /* 0x00007380ff0a77ac */ /* 0x000f220008000800 */
[C-C-:B--2---:R-:W-:Y:S01]  /*18fe0*/  LOP3.LUT R18, R22.reuse, 0x54, R24.reuse, 0xfe, !PT ;  /* 0x0000005416127812 */ /* 0x144fe200078efe18 */
[----:B------:R-:W2:Y:S01]  /*18ff0*/  LDC R27, c[0x0][0x3b8] ;  /* 0x0000ee00ff1b7b82 */ /* 0x000ea20000000800 */
[----:B---3--:R-:W-:-:S02]  /*19000*/  LOP3.LUT R3, R22, 0x5c, R24, 0xfe, !PT ;  /* 0x0000005c16037812 */ /* 0x008fc400078efe18 */
[----:B0-----:R-:W-:-:S05]  /*19010*/  LOP3.LUT R19, R22, 0x58, R24, 0xfe, !PT ;  /* 0x0000005816137812 */ /* 0x001fca00078efe18 */
[----:B------:R-:W-:Y:S04]  /*19020*/  STL [R1+0x5f4], R19 ;  /* 0x0005f41301007387 */ /* 0x000fe80000100800 */
[----:B------:R0:W-:Y:S04]  /*19030*/  STL [R1+0x44], R3 ;  /* 0x0000440301007387 */ /* 0x0001e80000100800 */
[----:B------:R3:W-:Y:S01]  /*19040*/  STL [R1+0x5f8], R18 ;  /* 0x0005f81201007387 */ /* 0x0007e20000100800 */
[C-C-:B------:R-:W-:Y:S02]  /*19050*/  LOP3.LUT R17, R22.reuse, 0x44, R24.reuse, 0xfe, !PT ;  /* 0x0000004416117812 */ /* 0x140fe400078efe18 */
[----:B0-----:R-:W-:-:S02]  /*19060*/  LOP3.LUT R3, R22, 0x50, R24, 0xfe, !PT ;  /* 0x0000005016037812 */ /* 0x001fc400078efe18 */
[C-C-:B---3--:R-:W-:Y:S02]  /*19070*/  LOP3.LUT R18, R22.reuse, 0x4c, R24.reuse, 0xfe, !PT ;  /* 0x0000004c16127812 */ /* 0x148fe400078efe18 */
[----:B------:R-:W-:-:S03]  /*19080*/  LOP3.LUT R19, R22, 0x48, R24, 0xfe, !PT ;  /* 0x0000004816137812 */ /* 0x000fc600078efe18 */
[----:B------:R0:W-:Y:S01]  /*19090*/  STL [R1+0x5fc], R18 ;  /* 0x0005fc1201007387 */ /* 0x0001e20000100800 */
[----:B------:R-:W-:-:S03]  /*190a0*/  LOP3.LUT R2, R22, R24, RZ, 0xfc, !PT ;  /* 0x0000001816027212 */ /* 0x000fc600078efcff */
[----:B------:R3:W-:Y:S04]  /*190b0*/  STL [R1+0x38], R3 ;  /* 0x0000380301007387 */ /* 0x0007e80000100800 */
[----:B-1----:R-:W-:Y:S01]  /*190c0*/  STL [R1+0x60c], R5 ;  /* 0x00060c0501007387 */ /* 0x002fe20000100800 */
[----:B0-----:R-:W-:-:S03]  /*190d0*/  LOP3.LUT R18, R22, 0x40, R24, 0xfe, !PT ;  /* 0x0000004016127812 */ /* 0x001fc600078efe18 */
[----:B------:R0:W-:Y:S01]  /*190e0*/  STL [R1+0x608], R6 ;  /* 0x0006080601007387 */ /* 0x0001e20000100800 */
[----:B---3--:R-:W-:-:S03]  /*190f0*/  LOP3.LUT R3, R22, 0x38, R24, 0xfe, !PT ;  /* 0x0000003816037812 */ /* 0x008fc600078efe18 */
[----:B------:R1:W-:Y:S01]  /*19100*/  STL [R1+0x604], R7 ;  /* 0x0006040701007387 */ /* 0x0003e20000100800 */
[C---:B------:R-:W-:Y:S01]  /*19110*/  ISETP.LT.AND P1, PT, R2.reuse, UR11, !P0 ;  /* 0x0000000b02007c0c */ /* 0x040fe2000c721270 */
[----:B------:R-:W-:Y:S02]  /*19120*/  IMAD R2, R2, R25, RZ ;  /* 0x0000001902027224 */ /* 0x000fe400078e02ff */
[----:B------:R3:W-:Y:S01]  /*19130*/  STL [R1+0x610], R19 ;  /* 0x0006101301007387 */ /* 0x0007e20000100800 */
[----:B------:R-:W-:-:S03]  /*19140*/  LOP3.LUT R23, R22, 0x78, R24, 0xfe, !PT ;  /* 0x0000007816177812 */ /* 0x000fc600078efe18 */
[----:B------:R2:W-:Y:S01]  /*19150*/  STL [R1+0x614], R17 ;  /* 0x0006141101007387 */ /* 0x0005e20000100800 */
[----:B0-----:R-:W-:-:S03]  /*19160*/  LOP3.LUT R6, R22, 0x30, R24, 0xfe, !PT ;  /* 0x0000003016067812 */ /* 0x001fc600078efe18 */
[----:B------:R0:W-:Y:S01]  /*19170*/  STL [R1+0x618], R18 ;  /* 0x0006181201007387 */ /* 0x0001e20000100800 */
[C-C-:B-1----:R-:W-:Y:S02]  /*19180*/  LOP3.LUT R7, R22.reuse, 0x34, R24.reuse, 0xfe, !PT ;  /* 0x0000003416077812 */ /* 0x142fe400078efe18 */
[C-C-:B------:R-:W-:Y:S01]  /*19190*/  LOP3.LUT R5, R22.reuse, 0x2c, R24.reuse, 0xfe, !PT ;  /* 0x0000002c16057812 */ /* 0x140fe200078efe18 */
[----:B------:R1:W-:Y:S01]  /*191a0*/  STL [R1+0x24], R3 ;  /* 0x0000240301007387 */ /* 0x0003e20000100800 */
[C-C-:B---3--:R-:W-:Y:S02]  /*191b0*/  LOP3.LUT R19, R22.reuse, 0x28, R24.reuse, 0xfe, !PT ;  /* 0x0000002816137812 */ /* 0x148fe400078efe18 */
[C-C-:B--2---:R-:W-:Y:S02]  /*191c0*/  LOP3.LUT R17, R22.reuse, 0x24, R24.reuse, 0xfe, !PT ;  /* 0x0000002416117812 */ /* 0x144fe400078efe18 */
[C-C-:B------:R-:W-:Y:S02]  /*191d0*/  LOP3.LUT R29, R22.reuse, 0x1c, R24.reuse, 0xfe, !PT ;  /* 0x0000001c161d7812 */ /* 0x140fe400078efe18 */
[----:B0-----:R-:W-:-:S02]  /*191e0*/  LOP3.LUT R18, R22, 0x20, R24, 0xfe, !PT ;  /* 0x0000002016127812 */ /* 0x001fc400078efe18 */
[C-C-:B------:R-:W-:Y:S02]  /*191f0*/  LOP3.LUT R28, R22.reuse, 0x18, R24.reuse, 0xfe, !PT ;  /* 0x00000018161c7812 */ /* 0x140fe400078efe18 */
[C-C-:B-1----:R-:W-:Y:S02]  /*19200*/  LOP3.LUT R3, R22.reuse, 0x14, R24.reuse, 0xfe, !PT ;  /* 0x0000001416037812 */ /* 0x142fe400078efe18 */
[C-C-:B------:R-:W-:Y:S02]  /*19210*/  LOP3.LUT R20, R22.reuse, 0x10, R24.reuse, 0xfe, !PT ;  /* 0x0000001016147812 */ /* 0x140fe400078efe18 */
[C-C-:B------:R-:W-:Y:S02]  /*19220*/  LOP3.LUT R26, R22.reuse, 0xc, R24.reuse, 0xfe, !PT ;  /* 0x0000000c161a7812 */ /* 0x140fe400078efe18 */
[C-C-:B------:R-:W-:Y:S02]  /*19230*/  LOP3.LUT R25, R22.reuse, 0x8, R24.reuse, 0xfe, !PT ;  /* 0x0000000816197812 */ /* 0x140fe400078efe18 */
[----:B------:R-:W-:-:S02]  /*19240*/  LOP3.LUT R24, R22, 0x4, R24, 0xfe, !PT ;  /* 0x0000000416187812 */ /* 0x000fc400078efe18 */
[----:B------:R-:W-:Y:S02]  /*19250*/  IADD3 R22, P4, PT, R2, R0, RZ ;  /* 0x0000000002167210 */ /* 0x000fe40007f9e0ff */
[----:B------:R-:W-:Y:S01]  /*19260*/  ISETP.LT.AND P3, PT, R23, UR13, !P0 ;  /* 0x0000000d17007c0c */ /* 0x000fe2000c761270 */
[C---:B------:R-:W-:Y:S01]  /*19270*/  IMAD R27, R24.reuse, R27, RZ ;  /* 0x0000001b181b7224 */ /* 0x040fe200078e02ff */
[----:B------:R-:W-:Y:S01]  /*19280*/  ISETP.LT.AND P5, PT, R24, UR5, !P0 ;  /* 0x0000000518007c0c */ /* 0x000fe2000c7a1270 */
[----:B------:R-:W0:Y:S01]  /*19290*/  LDCU UR5, c[0x0][0x39c] ;  /* 0x00007380ff0577ac */ /* 0x000e220008000800 */
[----:B------:R-:W-:Y:S02]  /*192a0*/  LEA.HI.X.SX32 R23, R2, R21, 0x1, P4 ;  /* 0x0000001502177211 */ /* 0x000fe400020f0eff */
[----:B------:R-:W-:-:S05]  /*192b0*/  PRMT R24, R16, 0x7770, RZ ;  /* 0x0000777010187816 */ /* 0x000fca00000000ff */
[----:B------:R1:W-:Y:S02]  /*192c0*/  @P1 STG.E.U8 desc[UR6][R22.64], R24 ;  /* 0x0000001816001986 */ /* 0x0003e4000c101106 */
[----:B-1----:R-:W1:Y:S01]  /*192d0*/  LDC R22, c[0x0][0x3b8] ;  /* 0x0000ee00ff167b82 */ /* 0x002e620000000800 */
[----:B------:R-:W-:Y:S02]  /*192e0*/  IADD3 R24, P1, PT, R27, R0, RZ ;  /* 0x000000001b187210 */ /* 0x000fe40007f3e0ff */
[C---:B------:R-:W-:Y:S01]  /*192f0*/  ISETP.LT.AND P4, PT, R25.reuse, UR12, !P0 ;  /* 0x0000000c19007c0c */ /* 0x040fe2000c781270 */
[-C--:B-1----:R-:W-:Y:S01]  /*19300*/  IMAD R23, R25, R22.reuse, RZ ;  /* 0x0000001619177224 */ /* 0x082fe200078e02ff */
[----:B------:R-:W-:Y:S02]  /*19310*/  LEA.HI.X.SX32 R25, R27, R21, 0x1, P1 ;  /* 0x000000151b197211 */ /* 0x000fe400008f0eff */
[----:B------:R-:W-:Y:S02]  /*19320*/  PRMT R27, R4, 0x7770, RZ ;  /* 0x00007770041b7816 */ /* 0x000fe400000000ff */
[C---:B-----5:R-:W-:Y:S01]  /*19330*/  ISETP.LT.AND P1, PT, R26.reuse, UR4, !P0 ;  /* 0x000000041a007c0c */ /* 0x060fe2000c721270 */
[----:B------:R-:W-:-:S02]  /*19340*/  IMAD R26, R26, R22, RZ ;  /* 0x000000161a1a7224 */ /* 0x000fc400078e02ff */
[----:B------:R1:W-:Y:S01]  /*19350*/  @P5 STG.E.U8 desc[UR6][R24.64], R27 ;  /* 0x0000001b18005986 */ /* 0x0003e2000c101106 */
[C---:B------:R-:W-:Y:S01]  /*19360*/  IADD3 R22, P6, PT, R23.reuse, R0, RZ ;  /* 0x0000000017167210 */ /* 0x040fe20007fde0ff */
[----:B------:R-:W2:Y:S03]  /*19370*/  LDCU UR4, c[0x0][0x39c] ;  /* 0x00007380ff0477ac */ /* 0x000ea60008000800 */
[----:B------:R-:W-:Y:S01]  /*19380*/  LEA.HI.X.SX32 R23, R23, R21, 0x1, P6 ;  /* 0x0000001517177211 */ /* 0x000fe200030f0eff */
[----:B-1----:R-:W1:Y:S01]  /*19390*/  LDC R25, c[0x0][0x3b8] ;  /* 0x0000ee00ff197b82 */ /* 0x002e620000000800 */
[----:B------:R-:W-:-:S05]  /*193a0*/  PRMT R27, R12, 0x7770, RZ ;  /* 0x000077700c1b7816 */ /* 0x000fca00000000ff */
[----:B------:R3:W-:Y:S01]  /*193b0*/  @P4 STG.E.U8 desc[UR6][R22.64], R27 ;  /* 0x0000001b16004986 */ /* 0x0007e2000c101106 */
[----:B------:R-:W-:Y:S01]  /*193c0*/  IADD3 R24, P5, PT, R26, R0, RZ ;  /* 0x000000001a187210 */ /* 0x000fe20007fbe0ff */
[----:B---3--:R-:W3:Y:S01]  /*193d0*/  LDC R27, c[0x0][0x3b8] ;  /* 0x0000ee00ff1b7b82 */ /* 0x008ee20000000800 */
[C---:B------:R-:W-:Y:S01]  /*193e0*/  ISETP.LT.AND P6, PT, R20.reuse, UR8, !P0 ;  /* 0x0000000814007c0c */ /* 0x040fe2000c7c1270 */
[----:B------:R-:W5:Y:S01]  /*193f0*/  LDCU UR8, c[0x0][0x39c] ;  /* 0x00007380ff0877ac */ /* 0x000f620008000800 */
[----:B-1----:R-:W-:Y:S01]  /*19400*/  IMAD R20, R20, R25, RZ ;  /* 0x0000001914147224 */ /* 0x002fe200078e02ff */
[----:B------:R-:W-:Y:S02]  /*19410*/  LEA.HI.X.SX32 R25, R26, R21, 0x1, P5 ;  /* 0x000000151a197211 */ /* 0x000fe400028f0eff */
[----:B------:R-:W-:-:S05]  /*19420*/  PRMT R26, R8, 0x7770, RZ ;  /* 0x00007770081a7816 */ /* 0x000fca00000000ff */
[----:B------:R1:W-:Y:S01]  /*19430*/  @P1 STG.E.U8 desc[UR6][R24.64], R26 ;  /* 0x0000001a18001986 */ /* 0x0003e2000c101106 */
[CC--:B------:R-:W-:Y:S02]  /*19440*/  IADD3 R22, P1, PT, R20.reuse, R0.reuse, RZ ;  /* 0x0000000014167210 */ /* 0x0c0fe40007f3e0ff */
[C---:B0-----:R-:W-:Y:S01]  /*19450*/  ISETP.LT.AND P4, PT, R3.reuse, UR5, !P0 ;  /* 0x0000000503007c0c */ /* 0x041fe2000c781270 */
[----:B------:R-:W0:Y:S01]  /*19460*/  LDCU UR5, c[0x0][0x39c] ;  /* 0x00007380ff0577ac */ /* 0x000e220008000800 */
[----:B------:R-:W-:Y:S02]  /*19470*/  LEA.HI.X.SX32 R23, R20, R21, 0x1, P1 ;  /* 0x0000001514177211 */ /* 0x000fe400008f0eff */
[----:B------:R-:W-:Y:S02]  /*19480*/  PRMT R20, R16, 0x7771, RZ ;  /* 0x0000777110147816 */ /* 0x000fe400000000ff */
[C---:B------:R-:W-:Y:S01]  /*19490*/  ISETP.LT.AND P1, PT, R28.reuse, UR9, !P0 ;  /* 0x000000091c007c0c */ /* 0x040fe2000c721270 */
[-C--:B---3--:R-:W-:Y:S01]  /*194a0*/  IMAD R3, R3, R27.reuse, RZ ;  /* 0x0000001b03037224 */ /* 0x088fe200078e02ff */
[----:B------:R-:W3:Y:S01]  /*194b0*/  LDCU UR9, c[0x0][0x39c] ;  /* 0x00007380ff0977ac */ /* 0x000ee20008000800 */
[----:B------:R-:W-:Y:S01]  /*194c0*/  IMAD R28, R28, R27, RZ ;  /* 0x0000001b1c1c7224 */ /* 0x000fe200078e02ff */
[----:B------:R0:W-:Y:S02]  /*194d0*/  @P6 STG.E.U8 desc[UR6][R22.64], R20 ;  /* 0x0000001416006986 */ /* 0x0001e4000c101106 */
[----:B-1----:R-:W-:-:S04]  /*194e0*/  IADD3 R24, P5, PT, R3, R0, RZ ;  /* 0x0000000003187210 */ /* 0x002fc80007fbe0ff */
[----:B------:R-:W-:Y:S02]  /*194f0*/  LEA.HI.X.SX32 R25, R3, R21, 0x1, P5 ;  /* 0x0000001503197211 */ /* 0x000fe400028f0eff */
[----:B------:R-:W-:Y:S02]  /*19500*/  PRMT R3, R4, 0x7771, RZ ;  /* 0x0000777104037816 */ /* 0x000fe400000000ff */
[C---:B0-----:R-:W-:Y:S02]  /*19510*/  IADD3 R22, P6, PT, R28.reuse, R0, RZ ;  /* 0x000000001c167210 */ /* 0x041fe40007fde0ff */
[C---:B--2---:R-:W-:Y:S01]  /*19520*/  ISETP.LT.AND P5, PT, R29.reuse, UR4, !P0 ;  /* 0x000000041d007c0c */ /* 0x044fe2000c7a1270 */
[----:B------:R-:W-:Y:S01]  /*19530*/  IMAD R29, R29, R27, RZ ;  /* 0x0000001b1d1d7224 */ /* 0x000fe200078e02ff */
[----:B------:R-:W-:Y:S02]  /*19540*/  LEA.HI.X.SX32 R23, R28, R21, 0x1, P6 ;  /* 0x000000151c177211 */ /* 0x000fe400030f0eff */
[----:B------:R-:W-:Y:S01]  /*19550*/  PRMT R20, R12, 0x7771, RZ ;  /* 0x000077710c147816 */ /* 0x000fe200000000ff */
[----:B------:R0:W-:Y:S01]  /*19560*/  @P4 STG.E.U8 desc[UR6][R24.64], R3 ;  /* 0x0000000318004986 */ /* 0x0001e2000c101106 */
[----:B------:R-:W1:Y:S01]  /*19570*/  LDC R28, c[0x0][0x3b8] ;  /* 0x0000ee00ff1c7b82 */ /* 0x000e620000000800 */
[----:B------:R-:W2:Y:S02]  /*19580*/  LDCU UR4, c[0x0][0x39c] ;  /* 0x00007380ff0477ac */ /* 0x000ea40008000800 */
[----:B------:R3:W-:Y:S01]  /*19590*/  @P1 STG.E.U8 desc[UR6][R22.64], R20 ;  /* 0x0000001416001986 */ /* 0x0007e2000c101106 */
[----:B-----5:R-:W-:Y:S01]  /*195a0*/  ISETP.LT.AND P4, PT, R18, UR8, !P0 ;  /* 0x0000000812007c0c */ /* 0x020fe2000c781270 */
[----:B------:R-:W5:Y:S01]  /*195b0*/  LDCU UR8, c[0x0][0x39c] ;  /* 0x00007380ff0877ac */ /* 0x000f620008000800 */
[----:B----4-:R-:W-:Y:S01]  /*195c0*/  ISETP.LT.AND P1, PT, R17, UR10, !P0 ;  /* 0x0000000a11007c0c */ /* 0x010fe2000c721270 */
[----:B------:R-:W4:Y:S01]  /*195d0*/  LDL.LU R18, [R1+0x618] ;  /* 0x0006180001127983 */ /* 0x000f220000300800 */
[----:B------:R-:W1:Y:S01]  /*195e0*/  LDCU UR10, c[0x0][0x39c] ;  /* 0x00007380ff0a77ac */ /* 0x000e620008000800 */
[----:B0-----:R-:W-:-:S02]  /*195f0*/  PRMT R25, R8, 0x7771, RZ ;  /* 0x0000777108197816 */ /* 0x001fc400000000ff */
[----:B------:R-:W4:Y:S01]  /*19600*/  LDL.LU R17, [R1+0x614] ;  /* 0x0006140001117983 */ /* 0x000f220000300800 */
[----:B---3--:R-:W-:-:S04]  /*19610*/  IADD3 R22, P6, PT, R29, R0, RZ ;  /* 0x000000001d167210 */ /* 0x008fc80007fde0ff */
[----:B------:R-:W-:-:S05]  /*19620*/  LEA.HI.X.SX32 R23, R29, R21, 0x1, P6 ;  /* 0x000000151d177211 */ /* 0x000fca00030f0eff */
[----:B------:R0:W-:Y:S01]  /*19630*/  @P5 STG.E.U8 desc[UR6][R22.64], R25 ;  /* 0x0000001916005986 */ /* 0x0001e2000c101106 */
[----:B------:R-:W-:Y:S01]  /*19640*/  ISETP.LT.AND P5, PT, R19, UR5, !P0 ;  /* 0x0000000513007c0c */ /* 0x000fe2000c7a1270 */
[----:B-1----:R-:W-:Y:S01]  /*19650*/  IMAD R3, R28, 0x20, R2 ;  /* 0x000000201c037824 */ /* 0x002fe200078e0202 */
[----:B------:R-:W-:Y:S01]  /*19660*/  PRMT R24, R16, 0x7772, RZ ;  /* 0x0000777210187816 */ /* 0x000fe200000000ff */
[----:B------:R-:W3:Y:S01]  /*19670*/  LDL.LU R19, [R1+0x610] ;  /* 0x0006100001137983 */ /* 0x000ee20000300800 */
[----:B------:R-:W1:Y:S03]  /*19680*/  LDCU UR5, c[0x0][0x39c] ;  /* 0x00007380ff0577ac */ /* 0x000e660008000800 */
[----:B------:R-:W3:Y:S01]  /*19690*/  LDL R26, [R1+0x4] ;  /* 0x00000400011a7983 */ /* 0x000ee20000100800 */
[----:B------:R-:W-:Y:S01]  /*196a0*/  IADD3 R2, P6, PT, R3, R0, RZ ;  /* 0x0000000003027210 */ /* 0x000fe20007fde0ff */
[----:B------:R-:W-:-:S03]  /*196b0*/  IMAD R20, R28, 0x4, R3 ;  /* 0x000000041c147824 */ /* 0x000fc600078e0203 */
[----:B------:R-:W-:Y:S02]  /*196c0*/  LEA.HI.X.SX32 R3, R3, R21, 0x1, P6 ;  /* 0x0000001503037211 */ /* 0x000fe400030f0eff */
[----:B0-----:R-:W-:-:S03]  /*196d0*/  IADD3 R22, P6, PT, R20, R0, RZ ;  /* 0x0000000014167210 */ /* 0x001fc60007fde0ff */
[----:B------:R0:W-:Y:S01]  /*196e0*/  @P4 STG.E.U8 desc[UR6][R2.64], R24 ;  /* 0x0000001802004986 */ /* 0x0001e2000c101106 */
[----:B------:R-:W-:Y:S02]  /*196f0*/  LEA.HI.X.SX32 R23, R20, R21, 0x1, P6 ;  /* 0x0000001514177211 */ /* 0x000fe400030f0eff */
[----:B------:R-:W-:Y:S01]  /*19700*/  PRMT R25, R4, 0x7772, RZ ;  /* 0x0000777204197816 */ /* 0x000fe200000000ff */
[----:B0-----:R-:W-:Y:S01]  /*19710*/  IMAD R3, R28, 0x4, R20 ;  /* 0x000000041c037824 */ /* 0x001fe200078e0214 */
[----:B------:R-:W-:-:S04]  /*19720*/  PRMT R24, R12, 0x7772, RZ ;  /* 0x000077720c187816 */ /* 0x000fc800000000ff */
[----:B------:R-:W-:Y:S01]  /*19730*/  IADD3 R2, P6, PT, R3, R0, RZ ;  /* 0x0000000003027210 */ /* 0x000fe20007fde0ff */
[----:B------:R-:W-:-:S03]  /*19740*/  IMAD R20, R28, 0x4, R3 ;  /* 0x000000041c147824 */ /* 0x000fc600078e0203 */
[-C--:B------:R-:W-:Y:S01]  /*19750*/  LEA.HI.X.SX32 R3, R3, R21.reuse, 0x1, P6 ;  /* 0x0000001503037211 */ /* 0x080fe200030f0eff */
[----:B------:R-:W-:Y:S04]  /*19760*/  @P1 STG.E.U8 desc[UR6][R22.64], R25 ;  /* 0x0000001916001986 */ /* 0x000fe8000c101106 */
[----:B------:R0:W-:Y:S02]  /*19770*/  @P5 STG.E.U8 desc[UR6][R2.64], R24 ;  /* 0x0000001802005986 */ /* 0x0001e4000c101106 */
[----:B0-----:R-:W0:Y:S01]  /*19780*/  LDC R24, c[0x0][0x3b8] ;  /* 0x0000ee00ff187b82 */ /* 0x001e220000000800 */
[----:B--2---:R-:W-:Y:S01]  /*19790*/  ISETP.LT.AND P4, PT, R5, UR4, !P0 ;  /* 0x0000000405007c0c */ /* 0x004fe2000c781270 */
[----:B------:R-:W2:Y:S01]  /*197a0*/  LDCU UR4, c[0x0][0x39c] ;  /* 0x00007380ff0477ac */ /* 0x000ea20008000800 */
[----:B-----5:R-:W-:Y:S01]  /*197b0*/  ISETP.LT.AND P1, PT, R6, UR8, !P0 ;  /* 0x0000000806007c0c */ /* 0x020fe2000c721270 */
[----:B------:R-:W5:Y:S01]  /*197c0*/  LDL.LU R5, [R1+0x60c] ;  /* 0x00060c0001057983 */ /* 0x000f620000300800 */
[C---:B------:R-:W-:Y:S01]  /*197d0*/  IADD3 R22, P6, PT, R20.reuse, R0, RZ ;  /* 0x0000000014167210 */ /* 0x040fe20007fde0ff */
[----:B------:R-:W0:Y:S02]  /*197e0*/  LDCU UR8, c[0x0][0x39c] ;  /* 0x00007380ff0877ac */ /* 0x000e240008000800 */
[----:B------:R-:W2:Y:S01]  /*197f0*/  LDL.LU R27, [R1+0x24] ;  /* 0x00002400011b7983 */ /* 0x000ea20000300800 */
[----:B------:R-:W-:-:S02]  /*19800*/  LEA.HI.X.SX32 R23, R20, R21, 0x1, P6 ;  /* 0x0000001514177211 */ /* 0x000fc400030f0eff */
[----:B-1----:R-:W-:Y:S01]  /*19810*/  ISETP.LT.AND P5, PT, R7, UR5, !P0 ;  /* 0x0000000507007c0c */ /* 0x002fe2000c7a1270 */
[----:B------:R-:W1:Y:S01]  /*19820*/  LDCU UR5, c[0x0][0x39c] ;  /* 0x00007380ff0577ac */ /* 0x000e620008000800 */
[----:B------:R-:W-:Y:S01]  /*19830*/  PRMT R16, R16, 0x7773, RZ ;  /* 0x0000777310107816 */ /* 0x000fe200000000ff */
[----:B------:R-:W5:Y:S01]  /*19840*/  LDL.LU R6, [R1+0x608] ;  /* 0x0006080001067983 */ /* 0x000f620000300800 */
[----:B------:R-:W-:-:S03]  /*19850*/  PRMT R4, R4, 0x7773, RZ ;  /* 0x0000777304047816 */ /* 0x000fc600000000ff */
[----:B------:R-:W5:Y:S01]  /*19860*/  LDL.LU R7, [R1+0x604] ;  /* 0x0006040001077983 */ /* 0x000f620000300800 */
[----:B0-----:R-:W-:Y:S01]  /*19870*/  IMAD R3, R24, 0x4, R20 ;  /* 0x0000000418037824 */ /* 0x001fe200078e0214 */
[----:B------:R-:W-:-:S04]  /*19880*/  PRMT R20, R8, 0x7772, RZ ;  /* 0x0000777208147816 */ /* 0x000fc800000000ff */
[C---:B------:R-:W-:Y:S01]  /*19890*/  IADD3 R2, P6, PT, R3.reuse, R0, RZ ;  /* 0x0000000003027210 */ /* 0x040fe20007fde0ff */
[----:B------:R0:W-:Y:S02]  /*198a0*/  @P4 STG.E.U8 desc[UR6][R22.64], R20 ;  /* 0x0000001416004986 */ /* 0x0001e4000c101106 */
[----:B0-----:R-:W-:Y:S01]  /*198b0*/  IMAD R20, R24, 0x4, R3 ;  /* 0x0000000418147824 */ /* 0x001fe200078e0203 */
[----:B------:R-:W-:-:S04]  /*198c0*/  LEA.HI.X.SX32 R3, R3, R21, 0x1, P6 ;  /* 0x0000001503037211 */ /* 0x000fc800030f0eff */
[----:B------:R-:W-:Y:S01]  /*198d0*/  IADD3 R22, P6, PT, R20, R0, RZ ;  /* 0x0000000014167210 */ /* 0x000fe20007fde0ff */
[----:B------:R0:W-:Y:S01]  /*198e0*/  @P1 STG.E.U8 desc[UR6][R2.64], R16 ;  /* 0x0000001002001986 */ /* 0x0001e2000c101106 */
[----:B---3--:R-:W-:-:S03]  /*198f0*/  VIADD R23, R26, 0x3c ;  /* 0x0000003c1a177836 */ /* 0x008fc60000000000 */
[----:B------:R-:W3:Y:S01]  /*19900*/  LDL.LU R26, [R1+0x38] ;  /* 0x00003800011a7983 */ /* 0x000ee20000300800 */
[C---:B0-----:R-:W-:Y:S01]  /*19910*/  IMAD R3, R23.reuse, R24, RZ ;  /* 0x0000001817037224 */ /* 0x041fe200078e02ff */
[----:B------:R-:W-:Y:S01]  /*19920*/  ISETP.LT.AND P4, PT, R23, UR8, !P0 ;  /* 0x0000000817007c0c */ /* 0x000fe2000c781270 */
[----:B------:R-:W0:Y:S01]  /*19930*/  LDCU UR8, c[0x0][0x39c] ;  /* 0x00007380ff0877ac */ /* 0x000e220008000800 */
[----:B------:R-:W-:Y:S01]  /*19940*/  LEA.HI.X.SX32 R23, R20, R21, 0x1, P6 ;  /* 0x0000001514177211 */ /* 0x000fe200030f0eff */
[----:B------:R-:W-:Y:S01]  /*19950*/  IMAD R20, R24, 0x4, R20 ;  /* 0x0000000418147824 */ /* 0x000fe200078e0214 */
[----:B------:R-:W-:-:S03]  /*19960*/  IADD3 R2, P6, PT, R3, R0, RZ ;  /* 0x0000000003027210 */ /* 0x000fc60007fde0ff */
[----:B------:R0:W-:Y:S01]  /*19970*/  @P5 STG.E.U8 desc[UR6][R22.64], R4 ;  /* 0x0000000416005986 */ /* 0x0001e2000c101106 */
[----:B------:R-:W-:Y:S02]  /*19980*/  LEA.HI.X.SX32 R3, R3, R21, 0x1, P6 ;  /* 0x0000001503037211 */ /* 0x000fe400030f0eff */
[----:B----4-:R-:W-:Y:S01]  /*19990*/  ISETP.LT.AND P6, PT, R17, UR9, !P0 ;  /* 0x0000000911007c0c */ /* 0x010fe2000c7c1270 */
[----:B------:R-:W4:Y:S01]  /*199a0*/  LDCU UR9, c[0x0][0x39c] ;  /* 0x00007380ff0977ac */ /* 0x000f220008000800 */
[----:B------:R-:W3:Y:S01]  /*199b0*/  LDL.LU R17, [R1+0x600] ;  /* 0x0006000001117983 */ /* 0x000ee20000300800 */
[----:B0-----:R-:W-:-:S04]  /*199c0*/  IADD3 R22, P5, PT, R20, R0, RZ ;  /* 0x0000000014167210 */ /* 0x001fc80007fbe0ff */
[----:B------:R-:W-:Y:S02]  /*199d0*/  LEA.HI.X.SX32 R23, R20, R21, 0x1, P5 ;  /* 0x0000001514177211 */ /* 0x000fe400028f0eff */
[----:B-1----:R-:W-:Y:S02]  /*199e0*/  ISETP.LT.AND P5, PT, R18, UR5, !P0 ;  /* 0x0000000512007c0c */ /* 0x002fe4000c7a1270 */
[----:B------:R-:W-:Y:S01]  /*199f0*/  PRMT R12, R12, 0x7773, RZ ;  /* 0x000077730c0c7816 */ /* 0x000fe200000000ff */
[----:B------:R-:W3:Y:S01]  /*19a00*/  LDL.LU R18, [R1+0x5fc] ;  /* 0x0005fc0001127983 */ /* 0x000ee20000300800 */
[C---:B------:R-:W-:Y:S01]  /*19a10*/  IMAD R20, R24.reuse, 0x8, R20 ;  /* 0x0000000818147824 */ /* 0x040fe200078e0214 */
[----:B------:R-:W-:Y:S01]  /*19a20*/  PRMT R16, R13, 0x7770, RZ ;  /* 0x000077700d107816 */ /* 0x000fe200000000ff */
[----:B------:R-:W0:Y:S02]  /*19a30*/  LDCU UR5, c[0x0][0x39c] ;  /* 0x00007380ff0577ac */ /* 0x000e240008000800 */
[----:B------:R-:W-:Y:S01]  /*19a40*/  IMAD R4, R24, 0x4, R20 ;  /* 0x0000000418047824 */ /* 0x000fe200078e0214 */
[----:B--2---:R-:W-:Y:S01]  /*19a50*/  ISETP.LT.AND P1, PT, R27, UR4, !P0 ;  /* 0x000000041b007c0c */ /* 0x004fe2000c721270 */
[----:B------:R-:W1:-:S12]  /*19a60*/  LDCU UR4, c[0x0][0x39c] ;  /* 0x00007380ff0477ac */ /* 0x000e580008000800 */
[----:B------:R2:W-:Y:S02]  /*19a70*/  @P1 STG.E.U8 desc[UR6][R22.64], R12 ;  /* 0x0000000c16001986 */ /* 0x0005e4000c101106 */
[----:B--2---:R-:W-:Y:S02]  /*19a80*/  PRMT R12, R8, 0x7773, RZ ;  /* 0x00007773080c7816 */ /* 0x004fe400000000ff */
[----:B------:R-:W-:-:S03]  /*19a90*/  IADD3 R22, P1, PT, R20, R0, RZ ;  /* 0x0000000014167210 */ /* 0x000fc60007f3e0ff */
[----:B------:R2:W-:Y:S01]  /*19aa0*/  @P4 STG.E.U8 desc[UR6][R2.64], R12 ;  /* 0x0000000c02004986 */ /* 0x0005e2000c101106 */
[----:B------:R-:W-:Y:S02]  /*19ab0*/  LEA.HI.X.SX32 R23, R20, R21, 0x1, P1 ;  /* 0x0000001514177211 */ /* 0x000fe400008f0eff */
[----:B--2---:R-:W-:-:S04]  /*19ac0*/  IADD3 R2, P4, PT, R4, R0, RZ ;  /* 0x0000000004027210 */ /* 0x004fc80007f9e0ff */
[----:B------:R-:W-:Y:S02]  /*19ad0*/  LEA.HI.X.SX32 R3, R4, R21, 0x1, P4 ;  /* 0x0000001504037211 */ /* 0x000fe400020f0eff */
[----:B-1----:R-:W-:Y:S02]  /*19ae0*/  ISETP.LT.AND P4, PT, R19, UR4, !P0 ;  /* 0x0000000413007c0c */ /* 0x002fe4000c781270 */
[----:B---3--:R-:W-:Y:S01]  /*19af0*/  ISETP.LT.AND P1, PT, R18, UR8, !P0 ;  /* 0x0000000812007c0c */ /* 0x008fe2000c721270 */
[----:B------:R-:W1:Y:S01]  /*19b00*/  LDCU UR8, c[0x0][0x39c] ;  /* 0x00007380ff0877ac */ /* 0x000e620008000800 */
[----:B------:R-:W2:Y:S01]  /*19b10*/  LDL.LU R18, [R1+0x5f8] ;  /* 0x0005f80001127983 */ /* 0x000ea20000300800 */
[----:B------:R-:W-:Y:S01]  /*19b20*/  PRMT R8, R17, 0x7770, RZ ;  /* 0x0000777011087816 */ /* 0x000fe200000000ff */
[----:B------:R-:W-:Y:S01]  /*19b30*/  IMAD R4, R24, 0x4, R4 ;  /* 0x0000000418047824 */ /* 0x000fe200078e0204 */
[----:B------:R-:W2:Y:S01]  /*19b40*/  LDCU UR4, c[0x0][0x39c] ;  /* 0x00007380ff0477ac */ /* 0x000ea20008000800 */
[----:B------:R-:W3:Y:S04]  /*19b50*/  LDL.LU R27, [R1+0x44] ;  /* 0x00004400011b7983 */ /* 0x000ee80000300800 */
[----:B------:R-:W1:Y:S04]  /*19b60*/  LDL.LU R19, [R1+0x5f4] ;  /* 0x0005f40001137983 */ /* 0x000e680000300800 */
[----:B------:R5:W-:Y:S04]  /*19b70*/  @P5 STG.E.U8 desc[UR6][R22.64], R8 ;  /* 0x0000000816005986 */ /* 0x000be8000c101106 */
[----:B------:R-:W2:Y:S01]  /*19b80*/  LDL.LU R28, [R1+0x50] ;  /* 0x00005000011c7983 */ /* 0x000ea20000300800 */
[----:B-----5:R-:W-:-:S05]  /*19b90*/  PRMT R8, R5, 0x7770, RZ ;  /* 0x0000777005087816 */ /* 0x020fca00000000ff */
[----:B------:R5:W-:Y:S02]  /*19ba0*/  @P6 STG.E.U8 desc[UR6][R2.64], R8 ;  /* 0x0000000802006986 */ /* 0x000be4000c101106 */
[----:B-----5:R-:W-:-:S04]  /*19bb0*/  IADD3 R2, P6, PT, R4, R0, RZ ;  /* 0x0000000004027210 */ /* 0x020fc80007fde0ff */
[----:B------:R-:W-:-:S05]  /*19bc0*/  LEA.HI.X.SX32 R3, R4, R21, 0x1, P6 ;  /* 0x0000001504037211 */ /* 0x000fca00030f0eff */
[----:B------:R5:W-:Y:S01]  /*19bd0*/  @P4 STG.E.U8 desc[UR6][R2.64], R16 ;  /* 0x0000001002004986 */ /* 0x000be2000c101106 */
[----:B-1----:R-:W-:Y:S01]  /*19be0*/  ISETP.LT.AND P4, PT, R19, UR8, !P0 ;  /* 0x0000000813007c0c */ /* 0x002fe2000c781270 */
[----:B------:R-:W-:Y:S02]  /*19bf0*/  IMAD R12, R24, 0x4, R4 ;  /* 0x00000004180c7824 */ /* 0x000fe400078e0204 */
[----:B------:R-:W4:Y:S01]  /*19c00*/  LDL.LU R19, [R1+0x5f0] ;  /* 0x0005f00001137983 */ /* 0x000f220000300800 */
[----:B0-----:R-:W-:Y:S01]  /*19c10*/  ISETP.LT.AND P5, PT, R26, UR5, !P0 ;  /* 0x000000051a007c0c */ /* 0x001fe2000c7a1270 */
[----:B------:R-:W3:Y:S01]  /*19c20*/  LDCU UR5, c[0x0][0x39c] ;  /* 0x00007380ff0577ac */ /* 0x000ee20008000800 */
[----:B------:R-:W-:Y:S01]  /*19c30*/  IMAD R8, R24, 0x4, R12 ;  /* 0x0000000418087824 */ /* 0x000fe200078e020c */
[C---:B------:R-:W-:Y:S02]  /*19c40*/  IADD3 R22, P6, PT, R12.reuse, R0, RZ ;  /* 0x000000000c167210 */ /* 0x040fe40007fde0ff */
[----:B-----5:R-:W-:Y:S01]  /*19c50*/  PRMT R16, R5, 0x7771, RZ ;  /* 0x0000777105107816 */ /* 0x020fe200000000ff */
[----:B------:R-:W0:Y:S01]  /*19c60*/  LDCU UR8, c[0x0][0x39c] ;  /* 0x00007380ff0877ac */ /* 0x000e220008000800 */
[----:B------:R-:W-:-:S02]  /*19c70*/  LEA.HI.X.SX32 R23, R12, R21, 0x1, P6 ;  /* 0x000000150c177211 */ /* 0x000fc400030f0eff */
[C---:B------:R-:W-:Y:S02]  /*19c80*/  IADD3 R2, P6, PT, R8.reuse, R0, RZ ;  /* 0x0000000008027210 */ /* 0x040fe40007fde0ff */
[----:B------:R-:W-:Y:S02]  /*19c90*/  PRMT R4, R9, 0x7770, RZ ;  /* 0x0000777009047816 */ /* 0x000fe400000000ff */
[----:B------:R-:W-:Y:S02]  /*19ca0*/  LEA.HI.X.SX32 R3, R8, R21, 0x1, P6 ;  /* 0x0000001508037211 */ /* 0x000fe400030f0eff */
[----:B--2---:R-:W-:Y:S01]  /*19cb0*/  ISETP.LT.AND P6, PT, R18, UR4, !P0 ;  /* 0x0000000412007c0c */ /* 0x004fe2000c7c1270 */
[----:B------:R-:W4:Y:S01]  /*19cc0*/  LDCU UR4, c[0x0][0x39c] ;  /* 0x00007380ff0477ac */ /* 0x000f220008000800 */
[----:B------:R1:W-:Y:S01]  /*19cd0*/  @P1 STG.E.U8 desc[UR6][R22.64], R4 ;  /* 0x0000000416001986 */ /* 0x0003e2000c101106 */
[----:B------:R-:W-:-:S03]  /*19ce0*/  IMAD R8, R24, 0x4, R8 ;  /* 0x0000000418087824 */ /* 0x000fc600078e0208 */
[----:B------:R-:W2:Y:S01]  /*19cf0*/  LDL.LU R18, [R1+0x5ec] ;  /* 0x0005ec0001127983 */ /* 0x000ea20000300800 */
[----:B------:R-:W-:Y:S01]  /*19d00*/  IMAD R12, R24, 0x4, R8 ;  /* 0x00000004180c7824 */ /* 0x000fe200078e0208 */
[----:B-1----:R-:W-:-:S05]  /*19d10*/  PRMT R4, R17, 0x7771, RZ ;  /* 0x0000777111047816 */ /* 0x002fca00000000ff */
[----:B------:R1:W-:Y:S01]  /*19d20*/  @P5 STG.E.U8 desc[UR6][R2.64], R4 ;  /* 0x0000000402005986 */ /* 0x0003e2000c101106 */
[----:B---3--:R-:W-:Y:S01]  /*19d30*/  ISETP.LT.AND P1, PT, R27, UR5, !P0 ;  /* 0x000000051b007c0c */ /* 0x008fe2000c721270 */
[----:B------:R-:W2:Y:S02]  /*19d40*/  LDCU UR5, c[0x0][0x39c] ;  /* 0x00007380ff0577ac */ /* 0x000ea40008000800 */
[----:B------:R-:W3:Y:S01]  /*19d50*/  LDL.LU R27, [R1+0x58] ;  /* 0x00005800011b7983 */ /* 0x000ee20000300800 */
[----:B-1----:R-:W-:-:S04]  /*19d60*/  IADD3 R2, P5, PT, R8, R0, RZ ;  /* 0x0000000008027210 */ /* 0x002fc80007fbe0ff */
[----:B------:R-:W-:Y:S02]  /*19d70*/  LEA.HI.X.SX32 R3, R8, R21, 0x1, P5 ;  /* 0x0000001508037211 */ /* 0x000fe400028f0eff */
[----:B------:R-:W-:-:S04]  /*19d80*/  IADD3 R22, P5, PT, R12, R0, RZ ;  /* 0x000000000c167210 */ /* 0x000fc80007fbe0ff */
[----:B------:R-:W-:Y:S02]  /*19d90*/  LEA.HI.X.SX32 R23, R12, R21, 0x1, P5 ;  /* 0x000000150c177211 */ /* 0x000fe400028f0eff */
[----:B----4-:R-:W-:Y:S01]  /*19da0*/  ISETP.LT.AND P5, PT, R19, UR4, !P0 ;  /* 0x0000000413007c0c */ /* 0x010fe2000c7a1270 */
[----:B------:R-:W-:Y:S01]  /*19db0*/  IMAD R8, R24, 0x4, R12 ;  /* 0x0000000418087824 */ /* 0x000fe200078e020c */
[----:B------:R-:W4:Y:S01]  /*19dc0*/  LDL.LU R19, [R1+0x5e8] ;  /* 0x0005e80001137983 */ /* 0x000f220000300800 */
[----:B------:R-:W-:Y:S01]  /*19dd0*/  PRMT R4, R13, 0x7771, RZ ;  /* 0x000077710d047816 */ /* 0x000fe200000000ff */
[----:B------:R-:W4:Y:S02]  /*19de0*/  LDCU UR4, c[0x0][0x39c] ;  /* 0x00007380ff0477ac */ /* 0x000f240008000800 */
[----:B------:R-:W5:Y:S04]  /*19df0*/  LDL.LU R26, [R1+0x5c] ;  /* 0x00005c00011a7983 */ /* 0x000f680000300800 */
[----:B------:R1:W-:Y:S04]  /*19e00*/  @P6 STG.E.U8 desc[UR6][R2.64], R16 ;  /* 0x0000001002006986 */ /* 0x0003e8000c101106 */
[----:B------:R0:W-:Y:S01]  /*19e10*/  @P4 STG.E.U8 desc[UR6][R22.64], R4 ;  /* 0x0000000416004986 */ /* 0x0001e2000c101106 */
[----:B-1----:R-:W-:-:S04]  /*19e20*/  IADD3 R2, P6, PT, R8, R0, RZ ;  /* 0x0000000008027210 */ /* 0x002fc80007fde0ff */
[----:B------:R-:W-:Y:S01]  /*19e30*/  LEA.HI.X.SX32 R3, R8, R21, 0x1, P6 ;  /* 0x0000001508037211 */ /* 0x000fe200030f0eff */
[----:B------:R-:W-:Y:S01]  /*19e40*/  IMAD R8, R24, 0x4, R8 ;  /* 0x0000000418087824 */ /* 0x000fe200078e0208 */
[----:B0-----:R-:W-:-:S05]  /*19e50*/  PRMT R4, R9, 0x7771, RZ ;  /* 0x0000777109047816 */ /* 0x001fca00000000ff */
[----:B------:R0:W-:Y:S01]  /*19e60*/  @P1 STG.E.U8 desc[UR6][R2.64], R4 ;  /* 0x0000000402001986 */ /* 0x0001e2000c101106 */
[----:B------:R-:W-:Y:S01]  /*19e70*/  IMAD R12, R24, 0x4, R8 ;  /* 0x00000004180c7824 */ /* 0x000fe200078e0208 */
[----:B--2---:R-:W-:Y:S01]  /*19e80*/  ISETP.LT.AND P6, PT, R18, UR5, !P0 ;  /* 0x0000000512007c0c */ /* 0x004fe2000c7c1270 */
[----:B------:R-:W5:Y:S01]  /*19e90*/  LDCU UR5, c[0x0][0x39c] ;  /* 0x00007380ff0577ac */ /* 0x000f620008000800 */
[----:B------:R-:W2:Y:S01]  /*19ea0*/  LDL.LU R18, [R1+0x5e4] ;  /* 0x0005e40001127983 */ /* 0x000ea20000300800 */
[----:B0-----:R-:W-:Y:S01]  /*19eb0*/  IADD3 R2, P1, PT, R8, R0, RZ ;  /* 0x0000000008027210 */ /* 0x001fe20007f3e0ff */
[----:B------:R-:W-:-:S03]  /*19ec0*/  IMAD R4, R24, 0x4, R12 ;  /* 0x0000000418047824 */ /* 0x000fc600078e020c */
[----:B------:R-:W-:Y:S02]  /*19ed0*/  LEA.HI.X.SX32 R3, R8, R21, 0x1, P1 ;  /* 0x0000001508037211 */ /* 0x000fe400008f0eff */
[----:B------:R-:W-:Y:S02]  /*19ee0*/  PRMT R8, R17, 0x7772, RZ ;  /* 0x0000777211087816 */ /* 0x000fe400000000ff */
[----:B------:R-:W-:-:S03]  /*19ef0*/  IADD3 R22, P1, PT, R12, R0, RZ ;  /* 0x000000000c167210 */ /* 0x000fc60007f3e0ff */
[----:B------:R0:W-:Y:S01]  /*19f00*/  @P5 STG.E.U8 desc[UR6][R2.64], R8 ;  /* 0x0000000802005986 */ /* 0x0001e2000c101106 */
[----:B------:R-:W-:Y:S02]  /*19f10*/  LEA.HI.X.SX32 R23, R12, R21, 0x1, P1 ;  /* 0x000000150c177211 */ /* 0x000fe400008f0eff */
[----:B---3--:R-:W-:Y:S01]  /*19f20*/  ISETP.LT.AND P1, PT, R27, UR9, !P0 ;  /* 0x000000091b007c0c */ /* 0x008fe2000c721270 */
[----:B------:R-:W1:Y:S01]  /*19f30*/  LDCU UR9, c[0x0][0x39c] ;  /* 0x00007380ff0977ac */ /* 0x000e620008000800 */
[----:B0-----:R-:W-:Y:S02]  /*19f40*/  PRMT R8, R5, 0x7772, RZ ;  /* 0x0000777205087816 */ /* 0x001fe400000000ff */
[----:B------:R-:W-:-:S03]  /*19f50*/  IADD3 R2, P5, PT, R4, R0, RZ ;  /* 0x0000000004027210 */ /* 0x000fc60007fbe0ff */
[----:B------:R0:W-:Y:S01]  /*19f60*/  @P6 STG.E.U8 desc[UR6][R22.64], R8 ;  /* 0x0000000816006986 */ /* 0x0001e2000c101106 */
[----:B------:R-:W-:-:S03]  /*19f70*/  LEA.HI.X.SX32 R3, R4, R21, 0x1, P5 ;  /* 0x0000001504037211 */ /* 0x000fc600028f0eff */
[----:B0-----:R-:W3:Y:S01]  /*19f80*/  LDL.LU R22, [R1+0x4] ;  /* 0x0000040001167983 */ /* 0x001ee20000300800 */
[----:B------:R-:W-:Y:S02]  /*19f90*/  ISETP.LT.AND P4, PT, R28, UR8, !P0 ;  /* 0x000000081c007c0c */ /* 0x000fe4000c781270 */
[----:B------:R-:W-:Y:S01]  /*19fa0*/  PRMT R12, R13, 0x7772, RZ ;  /* 0x000077720d0c7816 */ /* 0x000fe200000000ff */
[C---:B------:R-:W-:Y:S01]  /*19fb0*/  IMAD R8, R24.reuse, 0x4, R4 ;  /* 0x0000000418087824 */ /* 0x040fe200078e0204 */
[----:B------:R-:W-:Y:S01]  /*19fc0*/  PRMT R20, R9, 0x7772, RZ ;  /* 0x0000777209147816 */ /* 0x000fe200000000ff */
[----:B------:R-:W0:Y:S08]  /*19fd0*/  LDCU UR8, c[0x0][0x39c] ;  /* 0x00007380ff0877ac */ /* 0x000e300008000800 */
[----:B------:R0:W-:Y:S01]  /*19fe0*/  @P4 STG.E.U8 desc[UR6][R2.64], R12 ;  /* 0x0000000c02004986 */ /* 0x0001e2000c101106 */
[----:B----4-:R-:W-:Y:S01]  /*19ff0*/  ISETP.LT.AND P5, PT, R19, UR4, !P0 ;  /* 0x0000000413007c0c */ /* 0x010fe2000c7a1270 */
[----:B------:R-:W-:-:S02]  /*1a000*/  IMAD R4, R24, 0x4, R8 ;  /* 0x0000000418047824 */ /* 0x000fc400078e0208 */
[----:B------:R-:W4:Y:S01]  /*1a010*/  LDL.LU R19, [R1+0x5e0] ;  /* 0x0005e00001137983 */ /* 0x000f220000300800 */
[-C--:B0-----:R-:W-:Y:S01]  /*1a020*/  IADD3 R2, P6, PT, R8, R0.reuse, RZ ;  /* 0x0000000008027210 */ /* 0x081fe20007fde0ff */
[----:B------:R-:W0:Y:S02]  /*1a030*/  LDCU UR4, c[0x0][0x39c] ;  /* 0x00007380ff0477ac */ /* 0x000e240008000800 */
[----:B------:R-:W4:Y:S04]  /*1a040*/  LDL.LU R27, [R1+0x74] ;  /* 0x00007400011b7983 */ /* 0x000f280000300800 */
[----:B------:R-:W4:Y:S01]  /*1a050*/  LDL.LU R29, [R1+0x60] ;  /* 0x00006000011d7983 */ /* 0x000f220000300800 */
[----:B-----5:R-:W-:Y:S01]  /*1a060*/  ISETP.LT.AND P4, PT, R26, UR5, !P0 ;  /* 0x000000051a007c0c */ /* 0x020fe2000c781270 */
[----:B------:R-:W-:Y:S01]  /*1a070*/  IMAD R12, R24, 0x4, R4 ;  /* 0x00000004180c7824 */ /* 0x000fe200078e0204 */
[----:B------:R-:W-:Y:S01]  /*1a080*/  LEA.HI.X.SX32 R3, R8, R21, 0x1, P6 ;  /* 0x0000001508037211 */ /* 0x000fe200030f0eff */
[----:B------:R-:W5:Y:S01]  /*1a090*/  LDL.LU R28, [R1+0x64] ;  /* 0x00006400011c7983 */ /* 0x000f620000300800 */
[----:B------:R-:W0:Y:S03]  /*1a0a0*/  LDCU UR5, c[0x0][0x39c] ;  /* 0x00007380ff0577ac */ /* 0x000e260008000800 */
[----:B------:R-:W1:Y:S04]  /*1a0b0*/  LDL.LU R25, [R1+0x6c] ;  /* 0x00006c0001197983 */ /* 0x000e680000300800 */
[----:B------:R-:W5:Y:S01]  /*1a0c0*/  LDL.LU R26, [R1+0x68] ;  /* 0x00006800011a7983 */ /* 0x000f620000300800 */
[----:B------:R-:W-:-:S02]  /*1a0d0*/  IADD3 R16, P6, PT, R4, R0, RZ ;  /* 0x0000000004107210 */ /* 0x000fc40007fde0ff */
[----:B------:R-:W-:Y:S02]  /*1a0e0*/  PRMT R8, R17, 0x7773, RZ ;  /* 0x0000777311087816 */ /* 0x000fe400000000ff */
[----:B------:R-:W-:Y:S01]  /*1a0f0*/  LEA.HI.X.SX32 R17, R4, R21, 0x1, P6 ;  /* 0x0000001504117211 */ /* 0x000fe200030f0eff */
[----:B------:R0:W-:Y:S04]  /*1a100*/  @P5 STG.E.U8 desc[UR6][R2.64], R20 ;  /* 0x0000001402005986 */ /* 0x0001e8000c101106 */
[----:B------:R-:W-:Y:S01]  /*1a110*/  @P1 STG.E.U8 desc[UR6][R16.64], R8 ;  /* 0x0000000810001986 */ /* 0x000fe2000c101106 */
[----:B------:R-:W-:Y:S02]  /*1a120*/  PRMT R4, R5, 0x7773, RZ ;  /* 0x0000777305047816 */ /* 0x000fe400000000ff */
[----:B0-----:R-:W-:-:S04]  /*1a130*/  IADD3 R2, P5, PT, R12, R0, RZ ;  /* 0x000000000c027210 */ /* 0x001fc80007fbe0ff */
[----:B------:R-:W-:Y:S01]  /*1a140*/  LEA.HI.X.SX32 R3, R12, R21, 0x1, P5 ;  /* 0x000000150c037211 */ /* 0x000fe200028f0eff */
[----:B------:R-:W-:-:S04]  /*1a150*/  IMAD R12, R24, 0x4, R12 ;  /* 0x00000004180c7824 */ /* 0x000fc800078e020c */
[----:B------:R0:W-:Y:S01]  /*1a160*/  @P4 STG.E.U8 desc[UR6][R2.64], R4 ;  /* 0x0000000402004986 */ /* 0x0001e2000c101106 */
[----:B------:R-:W-:Y:S02]  /*1a170*/  PRMT R13, R13, 0x7773, RZ ;  /* 0x000077730d0d7816 */ /* 0x000fe400000000ff */
[----:B0-----:R-:W-:Y:S01]  /*1a180*/  IADD3 R4, P4, PT, R12, R0, RZ ;  /* 0x000000000c047210 */ /* 0x001fe20007f9e0ff */
[----:B---3--:R-:W-:-:S04]  /*1a190*/  VIADD R8, R22, 0x7c ;  /* 0x0000007c16087836 */ /* 0x008fc80000000000 */
[C---:B------:R-:W-:Y:S01]  /*1a1a0*/  IMAD R5, R8.reuse, R24, RZ ;  /* 0x0000001808057224 */ /* 0x040fe200078e02ff */
[----:B------:R-:W-:Y:S01]  /*1a1b0*/  ISETP.LT.AND P5, PT, R8, UR4, !P0 ;  /* 0x0000000408007c0c */ /* 0x000fe2000c7a1270 */
[----:B------:R-:W0:Y:S03]  /*1a1c0*/  LDCU UR4, c[0x0][0x39c] ;  /* 0x00007380ff0477ac */ /* 0x000e260008000800 */
[----:B------:R-:W-:-:S04]  /*1a1d0*/  IADD3 R2, P6, PT, R5, R0, RZ ;  /* 0x0000000005027210 */ /* 0x000fc80007fde0ff */
[-C--:B------:R-:W-:Y:S02]  /*1a1e0*/  LEA.HI.X.SX32 R3, R5, R21.reuse, 0x1, P6 ;  /* 0x0000001505037211 */ /* 0x080fe400030f0eff */
[----:B------:R-:W-:Y:S01]  /*1a1f0*/  LEA.HI.X.SX32 R5, R12, R21, 0x1, P4 ;  /* 0x000000150c057211 */ /* 0x000fe200020f0eff */
[----:B------:R-:W-:-:S04]  /*1a200*/  IMAD R12, R24, 0x8, R12 ;  /* 0x00000008180c7824 */ /* 0x000fc800078e020c */
[----:B------:R3:W-:Y:S01]  /*1a210*/  @P3 STG.E.U8 desc[UR6][R4.64], R13 ;  /* 0x0000000d04003986 */ /* 0x0007e2000c101106 */
[----:B------:R-:W-:Y:S02]  /*1a220*/  PRMT R9, R9, 0x7773, RZ ;  /* 0x0000777309097816 */ /* 0x000fe400000000ff */
[----:B--2---:R-:W-:Y:S02]  /*1a230*/  PRMT R8, R18, 0x7770, RZ ;  /* 0x0000777012087816 */ /* 0x004fe400000000ff */
[----:B---3--:R-:W-:-:S04]  /*1a240*/  IADD3 R4, P3, PT, R12, R0, RZ ;  /* 0x000000000c047210 */ /* 0x008fc80007f7e0ff */
[----:B------:R-:W-:Y:S01]  /*1a250*/  LEA.HI.X.SX32 R5, R12, R21, 0x1, P3 ;  /* 0x000000150c057211 */ /* 0x000fe200018f0eff */
[----:B------:R2:W-:Y:S01]  /*1a260*/  @P5 STG.E.U8 desc[UR6][R2.64], R9 ;  /* 0x0000000902005986 */ /* 0x0005e2000c101106 */
[----:B----4-:R-:W-:-:S03]  /*1a270*/  ISETP.LT.AND P1, PT, R27, UR10, !P0 ;  /* 0x0000000a1b007c0c */ /* 0x010fc6000c721270 */
[----:B------:R-:W3:Y:S01]  /*1a280*/  LDL.LU R27, [R1+0x70] ;  /* 0x00007000011b7983 */ /* 0x000ee20000300800 */
[----:B------:R-:W-:Y:S01]  /*1a290*/  ISETP.LT.AND P4, PT, R29, UR5, !P0 ;  /* 0x000000051d007c0c */ /* 0x000fe2000c781270 */
[----:B------:R-:W3:Y:S02]  /*1a2a0*/  LDCU UR5, c[0x0][0x39c] ;  /* 0x00007380ff0577ac */ /* 0x000ee40008000800 */
[----:B------:R-:W4:Y:S01]  /*1a2b0*/  LDL.LU R29, [R1+0x7c] ;  /* 0x00007c00011d7983 */ /* 0x000f220000300800 */
[----:B-----5:R-:W-:Y:S01]  /*1a2c0*/  ISETP.LT.AND P6, PT, R28, UR8, !P0 ;  /* 0x000000081c007c0c */ /* 0x020fe2000c7c1270 */
[----:B------:R-:W-:Y:S02]  /*1a2d0*/  IMAD R12, R24, 0x4, R12 ;  /* 0x00000004180c7824 */ /* 0x000fe400078e020c */
[----:B------:R-:W5:Y:S01]  /*1a2e0*/  LDL.LU R28, [R1+0x78] ;  /* 0x00007800011c7983 */ /* 0x000f620000300800 */
[----:B--2---:R-:W-:Y:S01]  /*1a2f0*/  PRMT R9, R6, 0x7770, RZ ;  /* 0x0000777006097816 */ /* 0x004fe200000000ff */
[----:B------:R-:W4:Y:S04]  /*1a300*/  LDCU UR8, c[0x0][0x39c] ;  /* 0x00007380ff0877ac */ /* 0x000f280008000800 */
[----:B------:R2:W-:Y:S01]  /*1a310*/  @P4 STG.E.U8 desc[UR6][R4.64], R8 ;  /* 0x0000000804004986 */ /* 0x0005e2000c101106 */
[----:B0-----:R-:W-:Y:S01]  /*1a320*/  ISETP.LT.AND P4, PT, R26, UR4, !P0 ;  /* 0x000000041a007c0c */ /* 0x001fe2000c781270 */
[----:B------:R-:W5:Y:S02]  /*1a330*/  LDCU UR4, c[0x0][0x39c] ;  /* 0x00007380ff0477ac */ /* 0x000f640008000800 */
[----:B------:R-:W5:Y:S01]  /*1a340*/  LDL.LU R26, [R1+0x80] ;  /* 0x00008000011a7983 */ /* 0x000f620000300800 */
[----:B------:R-:W-:-:S04]  /*1a350*/  IADD3 R2, P5, PT, R12, R0, RZ ;  /* 0x000000000c027210 */ /* 0x000fc80007fbe0ff */
[----:B------:R-:W-:Y:S02]  /*1a360*/  LEA.HI.X.SX32 R3, R12, R21, 0x1, P5 ;  /* 0x000000150c037211 */ /* 0x000fe400028f0eff */
[----:B-1----:R-:W-:Y:S01]  /*1a370*/  ISETP.LT.AND P3, PT, R25, UR9, !P0 ;  /* 0x0000000919007c0c */ /* 0x002fe2000c761270 */
[C---:B--2---:R-:W-:Y:S01]  /*1a380*/  IMAD R5, R24.reuse, 0x4, R12 ;  /* 0x0000000418057824 */ /* 0x044fe200078e020c */
[----:B------:R-:W2:Y:S01]  /*1a390*/  LDL.LU R25, [R1+0x88] ;  /* 0x0000880001197983 */ /* 0x000ea20000300800 */
[----:B------:R-:W0:Y:S03]  /*1a3a0*/  LDCU UR9, c[0x0][0x39c] ;  /* 0x00007380ff0977ac */ /* 0x000e260008000800 */
[----:B------:R1:W-:Y:S01]  /*1a3b0*/  @P6 STG.E.U8 desc[UR6][R2.64], R9 ;  /* 0x0000000902006986 */ /* 0x0003e2000c101106 */
[----:B------:R-:W-:Y:S01]  /*1a3c0*/  IMAD R8, R24, 0x4, R5 ;  /* 0x0000000418087824 */ /* 0x000fe200078e0205 */
[----:B------:R-:W-:-:S04]  /*1a3d0*/  IADD3 R4, P5, PT, R5, R0, RZ ;  /* 0x0000000005047210 */ /* 0x000fc80007fbe0ff */
[-C--:B------:R-:W-:Y:S02]  /*1a3e0*/  LEA.HI.X.SX32 R5, R5, R21.reuse, 0x1, P5 ;  /* 0x0000001505057211 */ /* 0x080fe400028f0eff */
[----:B------:R-:W-:Y:S02]  /*1a3f0*/  PRMT R12, R10, 0x7770, RZ ;  /* 0x000077700a0c7816 */ /* 0x000fe400000000ff */
[----:B-1----:R-:W-:Y:S02]  /*1a400*/  IADD3 R2, P5, PT, R8, R0, RZ ;  /* 0x0000000008027210 */ /* 0x002fe40007fbe0ff */
[----:B------:R-:W-:Y:S02]  /*1a410*/  PRMT R9, R14, 0x7770, RZ ;  /* 0x000077700e097816 */ /* 0x000fe400000000ff */
[----:B------:R-:W-:Y:S01]  /*1a420*/  LEA.HI.X.SX32 R3, R8, R21, 0x1, P5 ;  /* 0x0000001508037211 */ /* 0x000fe200028f0eff */
[----:B------:R-:W-:Y:S02]  /*1a430*/  IMAD R8, R24, 0x4, R8 ;  /* 0x0000000418087824 */ /* 0x000fe400078e0208 */
[----:B------:R1:W-:Y:S04]  /*1a440*/  @P4 STG.E.U8 desc[UR6][R4.64], R9 ;  /* 0x0000000904004986 */ /* 0x0003e8000c101106 */
[----:B------:R0:W-:Y:S01]  /*1a450*/  @P3 STG.E.U8 desc[UR6][R2.64], R12 ;  /* 0x0000000c02003986 */ /* 0x0001e2000c101106 */
[----:B-1----:R-:W-:-:S02]  /*1a460*/  PRMT R9, R18, 0x7771, RZ ;  /* 0x0000777112097816 */ /* 0x002fc400000000ff */
[----:B0-----:R-:W-:-:S04]  /*1a470*/  IADD3 R2, P5, PT, R8, R0, RZ ;  /* 0x0000000008027210 */ /* 0x001fc80007fbe0ff */
[----:B------:R-:W-:Y:S02]  /*1a480*/  LEA.HI.X.SX32 R3, R8, R21, 0x1, P5 ;  /* 0x0000001508037211 */ /* 0x000fe400028f0eff */
[----:B---3--:R-:W-:Y:S01]  /*1a490*/  ISETP.LT.AND P6, PT, R27, UR5, !P0 ;  /* 0x000000051b007c0c */ /* 0x008fe2000c7c1270 */
[----:B------:R-:W0:Y:S01]  /*1a4a0*/  LDCU UR5, c[0x0][0x39c] ;  /* 0x00007380ff0577ac */ /* 0x000e220008000800 */
[----:B------:R-:W3:Y:S01]  /*1a4b0*/  LDL.LU R27, [R1+0x84] ;  /* 0x00008400011b7983 */ /* 0x000ee20000300800 */
[----:B----4-:R-:W-:Y:S01]  /*1a4c0*/  ISETP.LT.AND P4, PT, R29, UR8, !P0 ;  /* 0x000000081d007c0c */ /* 0x010fe2000c781270 */
[----:B------:R-:W-:Y:S02]  /*1a4d0*/  IMAD R5, R24, 0x4, R8 ;  /* 0x0000000418057824 */ /* 0x000fe400078e0208 */
[----:B------:R-:W4:Y:S01]  /*1a4e0*/  LDL.LU R29, [R1+0x90] ;  /* 0x00009000011d7983 */ /* 0x000f220000300800 */
[----:B------:R-:W-:Y:S01]  /*1a4f0*/  PRMT R12, R14, 0x7771, RZ ;  /* 0x000077710e0c7816 */ /* 0x000fe200000000ff */
[----:B------:R-:W2:Y:S01]  /*1a500*/  LDCU UR8, c[0x0][0x39c] ;  /* 0x00007380ff0877ac */ /* 0x000ea20008000800 */
[----:B-----5:R-:W-:-:S02]  /*1a510*/  ISETP.LT.AND P3, PT, R28, UR4, !P0 ;  /* 0x000000041c007c0c */ /* 0x020fc4000c761270 */
[----:B------:R-:W5:Y:S01]  /*1a520*/  LDL.LU R28, [R1+0x8c] ;  /* 0x00008c00011c7983 */ /* 0x000f620000300800 */
[----:B------:R-:W3:Y:S03]  /*1a530*/  LDCU UR4, c[0x0][0x39c] ;  /* 0x00007380ff0477ac */ /* 0x000ee60008000800 */
[----:B------:R1:W-:Y:S01]  /*1a540*/  @P6 STG.E.U8 desc[UR6][R2.64], R9 ;  /* 0x0000000902006986 */ /* 0x0003e2000c101106 */
[----:B0-----:R-:W-:Y:S01]  /*1a550*/  ISETP.LT.AND P6, PT, R26, UR5, !P0 ;  /* 0x000000051a007c0c */ /* 0x001fe2000c7c1270 */
[----:B------:R-:W-:Y:S02]  /*1a560*/  IMAD R8, R24, 0x4, R5 ;  /* 0x0000000418087824 */ /* 0x000fe400078e0205 */
[----:B------:R-:W5:Y:S01]  /*1a570*/  LDL.LU R26, [R1+0x94] ;  /* 0x00009400011a7983 */ /* 0x000f620000300800 */
[C---:B------:R-:W-:Y:S01]  /*1a580*/  IADD3 R4, P5, PT, R5.reuse, R0, RZ ;  /* 0x0000000005047210 */ /* 0x040fe20007fbe0ff */
[----:B------:R-:W4:Y:S03]  /*1a590*/  LDCU UR5, c[0x0][0x39c] ;  /* 0x00007380ff0577ac */ /* 0x000f260008000800 */
[----:B------:R-:W-:-:S02]  /*1a5a0*/  LEA.HI.X.SX32 R5, R5, R21, 0x1, P5 ;  /* 0x0000001505057211 */ /* 0x000fc400028f0eff */
[----:B-1----:R-:W-:Y:S02]  /*1a5b0*/  IADD3 R2, P5, PT, R8, R0, RZ ;  /* 0x0000000008027210 */ /* 0x002fe40007fbe0ff */
[----:B------:R-:W-:Y:S02]  /*1a5c0*/  PRMT R9, R6, 0x7771, RZ ;  /* 0x0000777106097816 */ /* 0x000fe400000000ff */
[----:B------:R-:W-:-:S03]  /*1a5d0*/  LEA.HI.X.SX32 R3, R8, R21, 0x1, P5 ;  /* 0x0000001508037211 */ /* 0x000fc600028f0eff */
[----:B------:R0:W-:Y:S04]  /*1a5e0*/  @P3 STG.E.U8 desc[UR6][R4.64], R9 ;  /* 0x0000000904003986 */ /* 0x0001e8000c101106 */
[----:B------:R1:W-:Y:S01]  /*1a5f0*/  @P4 STG.E.U8 desc[UR6][R2.64], R12 ;  /* 0x0000000c02004986 */ /* 0x0003e2000c101106 */
[C---:B------:R-:W-:Y:S01]  /*1a600*/  IMAD R8, R24.reuse, 0x4, R8 ;  /* 0x0000000418087824 */ /* 0x040fe200078e0208 */
[----:B--2---:R-:W-:Y:S01]  /*1a610*/  ISETP.LT.AND P3, PT, R25, UR8, !P0 ;  /* 0x0000000819007c0c */ /* 0x004fe2000c761270 */
[----:B------:R-:W2:Y:S02]  /*1a620*/  LDCU UR8, c[0x0][0x39c] ;  /* 0x00007380ff0877ac */ /* 0x000ea40008000800 */
[----:B0-----:R-:W-:Y:S01]  /*1a630*/  IMAD R5, R24, 0x4, R8 ;  /* 0x0000000418057824 */ /* 0x001fe200078e0208 */
[----:B-1----:R-:W-:-:S02]  /*1a640*/  IADD3 R2, P5, PT, R8, R0, RZ ;  /* 0x0000000008027210 */ /* 0x002fc40007fbe0ff */
[----:B------:R-:W-:Y:S02]  /*1a650*/  PRMT R9, R10, 0x7771, RZ ;  /* 0x000077710a097816 */ /* 0x000fe400000000ff */
[----:B------:R-:W-:Y:S01]  /*1a660*/  LEA.HI.X.SX32 R3, R8, R21, 0x1, P5 ;  /* 0x0000001508037211 */ /* 0x000fe200028f0eff */
[----:B------:R-:W-:Y:S01]  /*1a670*/  IMAD R8, R24, 0x4, R5 ;  /* 0x0000000418087824 */ /* 0x000fe200078e0205 */
[----:B------:R-:W-:-:S03]  /*1a680*/  IADD3 R4, P5, PT, R5, R0, RZ ;  /* 0x0000000005047210 */ /* 0x000fc60007fbe0ff */
[----:B------:R0:W-:Y:S01]  /*1a690*/  @P6 STG.E.U8 desc[UR6][R2.64], R9 ;  /* 0x0000000902006986 */ /* 0x0001e2000c101106 */
[-C--:B------:R-:W-:Y:S02]  /*1a6a0*/  LEA.HI.X.SX32 R5, R5, R21.reuse, 0x1, P5 ;  /* 0x0000001505057211 */ /* 0x080fe400028f0eff */
[----:B------:R-:W-:Y:S02]  /*1a6b0*/  PRMT R12, R18, 0x7772, RZ ;  /* 0x00007772120c7816 */ /* 0x000fe400000000ff */
[-C--:B0-----:R-:W-:Y:S02]  /*1a6c0*/  IADD3 R2, P5, PT, R8, R0.reuse, RZ ;  /* 0x0000000008027210 */ /* 0x081fe40007fbe0ff */
[----:B------:R-:W-:Y:S02]  /*1a6d0*/  PRMT R9, R6, 0x7772, RZ ;  /* 0x0000777206097816 */ /* 0x000fe400000000ff */
[----:B------:R-:W-:Y:S02]  /*1a6e0*/  LEA.HI.X.SX32 R3, R8, R21, 0x1, P5 ;  /* 0x0000001508037211 */ /* 0x000fe400028f0eff */
[----:B---3--:R-:W-:Y:S01]  /*1a6f0*/  ISETP.LT.AND P4, PT, R27, UR4, !P0 ;  /* 0x000000041b007c0c */ /* 0x008fe2000c781270 */
[----:B------:R-:W5:Y:S01]  /*1a700*/  LDCU UR4, c[0x0][0x39c] ;  /* 0x00007380ff0477ac */ /* 0x000f620008000800 */
[----:B------:R-:W3:Y:S04]  /*1a710*/  LDL.LU R27, [R1+0x98] ;  /* 0x00009800011b7983 */ /* 0x000ee80000300800 */
[----:B------:R-:W3:Y:S01]  /*1a720*/  LDL.LU R25, [R1+0xb0] ;  /* 0x0000b00001197983 */ /* 0x000ee20000300800 */
[----:B----4-:R-:W-:Y:S01]  /*1a730*/  ISETP.LT.AND P6, PT, R29, UR5, !P0 ;  /* 0x000000051d007c0c */ /* 0x010fe2000c7c1270 */
[----:B------:R-:W-:Y:S01]  /*1a740*/  IMAD R8, R24, 0x4, R8 ;  /* 0x0000000418087824 */ /* 0x000fe200078e0208 */
[----:B------:R-:W3:Y:S01]  /*1a750*/  LDCU UR5, c[0x0][0x39c] ;  /* 0x00007380ff0577ac */ /* 0x000ee20008000800 */
[----:B------:R-:W4:Y:S04]  /*1a760*/  LDL.LU R29, [R1+0x9c] ;  /* 0x00009c00011d7983 */ /* 0x000f280000300800 */
[----:B------:R0:W-:Y:S04]  /*1a770*/  @P4 STG.E.U8 desc[UR6][R4.64], R12 ;  /* 0x0000000c04004986 */ /* 0x0001e8000c101106 */
[----:B------:R1:W-:Y:S01]  /*1a780*/  @P3 STG.E.U8 desc[UR6][R2.64], R9 ;  /* 0x0000000902003986 */ /* 0x0003e2000c101106 */
[----:B-----5:R-:W-:Y:S01]  /*1a790*/  ISETP.LT.AND P4, PT, R28, UR4, !P0 ;  /* 0x000000041c007c0c */ /* 0x020fe2000c781270 */
[----:B------:R-:W5:Y:S01]  /*1a7a0*/  LDCU UR4, c[0x0][0x39c] ;  /* 0x00007380ff0477ac */ /* 0x000f620008000800 */
[----:B--2---:R-:W-:Y:S01]  /*1a7b0*/  ISETP.LT.AND P3, PT, R26, UR8, !P0 ;  /* 0x000000081a007c0c */ /* 0x004fe2000c761270 */
[----:B------:R-:W2:Y:S01]  /*1a7c0*/  LDL.LU R28, [R1+0xa4] ;  /* 0x0000a400011c7983 */ /* 0x000ea20000300800 */
[----:B------:R-:W-:Y:S01]  /*1a7d0*/  PRMT R18, R18, 0x7773, RZ ;  /* 0x0000777312127816 */ /* 0x000fe200000000ff */
[----:B------:R-:W2:Y:S02]  /*1a7e0*/  LDCU UR8, c[0x0][0x39c] ;  /* 0x00007380ff0877ac */ /* 0x000ea40008000800 */
[----:B------:R-:W2:Y:S01]  /*1a7f0*/  LDL.LU R26, [R1+0xa0] ;  /* 0x0000a000011a7983 */ /* 0x000ea20000300800 */
[----:B0-----:R-:W-:Y:S01]  /*1a800*/  IMAD R5, R24, 0x4, R8 ;  /* 0x0000000418057824 */ /* 0x001fe200078e0208 */
[----:B-1----:R-:W-:-:S04]  /*1a810*/  IADD3 R2, P5, PT, R8, R0, RZ ;  /* 0x0000000008027210 */ /* 0x002fc80007fbe0ff */
[-C--:B------:R-:W-:Y:S02]  /*1a820*/  LEA.HI.X.SX32 R3, R8, R21.reuse, 0x1, P5 ;  /* 0x0000001508037211 */ /* 0x080fe400028f0eff */
[CC--:B------:R-:W-:Y:S01]  /*1a830*/  IADD3 R4, P5, PT, R5.reuse, R0.reuse, RZ ;  /* 0x0000000005047210 */ /* 0x0c0fe20007fbe0ff */
[----:B------:R-:W-:Y:S01]  /*1a840*/  IMAD R9, R24, 0x4, R5 ;  /* 0x0000000418097824 */ /* 0x000fe200078e0205 */
[----:B------:R-:W-:Y:S02]  /*1a850*/  PRMT R12, R14, 0x7772, RZ ;  /* 0x000077720e0c7816 */ /* 0x000fe400000000ff */
[----:B------:R-:W-:Y:S02]  /*1a860*/  PRMT R8, R10, 0x7772, RZ ;  /* 0x000077720a087816 */ /* 0x000fe400000000ff */
[----:B------:R-:W-:Y:S01]  /*1a870*/  LEA.HI.X.SX32 R5, R5, R21, 0x1, P5 ;  /* 0x0000001505057211 */ /* 0x000fe200028f0eff */
[----:B------:R0:W-:Y:S04]  /*1a880*/  @P4 STG.E.U8 desc[UR6][R2.64], R12 ;  /* 0x0000000c02004986 */ /* 0x0001e8000c101106 */
[----:B------:R1:W-:Y:S01]  /*1a890*/  @P6 STG.E.U8 desc[UR6][R4.64], R8 ;  /* 0x0000000804006986 */ /* 0x0003e2000c101106 */
[----:B0-----:R-:W-:Y:S01]  /*1a8a0*/  IADD3 R2, P5, PT, R9, R0, RZ ;  /* 0x0000000009027210 */ /* 0x001fe20007fbe0ff */
[----:B-1----:R-:W-:-:S03]  /*1a8b0*/  IMAD R8, R24, 0x4, R9 ;  /* 0x0000000418087824 */ /* 0x002fc600078e0209 */
[-C--:B------:R-:W-:Y:S02]  /*1a8c0*/  LEA.HI.X.SX32 R3, R9, R21.reuse, 0x1, P5 ;  /* 0x0000001509037211 */ /* 0x080fe400028f0eff */
[----:B------:R-:W-:Y:S01]  /*1a8d0*/  IADD3 R4, P5, PT, R8, R0, RZ ;  /* 0x0000000008047210 */ /* 0x000fe20007fbe0ff */
[----:B------:R-:W-:Y:S01]  /*1a8e0*/  VIADD R9, R22, 0xbc ;  /* 0x000000bc16097836 */ /* 0x000fe20000000000 */
[----:B------:R-:W-:Y:S02]  /*1a8f0*/  PRMT R6, R6, 0x7773, RZ ;  /* 0x0000777306067816 */ /* 0x000fe400000000ff */
[----:B------:R-:W-:Y:S01]  /*1a900*/  LEA.HI.X.SX32 R5, R8, R21, 0x1, P5 ;  /* 0x0000001508057211 */ /* 0x000fe200028f0eff */
[----:B------:R0:W-:Y:S01]  /*1a910*/  @P3 STG.E.U8 desc[UR6][R2.64], R18 ;  /* 0x0000001202003986 */ /* 0x0001e2000c101106 */
[C---:B-----5:R-:W-:Y:S01]  /*1a920*/  ISETP.LT.AND P3, PT, R9.reuse, UR4, !P0 ;  /* 0x0000000409007c0c */ /* 0x060fe2000c761270 */
[----:B------:R-:W1:Y:S01]  /*1a930*/  LDCU UR4, c[0x0][0x39c] ;  /* 0x00007380ff0477ac */ /* 0x000e620008000800 */
[----:B------:R-:W-:Y:S01]  /*1a940*/  IMAD R8, R24, 0x4, R8 ;  /* 0x0000000418087824 */ /* 0x000fe200078e0208 */
[----:B------:R-:W-:Y:S01]  /*1a950*/  PRMT R13, R14, 0x7773, RZ ;  /* 0x000077730e0d7816 */ /* 0x000fe200000000ff */
[----:B0-----:R-:W-:Y:S01]  /*1a960*/  IMAD R3, R9, R24, RZ ;  /* 0x0000001809037224 */ /* 0x001fe200078e02ff */
[----:B------:R-:W-:-:S04]  /*1a970*/  PRMT R17, R10, 0x7773, RZ ;  /* 0x000077730a117816 */ /* 0x000fc800000000ff */
[----:B------:R-:W-:-:S04]  /*1a980*/  IADD3 R2, P5, PT, R3, R0, RZ ;  /* 0x0000000003027210 */ /* 0x000fc80007fbe0ff */
[----:B------:R-:W-:Y:S02]  /*1a990*/  LEA.HI.X.SX32 R3, R3, R21, 0x1, P5 ;  /* 0x0000001503037211 */ /* 0x000fe400028f0eff */
[----:B---3--:R-:W-:Y:S01]  /*1a9a0*/  ISETP.LT.AND P4, PT, R27, UR5, !P0 ;  /* 0x000000051b007c0c */ /* 0x008fe2000c781270 */
[----:B------:R-:W4:Y:S01]  /*1a9b0*/  LDCU UR5, c[0x0][0x39c] ;  /* 0x00007380ff0577ac */ /* 0x000f220008000800 */
[----:B------:R-:W3:Y:S04]  /*1a9c0*/  LDL.LU R27, [R1+0xa8] ;  /* 0x0000a800011b7983 */ /* 0x000ee80000300800 */
[----:B------:R-:W5:Y:S07]  /*1a9d0*/  LDL.LU R23, [R1+0xb4] ;  /* 0x0000b40001177983 */ /* 0x000f6e0000300800 */
[----:B------:R0:W-:Y:S01]  /*1a9e0*/  @P4 STG.E.U8 desc[UR6][R4.64], R6 ;  /* 0x0000000604004986 */ /* 0x0001e2000c101106 */
[----:B------:R-:W-:Y:S01]  /*1a9f0*/  ISETP.LT.AND P4, PT, R25, UR9, !P0 ;  /* 0x0000000919007c0c */ /* 0x000fe2000c781270 */
[----:B------:R-:W1:Y:S02]  /*1aa00*/  LDCU UR9, c[0x0][0x39c] ;  /* 0x00007380ff0977ac */ /* 0x000e640008000800 */
[----:B------:R-:W5:Y:S01]  /*1aa10*/  LDL.LU R25, [R1+0xac] ;  /* 0x0000ac0001197983 */ /* 0x000f620000300800 */
[----:B0-----:R-:W-:-:S04]  /*1aa20*/  IADD3 R4, P6, PT, R8, R0, RZ ;  /* 0x0000000008047210 */ /* 0x001fc80007fde0ff */
[----:B------:R-:W-:Y:S02]  /*1aa30*/  LEA.HI.X.SX32 R5, R8, R21, 0x1, P6 ;  /* 0x0000001508057211 */ /* 0x000fe400030f0eff */
[----:B----4-:R-:W-:Y:S01]  /*1aa40*/  ISETP.LT.AND P5, PT, R29, UR5, !P0 ;  /* 0x000000051d007c0c */ /* 0x010fe2000c7a1270 */
[----:B------:R-:W-:Y:S01]  /*1aa50*/  IMAD R8, R24, 0x8, R8 ;  /* 0x0000000818087824 */ /* 0x000fe200078e0208 */
[----:B------:R-:W4:Y:S01]  /*1aa60*/  LDL.LU R29, [R1+0xb8] ;  /* 0x0000b800011d7983 */ /* 0x000f220000300800 */
[----:B------:R-:W3:Y:S03]  /*1aa70*/  LDCU UR5, c[0x0][0x39c] ;  /* 0x00007380ff0577ac */ /* 0x000ee60008000800 */
[----:B------:R0:W-:Y:S01]  /*1aa80*/  @P1 STG.E.U8 desc[UR6][R4.64], R13 ;  /* 0x0000000d04001986 */ /* 0x0001e2000c101106 */
[----:B--2---:R-:W-:Y:S01]  /*1aa90*/  ISETP.LT.AND P1, PT, R28, UR8, !P0 ;  /* 0x000000081c007c0c */ /* 0x004fe2000c721270 */
[----:B------:R-:W5:Y:S02]  /*1aaa0*/  LDCU UR8, c[0x0][0x39c] ;  /* 0x00007380ff0877ac */ /* 0x000f640008000800 */
[----:B------:R2:W-:Y:S01]  /*1aab0*/  @P3 STG.E.U8 desc[UR6][R2.64], R17 ;  /* 0x0000001102003986 */ /* 0x0005e2000c101106 */
[----:B-1----:R-:W-:Y:S01]  /*1aac0*/  ISETP.LT.AND P3, PT, R26, UR4, !P0 ;  /* 0x000000041a007c0c */ /* 0x002fe2000c761270 */
[----:B------:R-:W1:Y:S02]  /*1aad0*/  LDCU UR4, c[0x0][0x39c] ;  /* 0x00007380ff0477ac */ /* 0x000e640008000800 */
[----:B------:R-:W4:Y:S04]  /*1aae0*/  LDL.LU R28, [R1+0xc0] ;  /* 0x0000c000011c7983 */ /* 0x000f280000300800 */
[----:B------:R-:W4:Y:S01]  /*1aaf0*/  LDL.LU R26, [R1+0xbc] ;  /* 0x0000bc00011a7983 */ /* 0x000f220000300800 */
[----:B0-----:R-:W-:-:S04]  /*1ab00*/  IADD3 R4, P6, PT, R8, R0, RZ ;  /* 0x0000000008047210 */ /* 0x001fc80007fde0ff */
[----:B------:R-:W-:Y:S01]  /*1ab10*/  LEA.HI.X.SX32 R5, R8, R21, 0x1, P6 ;  /* 0x0000001508057211 */ /* 0x000fe200030f0eff */
[----:B------:R-:W-:Y:S01]  /*1ab20*/  IMAD R8, R24, 0x4, R8 ;  /* 0x0000000418087824 */ /* 0x000fe200078e0208 */
[----:B------:R-:W-:-:S03]  /*1ab30*/  PRMT R9, R19, 0x7770, RZ ;  /* 0x0000777013097816 */ /* 0x000fc600000000ff */
[----:B------:R-:W-:Y:S01]  /*1ab40*/  IMAD R6, R24, 0x4, R8 ;  /* 0x0000000418067824 */ /* 0x000fe200078e0208 */
[C---:B--2---:R-:W-:Y:S01]  /*1ab50*/  IADD3 R2, P6, PT, R8.reuse, R0, RZ ;  /* 0x0000000008027210 */ /* 0x044fe20007fde0ff */
[----:B------:R0:W-:Y:S01]  /*1ab60*/  @P5 STG.E.U8 desc[UR6][R4.64], R9 ;  /* 0x0000000904005986 */ /* 0x0001e2000c101106 */
[----:B------:R-:W-:Y:S02]  /*1ab70*/  PRMT R17, R7, 0x7770, RZ ;  /* 0x0000777007117816 */ /* 0x000fe400000000ff */
[----:B------:R-:W-:Y:S01]  /*1ab80*/  LEA.HI.X.SX32 R3, R8, R21, 0x1, P6 ;  /* 0x0000001508037211 */ /* 0x000fe200030f0eff */
[----:B------:R-:W-:Y:S01]  /*1ab90*/  IMAD R8, R24, 0x4, R6 ;  /* 0x0000000418087824 */ /* 0x000fe200078e0206 */
[----:B------:R-:W-:-:S03]  /*1aba0*/  PRMT R13, R15, 0x7770, RZ ;  /* 0x000077700f0d7816 */ /* 0x000fc600000000ff */
[----:B------:R2:W-:Y:S01]  /*1abb0*/  @P3 STG.E.U8 desc[UR6][R2.64], R17 ;  /* 0x0000001102003986 */ /* 0x0005e2000c101106 */
[----:B0-----:R-:W-:-:S04]  /*1abc0*/  IADD3 R4, P6, PT, R6, R0, RZ ;  /* 0x0000000006047210 */ /* 0x001fc80007fde0ff */
[----:B------:R-:W-:Y:S02]  /*1abd0*/  LEA.HI.X.SX32 R5, R6, R21, 0x1, P6 ;  /* 0x0000001506057211 */ /* 0x000fe400030f0eff */
[----:B--2---:R-:W-:-:S03]  /*1abe0*/  IADD3 R2, P6, PT, R8, R0, RZ ;  /* 0x0000000008027210 */ /* 0x004fc60007fde0ff */
[----:B------:R0:W-:Y:S01]  /*1abf0*/  @P1 STG.E.U8 desc[UR6][R4.64], R13 ;  /* 0x0000000d04001986 */ /* 0x0001e2000c101106 */
[----:B------:R-:W-:Y:S02]  /*1ac00*/  PRMT R9, R11, 0x7770, RZ ;  /* 0x000077700b097816 */ /* 0x000fe400000000ff */
[----:B------:R-:W-:Y:S01]  /*1ac10*/  LEA.HI.X.SX32 R3, R8, R21, 0x1, P6 ;  /* 0x0000001508037211 */ /* 0x000fe200030f0eff */
[----:B------:R-:W-:-:S04]  /*1ac20*/  IMAD R8, R24, 0x4, R8 ;  /* 0x0000000418087824 */ /* 0x000fc800078e0208 */
[----:B------:R-:W-:Y:S01]  /*1ac30*/  IMAD R6, R24, 0x4, R8 ;  /* 0x0000000418067824 */ /* 0x000fe200078e0208 */
[----:B------:R-:W-:Y:S02]  /*1ac40*/  PRMT R17, R7, 0x7771, RZ ;  /* 0x0000777107117816 */ /* 0x000fe400000000ff */
[----:B0-----:R-:W-:Y:S02]  /*1ac50*/  PRMT R13, R19, 0x7771, RZ ;  /* 0x00007771130d7816 */ /* 0x001fe400000000ff */
[----:B---3--:R-:W-:Y:S01]  /*1ac60*/  ISETP.LT.AND P5, PT, R27, UR5, !P0 ;  /* 0x000000051b007c0c */ /* 0x008fe2000c7a1270 */
[----:B------:R-:W4:Y:S01]  /*1ac70*/  LDCU UR5, c[0x0][0x39c] ;  /* 0x00007380ff0577ac */ /* 0x000f220008000800 */
[----:B------:R-:W2:Y:S01]  /*1ac80*/  LDL.LU R27, [R1+0xc4] ;  /* 0x0000c400011b7983 */ /* 0x000ea20000300800 */
[----:B-----5:R-:W-:Y:S01]  /*1ac90*/  ISETP.LT.AND P3, PT, R23, UR8, !P0 ;  /* 0x0000000817007c0c */ /* 0x020fe2000c761270 */
[----:B------:R-:W0:Y:S01]  /*1aca0*/  LDCU UR8, c[0x0][0x39c] ;  /* 0x00007380ff0877ac */ /* 0x000e220008000800 */
[----:B-1----:R-:W-:Y:S01]  /*1acb0*/  ISETP.LT.AND P1, PT, R25, UR4, !P0 ;  /* 0x0000000419007c0c */ /* 0x002fe2000c721270 */
[----:B------:R-:W1:Y:S07]  /*1acc0*/  LDCU UR4, c[0x0][0x39c] ;  /* 0x00007380ff0477ac */ /* 0x000e6e0008000800 */
[----:B------:R3:W-:Y:S02]  /*1acd0*/  @P5 STG.E.U8 desc[UR6][R2.64], R9 ;  /* 0x0000000902005986 */ /* 0x0007e4000c101106 */
[----:B---3--:R-:W-:-:S04]  /*1ace0*/  IADD3 R2, P6, PT, R8, R0, RZ ;  /* 0x0000000008027210 */ /* 0x008fc80007fde0ff */
[----:B------:R-:W-:Y:S02]  /*1acf0*/  LEA.HI.X.SX32 R3, R8, R21, 0x1, P6 ;  /* 0x0000001508037211 */ /* 0x000fe400030f0eff */
[----:B------:R-:W-:-:S04]  /*1ad00*/  IADD3 R4, P6, PT, R6, R0, RZ ;  /* 0x0000000006047210 */ /* 0x000fc80007fde0ff */
[----:B------:R-:W-:Y:S01]  /*1ad10*/  LEA.HI.X.SX32 R5, R6, R21, 0x1, P6 ;  /* 0x0000001506057211 */ /* 0x000fe200030f0eff */
[----:B------:R3:W-:Y:S01]  /*1ad20*/  @P1 STG.E.U8 desc[UR6][R2.64], R13 ;  /* 0x0000000d02001986 */ /* 0x0007e2000c101106 */
[----:B----4-:R-:W-:Y:S01]  /*1ad30*/  ISETP.LT.AND P5, PT, R29, UR5, !P0 ;  /* 0x000000051d007c0c */ /* 0x010fe2000c7a1270 */
[----:B------:R-:W2:Y:S01]  /*1ad40*/  LDCU UR5, c[0x0][0x39c] ;  /* 0x00007380ff0577ac */ /* 0x000ea20008000800 */
[----:B0-----:R-:W-:Y:S01]  /*1ad50*/  ISETP.LT.AND P1, PT, R28, UR8, !P0 ;  /* 0x000000081c007c0c */ /* 0x001fe2000c721270 */
[----:B------:R-:W4:Y:S01]  /*1ad60*/  LDL.LU R29, [R1+0xc8] ;  /* 0x0000c800011d7983 */ /* 0x000f220000300800 */
[----:B------:R-:W-:Y:S01]  /*1ad70*/  IMAD R8, R24, 0x4, R6 ;  /* 0x0000000418087824 */ /* 0x000fe200078e0206 */
[----:B------:R-:W-:Y:S01]  /*1ad80*/  PRMT R25, R15, 0x7771, RZ ;  /* 0x000077710f197816 */ /* 0x000fe200000000ff */
[----:B------:R-:W0:Y:S01]  /*1ad90*/  LDCU UR8, c[0x0][0x39c] ;  /* 0x00007380ff0877ac */ /* 0x000e220008000800 */
[----:B------:R5:W-:Y:S01]  /*1ada0*/  @P3 STG.E.U8 desc[UR6][R4.64], R17 ;  /* 0x0000001104003986 */ /* 0x000be2000c101106 */
[----:B-1----:R-:W-:-:S03]  /*1adb0*/  ISETP.LT.AND P3, PT, R26, UR4, !P0 ;  /* 0x000000041a007c0c */ /* 0x002fc6000c761270 */
[----:B------:R-:W4:Y:S01]  /*1adc0*/  LDL.LU R28, [R1+0xcc] ;  /* 0x0000cc00011c7983 */ /* 0x000f220000300800 */
[----:B------:R-:W-:Y:S01]  /*1add0*/  IMAD R6, R24, 0x4, R8 ;  /* 0x0000000418067824 */ /* 0x000fe200078e0208 */
[-C--:B---3--:R-:W-:Y:S01]  /*1ade0*/  IADD3 R2, P6, PT, R8, R0.reuse, RZ ;  /* 0x0000000008027210 */ /* 0x088fe20007fde0ff */
[----:B------:R-:W4:Y:S01]  /*1adf0*/  LDCU UR4, c[0x0][0x39c] ;  /* 0x00007380ff0477ac */ /* 0x000f220008000800 */
[----:B------:R-:W0:Y:S01]  /*1ae00*/  LDL.LU R26, [R1+0xd0] ;  /* 0x0000d000011a7983 */ /* 0x000e220000300800 */
[----:B------:R-:W-:Y:S01]  /*1ae10*/  IMAD R10, R24, 0x4, R6 ;  /* 0x00000004180a7824 */ /* 0x000fe200078e0206 */
[-C--:B------:R-:W-:Y:S02]  /*1ae20*/  LEA.HI.X.SX32 R3, R8, R21.reuse, 0x1, P6 ;  /* 0x0000001508037211 */ /* 0x080fe400030f0eff */
[-C--:B------:R-:W-:Y:S01]  /*1ae30*/  IADD3 R8, P6, PT, R6, R0.reuse, RZ ;  /* 0x0000000006087210 */ /* 0x080fe20007fde0ff */
[----:B-----5:R-:W-:Y:S02]  /*1ae40*/  IMAD R4, R24, 0x4, R10 ;  /* 0x0000000418047824 */ /* 0x020fe400078e020a */
[----:B------:R1:W-:Y:S01]  /*1ae50*/  @P5 STG.E.U8 desc[UR6][R2.64], R25 ;  /* 0x0000001902005986 */ /* 0x0003e2000c101106 */
[----:B------:R-:W-:Y:S01]  /*1ae60*/  LEA.HI.X.SX32 R9, R6, R21, 0x1, P6 ;  /* 0x0000001506097211 */ /* 0x000fe200030f0eff */
[----:B------:R-:W-:Y:S01]  /*1ae70*/  IMAD R5, R24, 0x4, R4 ;  /* 0x0000000418057824 */ /* 0x000fe200078e0204 */
[----:B------:R-:W-:-:S03]  /*1ae80*/  IADD3 R12, P6, PT, R10, R0, RZ ;  /* 0x000000000a0c7210 */ /* 0x000fc60007fde0ff */
[----:B------:R-:W-:Y:S01]  /*1ae90*/  IMAD R6, R24, 0x4, R5 ;  /* 0x0000000418067824 */ /* 0x000fe200078e0205 */
[----:B------:R-:W-:Y:S02]  /*1aea0*/  LEA.HI.X.SX32 R13, R10, R21, 0x1, P6 ;  /* 0x000000150a0d7211 */ /* 0x000fe400030f0eff */
[----:B------:R-:W-:Y:S01]  /*1aeb0*/  PRMT R23, R19, 0x7772, RZ ;  /* 0x0000777213177816 */ /* 0x000fe200000000ff */
[----:B-1----:R-:W-:Y:S01]  /*1aec0*/  VIADD R3, R22, 0xfc ;  /* 0x000000fc16037836 */ /* 0x002fe20000000000 */
[----:B------:R-:W-:-:S03]  /*1aed0*/  PRMT R25, R7, 0x7772, RZ ;  /* 0x0000777207197816 */ /* 0x000fc600000000ff */
[----:B------:R-:W-:Y:S01]  /*1aee0*/  IMAD R18, R3, R24, RZ ;  /* 0x0000001803127224 */ /* 0x000fe200078e02ff */
[----:B------:R-:W-:Y:S02]  /*1aef0*/  PRMT R19, R19, 0x7773, RZ ;  /* 0x0000777313137816 */ /* 0x000fe400000000ff */
[----:B--2---:R-:W-:Y:S01]  /*1af00*/  ISETP.LT.AND P5, PT, R27, UR5, !P0 ;  /* 0x000000051b007c0c */ /* 0x004fe2000c7a1270 */
[----:B------:R-:W1:Y:S01]  /*1af10*/  LDCU UR5, c[0x0][0x39c] ;  /* 0x00007380ff0577ac */ /* 0x000e620008000800 */
[----:B------:R-:W-:-:S05]  /*1af20*/  PRMT R27, R11, 0x7771, RZ ;  /* 0x000077710b1b7816 */ /* 0x000fca00000000ff */
[----:B------:R2:W-:Y:S01]  /*1af30*/  @P3 STG.E.U8 desc[UR6][R8.64], R27 ;  /* 0x0000001b08003986 */ /* 0x0005e2000c101106 */
[----:B------:R-:W-:-:S04]  /*1af40*/  IADD3 R16, P3, PT, R4, R0, RZ ;  /* 0x0000000004107210 */ /* 0x000fc80007f7e0ff */
[-C--:B------:R-:W-:Y:S02]  /*1af50*/  LEA.HI.X.SX32 R17, R4, R21.reuse, 0x1, P3 ;  /* 0x0000001504117211 */ /* 0x080fe400018f0eff */
[-C--:B------:R-:W-:Y:S01]  /*1af60*/  IADD3 R2, P3, PT, R5, R0.reuse, RZ ;  /* 0x0000000005027210 */ /* 0x080fe20007f7e0ff */
[C---:B--2---:R-:W-:Y:S01]  /*1af70*/  IMAD R9, R24.reuse, 0x4, R6 ;  /* 0x0000000418097824 */ /* 0x044fe200078e0206 */
[----:B------:R-:W-:Y:S01]  /*1af80*/  @P1 STG.E.U8 desc[UR6][R12.64], R23 ;  /* 0x000000170c001986 */ /* 0x000fe2000c101106 */
[----:B------:R-:W-:Y:S02]  /*1af90*/  ISETP.LT.AND P1, PT, R3, UR9, !P0 ;  /* 0x0000000903007c0c */ /* 0x000fe4000c721270 */
[C---:B------:R-:W-:Y:S01]  /*1afa0*/  IMAD R10, R24.reuse, 0x4, R9 ;  /* 0x00000004180a7824 */ /* 0x040fe200078e0209 */
[----:B------:R-:W-:Y:S02]  /*1afb0*/  LEA.HI.X.SX32 R3, R5, R21, 0x1, P3 ;  /* 0x0000001505037211 */ /* 0x000fe400018f0eff */
[-C--:B------:R-:W-:Y:S01]  /*1afc0*/  IADD3 R8, P3, PT, R9, R0.reuse, RZ ;  /* 0x0000000009087210 */ /* 0x080fe20007f7e0ff */
[----:B------:R-:W-:Y:S01]  /*1afd0*/  IMAD R14, R24, 0x4, R10 ;  /* 0x00000004180e7824 */ /* 0x000fe200078e020a */
[----:B------:R2:W-:Y:S01]  /*1afe0*/  @P5 STG.E.U8 desc[UR6][R16.64], R25 ;  /* 0x0000001910005986 */ /* 0x0005e2000c101106 */
[----:B------:R-:W-:-:S02]  /*1aff0*/  IADD3 R4, P5, PT, R6, R0, RZ ;  /* 0x0000000006047210 */ /* 0x000fc40007fbe0ff */
[-C--:B------:R-:W-:Y:S02]  /*1b000*/  LEA.HI.X.SX32 R9, R9, R21.reuse, 0x1, P3 ;  /* 0x0000001509097211 */ /* 0x080fe400018f0eff */
[-C--:B------:R-:W-:Y:S02]  /*1b010*/  LEA.HI.X.SX32 R5, R6, R21.reuse, 0x1, P5 ;  /* 0x0000001506057211 */ /* 0x080fe400028f0eff */
[C---:B--2---:R-:W-:Y:S02]  /*1b020*/  IADD3 R16, P3, PT, R14.reuse, R0, RZ ;  /* 0x000000000e107210 */ /* 0x044fe40007f7e0ff */
[----:B----4-:R-:W-:Y:S02]  /*1b030*/  ISETP.LT.AND P5, PT, R29, UR4, !P0 ;  /* 0x000000041d007c0c */ /* 0x010fe4000c7a1270 */
[----:B------:R-:W-:Y:S02]  /*1b040*/  LEA.HI.X.SX32 R17, R14, R21, 0x1, P3 ;  /* 0x000000150e117211 */ /* 0x000fe400018f0eff */
[----:B-1----:R-:W-:-:S02]  /*1b050*/  ISETP.LT.AND P3, PT, R28, UR5, !P0 ;  /* 0x000000051c007c0c */ /* 0x002fc4000c761270 */
[----:B0-----:R-:W-:Y:S02]  /*1b060*/  ISETP.LT.AND P0, PT, R26, UR8, !P0 ;  /* 0x000000081a007c0c */ /* 0x001fe4000c701270 */
[C---:B------:R-:W-:Y:S02]  /*1b070*/  IADD3 R12, P6, PT, R10.reuse, R0, RZ ;  /* 0x000000000a0c7210 */ /* 0x040fe40007fde0ff */
[----:B------:R-:W-:Y:S02]  /*1b080*/  PRMT R23, R7, 0x7773, RZ ;  /* 0x0000777307177816 */ /* 0x000fe400000000ff */
[----:B------:R-:W-:Y:S02]  /*1b090*/  PRMT R7, R15, 0x7772, RZ ;  /* 0x000077720f077816 */ /* 0x000fe400000000ff */
[----:B------:R-:W-:Y:S02]  /*1b0a0*/  PRMT R25, R11, 0x7772, RZ ;  /* 0x000077720b197816 */ /* 0x000fe400000000ff */
[----:B------:R-:W-:Y:S01]  /*1b0b0*/  LEA.HI.X.SX32 R13, R10, R21, 0x1, P6 ;  /* 0x000000150a0d7211 */ /* 0x000fe200030f0eff */
[----:B------:R0:W-:Y:S01]  /*1b0c0*/  @P5 STG.E.U8 desc[UR6][R2.64], R7 ;  /* 0x0000000702005986 */ /* 0x0001e2000c101106 */
[----:B------:R-:W-:-:S03]  /*1b0d0*/  PRMT R15, R15, 0x7773, RZ ;  /* 0x000077730f0f7816 */ /* 0x000fc600000000ff */
[----:B------:R0:W-:Y:S01]  /*1b0e0*/  @P4 STG.E.U8 desc[UR6][R4.64], R25 ;  /* 0x0000001904004986 */ /* 0x0001e2000c101106 */
[----:B------:R-:W-:-:S03]  /*1b0f0*/  IADD3 R20, P6, PT, R18, R0, RZ ;  /* 0x0000000012147210 */ /* 0x000fc60007fde0ff */
[----:B------:R0:W-:Y:S04]  /*1b100*/  @P3 STG.E.U8 desc[UR6][R8.64], R19 ;  /* 0x0000001308003986 */ /* 0x0001e8000c101106 */
[----:B------:R0:W-:Y:S01]  /*1b110*/  @P0 STG.E.U8 desc[UR6][R12.64], R23 ;  /* 0x000000170c000986 */ /* 0x0001e2000c101106 */
[----:B------:R-:W-:-:S03]  /*1b120*/  LEA.HI.X.SX32 R21, R18, R21, 0x1, P6 ;  /* 0x0000001512157211 */ /* 0x000fc600030f0eff */
[----:B------:R0:W-:Y:S01]  /*1b130*/  @P2 STG.E.U8 desc[UR6][R16.64], R15 ;  /* 0x0000000f10002986 */ /* 0x0001e2000c101106 */
[----:B------:R-:W-:Y:S01]  /*1b140*/  PRMT R11, R11, 0x7773, RZ ;  /* 0x000077730b0b7816 */ /* 0x000fe200000000ff */
[----:B------:R-:W-:Y:S06]  /*1b150*/  @!P1 EXIT ;  /* 0x000000000000994d */ /* 0x000fec0003800000 */
[----:B------:R-:W-:Y:S01]  /*1b160*/  STG.E.U8 desc[UR6][R20.64], R11 ;  /* 0x0000000b14007986 */ /* 0x000fe2000c101106 */
[----:B------:R-:W-:Y:S05]  /*1b170*/  EXIT ;  /* 0x000000000000794d */ /* 0x000fea0003800000 */
.L_x_3:
[----:B------:R-:W-:-:S00]  /*1b180*/  BRA `(.L_x_3) ;  /* 0xfffffffc00fc7947 */ /* 0x000fc0000383ffff */
[----:B------:R-:W-:-:S00]  /*1b190*/  NOP ;  /* 0x0000000000007918 */ /* 0x000fc00000000000 */
        /* <DEDUP_REMOVED lines=14> */
.L_x_4:


//--------------------- .nv.shared.matmul_kernel  --------------------------
	.section	.nv.shared.matmul_kernel,"aw",@nobits
	.sectionflags	@""
	.align	16
	.zero		1024


//--------------------- .nv.shared.reserved.0     --------------------------
	.section	.nv.shared.reserved.0,"aw",@nobits
	.weak		__nv_reservedSMEM_offset_0_alias
	.size		__nv_reservedSMEM_offset_0_alias, 0, 64
	.other		__nv_reservedSMEM_offset_0_alias,@"STO_CUDA_RESERVED_SHARED STV_DEFAULT"
__nv_reservedSMEM_offset_0_alias:
	.zero		0
	.zero		64


//--------------------- .nv.constant0.matmul_kernel --------------------------
	.section	.nv.constant0.matmul_kernel,"a",@progbits
	.sectionflags	@""
	.align	4
.nv.constant0.matmul_kernel:
	.zero		976


//--------------------- SYMBOLS --------------------------

	.type		.nv.reservedSmem.offset0,@object
	.size		.nv.reservedSmem.offset0,0x4
	.type		.nv.reservedSmem.cap,@object
	.size		.nv.reservedSmem.cap,0x4
